	.target	sm_90a

	.elftype	@"ET_EXEC"


//--------------------- .note.nv.tkinfo           --------------------------
	.section	.note.nv.tkinfo,"",@"SHT_NOTE"
	.sectionflags	@"SHF_NOTE_NV_TKINFO"
	.tkinfo
        /*0018*/ 	.word	0x00000002
        /*0030*/ 	.string	""
        /*0030*/ 	.string	"ptxas"
        /*0030*/ 	.string	"Cuda compilation tools, release 13.0, V13.0.88"
        /*0030*/ 	.string	"Build cuda_13.0.r13.0/compiler.36424714_0"
        /*0030*/ 	.string	"-arch sm_90a -m 64 "



//--------------------- .note.nv.cuinfo           --------------------------
	.section	.note.nv.cuinfo,"",@"SHT_NOTE"
	.sectionflags	@"SHF_NOTE_NV_CUINFO"
        /*0018*/ 	.short	0x0002
        /*001a*/ 	.short	0x005a
        /*001c*/ 	.short	0x0082
	.zero		2


//--------------------- .nv.info                  --------------------------
	.section	.nv.info,"",@"SHT_CUDA_INFO"
	.align	4


	//----- nvinfo : EIATTR_REGCOUNT
	.align		4
        /*0000*/ 	.byte	0x04, 0x2f
        /*0002*/ 	.short	(.L_41 - .L_40)
	.align		4
.L_40:
        /*0004*/ 	.word	index@(_Z35group_norm_nhwc_fwd_one_pass_kernelI11Fp32IOFp16WLi512ELi30ELi480EEv26Group_norm_nhwc_fwd_params)
        /*0008*/ 	.word	0x0000006c


	//----- nvinfo : EIATTR_FRAME_SIZE
	.align		4
.L_41:
        /*000c*/ 	.byte	0x04, 0x11
        /*000e*/ 	.short	(.L_43 - .L_42)
	.align		4
.L_42:
        /*0010*/ 	.word	index@(_Z35group_norm_nhwc_fwd_one_pass_kernelI11Fp32IOFp16WLi512ELi30ELi480EEv26Group_norm_nhwc_fwd_params)
        /*0014*/ 	.word	0x00000000


	//----- nvinfo : EIATTR_REGCOUNT
	.align		4
.L_43:
        /*0018*/ 	.byte	0x04, 0x2f
        /*001a*/ 	.short	(.L_45 - .L_44)
	.align		4
.L_44:
        /*001c*/ 	.word	index@(_Z35group_norm_nhwc_fwd_one_pass_kernelI11Fp32IOFp16WLi256ELi30ELi480EEv26Group_norm_nhwc_fwd_params)
        /*0020*/ 	.word	0x00000039


	//----- nvinfo : EIATTR_FRAME_SIZE
	.align		4
.L_45:
        /*0024*/ 	.byte	0x04, 0x11
        /*0026*/ 	.short	(.L_47 - .L_46)
	.align		4
.L_46:
        /*0028*/ 	.word	index@(_Z35group_norm_nhwc_fwd_one_pass_kernelI11Fp32IOFp16WLi256ELi30ELi480EEv26Group_norm_nhwc_fwd_params)
        /*002c*/ 	.word	0x00000000


	//----- nvinfo : EIATTR_REGCOUNT
	.align		4
.L_47:
        /*0030*/ 	.byte	0x04, 0x2f
        /*0032*/ 	.short	(.L_49 - .L_48)
	.align		4
.L_48:
        /*0034*/ 	.word	index@(_Z35group_norm_nhwc_fwd_one_pass_kernelI11Fp32IOFp16WLi128ELi30ELi480EEv26Group_norm_nhwc_fwd_params)
        /*0038*/ 	.word	0x00000028


	//----- nvinfo : EIATTR_FRAME_SIZE
	.align		4
.L_49:
        /*003c*/ 	.byte	0x04, 0x11
        /*003e*/ 	.short	(.L_51 - .L_50)
	.align		4
.L_50:
        /*0040*/ 	.word	index@(_Z35group_norm_nhwc_fwd_one_pass_kernelI11Fp32IOFp16WLi128ELi30ELi480EEv26Group_norm_nhwc_fwd_params)
        /*0044*/ 	.word	0x00000000


	//----- nvinfo : EIATTR_REGCOUNT
	.align		4
.L_51:
        /*0048*/ 	.byte	0x04, 0x2f
        /*004a*/ 	.short	(.L_53 - .L_52)
	.align		4
.L_52:
        /*004c*/ 	.word	index@(_Z35group_norm_nhwc_fwd_one_pass_kernelI11Fp32IOFp16WLi64ELi30ELi480EEv26Group_norm_nhwc_fwd_params)
        /*0050*/ 	.word	0x00000020


	//----- nvinfo : EIATTR_FRAME_SIZE
	.align		4
.L_53:
        /*0054*/ 	.byte	0x04, 0x11
        /*0056*/ 	.short	(.L_55 - .L_54)
	.align		4
.L_54:
        /*0058*/ 	.word	index@(_Z35group_norm_nhwc_fwd_one_pass_kernelI11Fp32IOFp16WLi64ELi30ELi480EEv26Group_norm_nhwc_fwd_params)
        /*005c*/ 	.word	0x00000000


	//----- nvinfo : EIATTR_REGCOUNT
	.align		4
.L_55:
        /*0060*/ 	.byte	0x04, 0x2f
        /*0062*/ 	.short	(.L_57 - .L_56)
	.align		4
.L_56:
        /*0064*/ 	.word	index@(_Z35group_norm_nhwc_fwd_one_pass_kernelI11Fp32IOBf16WLi512ELi30ELi480EEv26Group_norm_nhwc_fwd_params)
        /*0068*/ 	.word	0x0000006c


	//----- nvinfo : EIATTR_FRAME_SIZE
	.align		4
.L_57:
        /*006c*/ 	.byte	0x04, 0x11
        /*006e*/ 	.short	(.L_59 - .L_58)
	.align		4
.L_58:
        /*0070*/ 	.word	index@(_Z35group_norm_nhwc_fwd_one_pass_kernelI11Fp32IOBf16WLi512ELi30ELi480EEv26Group_norm_nhwc_fwd_params)
        /*0074*/ 	.word	0x00000000


	//----- nvinfo : EIATTR_REGCOUNT
	.align		4
.L_59:
        /*0078*/ 	.byte	0x04, 0x2f
        /*007a*/ 	.short	(.L_61 - .L_60)
	.align		4
.L_60:
        /*007c*/ 	.word	index@(_Z35group_norm_nhwc_fwd_one_pass_kernelI11Fp32IOBf16WLi256ELi30ELi480EEv26Group_norm_nhwc_fwd_params)
        /*0080*/ 	.word	0x00000039


	//----- nvinfo : EIATTR_FRAME_SIZE
	.align		4
.L_61:
        /*0084*/ 	.byte	0x04, 0x11
        /*0086*/ 	.short	(.L_63 - .L_62)
	.align		4
.L_62:
        /*0088*/ 	.word	index@(_Z35group_norm_nhwc_fwd_one_pass_kernelI11Fp32IOBf16WLi256ELi30ELi480EEv26Group_norm_nhwc_fwd_params)
        /*008c*/ 	.word	0x00000000


	//----- nvinfo : EIATTR_REGCOUNT
	.align		4
.L_63:
        /*0090*/ 	.byte	0x04, 0x2f
        /*0092*/ 	.short	(.L_65 - .L_64)
	.align		4
.L_64:
        /*0094*/ 	.word	index@(_Z35group_norm_nhwc_fwd_one_pass_kernelI11Fp32IOBf16WLi128ELi30ELi480EEv26Group_norm_nhwc_fwd_params)
        /*0098*/ 	.word	0x00000028


	//----- nvinfo : EIATTR_FRAME_SIZE
	.align		4
.L_65:
        /*009c*/ 	.byte	0x04, 0x11
        /*009e*/ 	.short	(.L_67 - .L_66)
	.align		4
.L_66:
        /*00a0*/ 	.word	index@(_Z35group_norm_nhwc_fwd_one_pass_kernelI11Fp32IOBf16WLi128ELi30ELi480EEv26Group_norm_nhwc_fwd_params)
        /*00a4*/ 	.word	0x00000000


	//----- nvinfo : EIATTR_REGCOUNT
	.align		4
.L_67:
        /*00a8*/ 	.byte	0x04, 0x2f
        /*00aa*/ 	.short	(.L_69 - .L_68)
	.align		4
.L_68:
        /*00ac*/ 	.word	index@(_Z35group_norm_nhwc_fwd_one_pass_kernelI11Fp32IOBf16WLi64ELi30ELi480EEv26Group_norm_nhwc_fwd_params)
        /*00b0*/ 	.word	0x00000020


	//----- nvinfo : EIATTR_FRAME_SIZE
	.align		4
.L_69:
        /*00b4*/ 	.byte	0x04, 0x11
        /*00b6*/ 	.short	(.L_71 - .L_70)
	.align		4
.L_70:
        /*00b8*/ 	.word	index@(_Z35group_norm_nhwc_fwd_one_pass_kernelI11Fp32IOBf16WLi64ELi30ELi480EEv26Group_norm_nhwc_fwd_params)
        /*00bc*/ 	.word	0x00000000


	//----- nvinfo : EIATTR_REGCOUNT
	.align		4
.L_71:
        /*00c0*/ 	.byte	0x04, 0x2f
        /*00c2*/ 	.short	(.L_73 - .L_72)
	.align		4
.L_72:
        /*00c4*/ 	.word	index@(_Z35group_norm_nhwc_fwd_one_pass_kernelI11Fp32IOFp32WLi512ELi30ELi480EEv26Group_norm_nhwc_fwd_params)
        /*00c8*/ 	.word	0x0000007e


	//----- nvinfo : EIATTR_FRAME_SIZE
	.align		4
.L_73:
        /*00cc*/ 	.byte	0x04, 0x11
        /*00ce*/ 	.short	(.L_75 - .L_74)
	.align		4
.L_74:
        /*00d0*/ 	.word	index@(_Z35group_norm_nhwc_fwd_one_pass_kernelI11Fp32IOFp32WLi512ELi30ELi480EEv26Group_norm_nhwc_fwd_params)
        /*00d4*/ 	.word	0x00000000


	//----- nvinfo : EIATTR_REGCOUNT
	.align		4
.L_75:
        /*00d8*/ 	.byte	0x04, 0x2f
        /*00da*/ 	.short	(.L_77 - .L_76)
	.align		4
.L_76:
        /*00dc*/ 	.word	index@(_Z35group_norm_nhwc_fwd_one_pass_kernelI11Fp32IOFp32WLi256ELi30ELi480EEv26Group_norm_nhwc_fwd_params)
        /*00e0*/ 	.word	0x0000003a


	//----- nvinfo : EIATTR_FRAME_SIZE
	.align		4
.L_77:
        /*00e4*/ 	.byte	0x04, 0x11
        /*00e6*/ 	.short	(.L_79 - .L_78)
	.align		4
.L_78:
        /*00e8*/ 	.word	index@(_Z35group_norm_nhwc_fwd_one_pass_kernelI11Fp32IOFp32WLi256ELi30ELi480EEv26Group_norm_nhwc_fwd_params)
        /*00ec*/ 	.word	0x00000000


	//----- nvinfo : EIATTR_REGCOUNT
	.align		4
.L_79:
        /*00f0*/ 	.byte	0x04, 0x2f
        /*00f2*/ 	.short	(.L_81 - .L_80)
	.align		4
.L_80:
        /*00f4*/ 	.word	index@(_Z35group_norm_nhwc_fwd_one_pass_kernelI11Fp32IOFp32WLi128ELi30ELi480EEv26Group_norm_nhwc_fwd_params)
        /*00f8*/ 	.word	0x00000028


	//----- nvinfo : EIATTR_FRAME_SIZE
	.align		4
.L_81:
        /*00fc*/ 	.byte	0x04, 0x11
        /*00fe*/ 	.short	(.L_83 - .L_82)
	.align		4
.L_82:
        /*0100*/ 	.word	index@(_Z35group_norm_nhwc_fwd_one_pass_kernelI11Fp32IOFp32WLi128ELi30ELi480EEv26Group_norm_nhwc_fwd_params)
        /*0104*/ 	.word	0x00000000


	//----- nvinfo : EIATTR_REGCOUNT
	.align		4
.L_83:
        /*0108*/ 	.byte	0x04, 0x2f
        /*010a*/ 	.short	(.L_85 - .L_84)
	.align		4
.L_84:
        /*010c*/ 	.word	index@(_Z35group_norm_nhwc_fwd_one_pass_kernelI11Fp32IOFp32WLi64ELi30ELi480EEv26Group_norm_nhwc_fwd_params)
        /*0110*/ 	.word	0x00000020


	//----- nvinfo : EIATTR_FRAME_SIZE
	.align		4
.L_85:
        /*0114*/ 	.byte	0x04, 0x11
        /*0116*/ 	.short	(.L_87 - .L_86)
	.align		4
.L_86:
        /*0118*/ 	.word	index@(_Z35group_norm_nhwc_fwd_one_pass_kernelI11Fp32IOFp32WLi64ELi30ELi480EEv26Group_norm_nhwc_fwd_params)
        /*011c*/ 	.word	0x00000000


	//----- nvinfo : EIATTR_REGCOUNT
	.align		4
.L_87:
        /*0120*/ 	.byte	0x04, 0x2f
        /*0122*/ 	.short	(.L_89 - .L_88)
	.align		4
.L_88:
        /*0124*/ 	.word	index@(_Z35group_norm_nhwc_fwd_one_pass_kernelI11Fp16IOFp16WLi512ELi30ELi480EEv26Group_norm_nhwc_fwd_params)
        /*0128*/ 	.word	0x00000040


	//----- nvinfo : EIATTR_FRAME_SIZE
	.align		4
.L_89:
        /*012c*/ 	.byte	0x04, 0x11
        /*012e*/ 	.short	(.L_91 - .L_90)
	.align		4
.L_90:
        /*0130*/ 	.word	index@(_Z35group_norm_nhwc_fwd_one_pass_kernelI11Fp16IOFp16WLi512ELi30ELi480EEv26Group_norm_nhwc_fwd_params)
        /*0134*/ 	.word	0x00000000


	//----- nvinfo : EIATTR_REGCOUNT
	.align		4
.L_91:
        /*0138*/ 	.byte	0x04, 0x2f
        /*013a*/ 	.short	(.L_93 - .L_92)
	.align		4
.L_92:
        /*013c*/ 	.word	index@(_Z35group_norm_nhwc_fwd_one_pass_kernelI11Fp16IOFp16WLi256ELi30ELi480EEv26Group_norm_nhwc_fwd_params)
        /*0140*/ 	.word	0x00000039


	//----- nvinfo : EIATTR_FRAME_SIZE
	.align		4
.L_93:
        /*0144*/ 	.byte	0x04, 0x11
        /*0146*/ 	.short	(.L_95 - .L_94)
	.align		4
.L_94:
        /*0148*/ 	.word	index@(_Z35group_norm_nhwc_fwd_one_pass_kernelI11Fp16IOFp16WLi256ELi30ELi480EEv26Group_norm_nhwc_fwd_params)
        /*014c*/ 	.word	0x00000000


	//----- nvinfo : EIATTR_REGCOUNT
	.align		4
.L_95:
        /*0150*/ 	.byte	0x04, 0x2f
        /*0152*/ 	.short	(.L_97 - .L_96)
	.align		4
.L_96:
        /*0154*/ 	.word	index@(_Z35group_norm_nhwc_fwd_one_pass_kernelI11Fp16IOFp16WLi128ELi30ELi480EEv26Group_norm_nhwc_fwd_params)
        /*0158*/ 	.word	0x00000020


	//----- nvinfo : EIATTR_FRAME_SIZE
	.align		4
.L_97:
        /*015c*/ 	.byte	0x04, 0x11
        /*015e*/ 	.short	(.L_99 - .L_98)
	.align		4
.L_98:
        /*0160*/ 	.word	index@(_Z35group_norm_nhwc_fwd_one_pass_kernelI11Fp16IOFp16WLi128ELi30ELi480EEv26Group_norm_nhwc_fwd_params)
        /*0164*/ 	.word	0x00000000


	//----- nvinfo : EIATTR_REGCOUNT
	.align		4
.L_99:
        /*0168*/ 	.byte	0x04, 0x2f
        /*016a*/ 	.short	(.L_101 - .L_100)
	.align		4
.L_100:
        /*016c*/ 	.word	index@(_Z35group_norm_nhwc_fwd_one_pass_kernelI11Fp16IOFp16WLi64ELi30ELi480EEv26Group_norm_nhwc_fwd_params)
        /*0170*/ 	.word	0x00000020


	//----- nvinfo : EIATTR_FRAME_SIZE
	.align		4
.L_101:
        /*0174*/ 	.byte	0x04, 0x11
        /*0176*/ 	.short	(.L_103 - .L_102)
	.align		4
.L_102:
        /*0178*/ 	.word	index@(_Z35group_norm_nhwc_fwd_one_pass_kernelI11Fp16IOFp16WLi64ELi30ELi480EEv26Group_norm_nhwc_fwd_params)
        /*017c*/ 	.word	0x00000000


	//----- nvinfo : EIATTR_REGCOUNT
	.align		4
.L_103:
        /*0180*/ 	.byte	0x04, 0x2f
        /*0182*/ 	.short	(.L_105 - .L_104)
	.align		4
.L_104:
        /*0184*/ 	.word	index@(_Z35group_norm_nhwc_fwd_one_pass_kernelI11Fp16IOBf16WLi512ELi30ELi480EEv26Group_norm_nhwc_fwd_params)
        /*0188*/ 	.word	0x00000040


	//----- nvinfo : EIATTR_FRAME_SIZE
	.align		4
.L_105:
        /*018c*/ 	.byte	0x04, 0x11
        /*018e*/ 	.short	(.L_107 - .L_106)
	.align		4
.L_106:
        /*0190*/ 	.word	index@(_Z35group_norm_nhwc_fwd_one_pass_kernelI11Fp16IOBf16WLi512ELi30ELi480EEv26Group_norm_nhwc_fwd_params)
        /*0194*/ 	.word	0x00000000


	//----- nvinfo : EIATTR_REGCOUNT
	.align		4
.L_107:
        /*0198*/ 	.byte	0x04, 0x2f
        /*019a*/ 	.short	(.L_109 - .L_108)
	.align		4
.L_108:
        /*019c*/ 	.word	index@(_Z35group_norm_nhwc_fwd_one_pass_kernelI11Fp16IOBf16WLi256ELi30ELi480EEv26Group_norm_nhwc_fwd_params)
        /*01a0*/ 	.word	0x00000039


	//----- nvinfo : EIATTR_FRAME_SIZE
	.align		4
.L_109:
        /*01a4*/ 	.byte	0x04, 0x11
        /*01a6*/ 	.short	(.L_111 - .L_110)
	.align		4
.L_110:
        /*01a8*/ 	.word	index@(_Z35group_norm_nhwc_fwd_one_pass_kernelI11Fp16IOBf16WLi256ELi30ELi480EEv26Group_norm_nhwc_fwd_params)
        /*01ac*/ 	.word	0x00000000


	//----- nvinfo : EIATTR_REGCOUNT
	.align		4
.L_111:
        /*01b0*/ 	.byte	0x04, 0x2f
        /*01b2*/ 	.short	(.L_113 - .L_112)
	.align		4
.L_112:
        /*01b4*/ 	.word	index@(_Z35group_norm_nhwc_fwd_one_pass_kernelI11Fp16IOBf16WLi128ELi30ELi480EEv26Group_norm_nhwc_fwd_params)
        /*01b8*/ 	.word	0x00000020


	//----- nvinfo : EIATTR_FRAME_SIZE
	.align		4
.L_113:
        /*01bc*/ 	.byte	0x04, 0x11
        /*01be*/ 	.short	(.L_115 - .L_114)
	.align		4
.L_114:
        /*01c0*/ 	.word	index@(_Z35group_norm_nhwc_fwd_one_pass_kernelI11Fp16IOBf16WLi128ELi30ELi480EEv26Group_norm_nhwc_fwd_params)
        /*01c4*/ 	.word	0x00000000


	//----- nvinfo : EIATTR_REGCOUNT
	.align		4
.L_115:
        /*01c8*/ 	.byte	0x04, 0x2f
        /*01ca*/ 	.short	(.L_117 - .L_116)
	.align		4
.L_116:
        /*01cc*/ 	.word	index@(_Z35group_norm_nhwc_fwd_one_pass_kernelI11Fp16IOBf16WLi64ELi30ELi480EEv26Group_norm_nhwc_fwd_params)
        /*01d0*/ 	.word	0x00000020


	//----- nvinfo : EIATTR_FRAME_SIZE
	.align		4
.L_117:
        /*01d4*/ 	.byte	0x04, 0x11
        /*01d6*/ 	.short	(.L_119 - .L_118)
	.align		4
.L_118:
        /*01d8*/ 	.word	index@(_Z35group_norm_nhwc_fwd_one_pass_kernelI11Fp16IOBf16WLi64ELi30ELi480EEv26Group_norm_nhwc_fwd_params)
        /*01dc*/ 	.word	0x00000000


	//----- nvinfo : EIATTR_REGCOUNT
	.align		4
.L_119:
        /*01e0*/ 	.byte	0x04, 0x2f
        /*01e2*/ 	.short	(.L_121 - .L_120)
	.align		4
.L_120:
        /*01e4*/ 	.word	index@(_Z35group_norm_nhwc_fwd_one_pass_kernelI11Fp16IOFp32WLi512ELi30ELi480EEv26Group_norm_nhwc_fwd_params)
        /*01e8*/ 	.word	0x00000040


	//----- nvinfo : EIATTR_FRAME_SIZE
	.align		4
.L_121:
        /*01ec*/ 	.byte	0x04, 0x11
        /*01ee*/ 	.short	(.L_123 - .L_122)
	.align		4
.L_122:
        /*01f0*/ 	.word	index@(_Z35group_norm_nhwc_fwd_one_pass_kernelI11Fp16IOFp32WLi512ELi30ELi480EEv26Group_norm_nhwc_fwd_params)
        /*01f4*/ 	.word	0x00000000


	//----- nvinfo : EIATTR_REGCOUNT
	.align		4
.L_123:
        /*01f8*/ 	.byte	0x04, 0x2f
        /*01fa*/ 	.short	(.L_125 - .L_124)
	.align		4
.L_124:
        /*01fc*/ 	.word	index@(_Z35group_norm_nhwc_fwd_one_pass_kernelI11Fp16IOFp32WLi256ELi30ELi480EEv26Group_norm_nhwc_fwd_params)
        /*0200*/ 	.word	0x00000039


	//----- nvinfo : EIATTR_FRAME_SIZE
	.align		4
.L_125:
        /*0204*/ 	.byte	0x04, 0x11
        /*0206*/ 	.short	(.L_127 - .L_126)
	.align		4
.L_126:
        /*0208*/ 	.word	index@(_Z35group_norm_nhwc_fwd_one_pass_kernelI11Fp16IOFp32WLi256ELi30ELi480EEv26Group_norm_nhwc_fwd_params)
        /*020c*/ 	.word	0x00000000


	//----- nvinfo : EIATTR_REGCOUNT
	.align		4
.L_127:
        /*0210*/ 	.byte	0x04, 0x2f
        /*0212*/ 	.short	(.L_129 - .L_128)
	.align		4
.L_128:
        /*0214*/ 	.word	index@(_Z35group_norm_nhwc_fwd_one_pass_kernelI11Fp16IOFp32WLi128ELi30ELi480EEv26Group_norm_nhwc_fwd_params)
        /*0218*/ 	.word	0x00000020


	//----- nvinfo : EIATTR_FRAME_SIZE
	.align		4
.L_129:
        /*021c*/ 	.byte	0x04, 0x11
        /*021e*/ 	.short	(.L_131 - .L_130)
	.align		4
.L_130:
        /*0220*/ 	.word	index@(_Z35group_norm_nhwc_fwd_one_pass_kernelI11Fp16IOFp32WLi128ELi30ELi480EEv26Group_norm_nhwc_fwd_params)
        /*0224*/ 	.word	0x00000000


	//----- nvinfo : EIATTR_REGCOUNT
	.align		4
.L_131:
        /*0228*/ 	.byte	0x04, 0x2f
        /*022a*/ 	.short	(.L_133 - .L_132)
	.align		4
.L_132:
        /*022c*/ 	.word	index@(_Z35group_norm_nhwc_fwd_one_pass_kernelI11Fp16IOFp32WLi64ELi30ELi480EEv26Group_norm_nhwc_fwd_params)
        /*0230*/ 	.word	0x00000020


	//----- nvinfo : EIATTR_FRAME_SIZE
	.align		4
.L_133:
        /*0234*/ 	.byte	0x04, 0x11
        /*0236*/ 	.short	(.L_135 - .L_134)
	.align		4
.L_134:
        /*0238*/ 	.word	index@(_Z35group_norm_nhwc_fwd_one_pass_kernelI11Fp16IOFp32WLi64ELi30ELi480EEv26Group_norm_nhwc_fwd_params)
        /*023c*/ 	.word	0x00000000


	//----- nvinfo : EIATTR_REGCOUNT
	.align		4
.L_135:
        /*0240*/ 	.byte	0x04, 0x2f
        /*0242*/ 	.short	(.L_137 - .L_136)
	.align		4
.L_136:
        /*0244*/ 	.word	index@(_Z35group_norm_nhwc_fwd_one_pass_kernelI11Bf16IOFp16WLi512ELi30ELi480EEv26Group_norm_nhwc_fwd_params)
        /*0248*/ 	.word	0x0000007e


	//----- nvinfo : EIATTR_FRAME_SIZE
	.align		4
.L_137:
        /*024c*/ 	.byte	0x04, 0x11
        /*024e*/ 	.short	(.L_139 - .L_138)
	.align		4
.L_138:
        /*0250*/ 	.word	index@(_Z35group_norm_nhwc_fwd_one_pass_kernelI11Bf16IOFp16WLi512ELi30ELi480EEv26Group_norm_nhwc_fwd_params)
        /*0254*/ 	.word	0x00000000


	//----- nvinfo : EIATTR_REGCOUNT
	.align		4
.L_139:
        /*0258*/ 	.byte	0x04, 0x2f
        /*025a*/ 	.short	(.L_141 - .L_140)
	.align		4
.L_140:
        /*025c*/ 	.word	index@(_Z35group_norm_nhwc_fwd_one_pass_kernelI11Bf16IOFp16WLi256ELi30ELi480EEv26Group_norm_nhwc_fwd_params)
        /*0260*/ 	.word	0x00000038


	//----- nvinfo : EIATTR_FRAME_SIZE
	.align		4
.L_141:
        /*0264*/ 	.byte	0x04, 0x11
        /*0266*/ 	.short	(.L_143 - .L_142)
	.align		4
.L_142:
        /*0268*/ 	.word	index@(_Z35group_norm_nhwc_fwd_one_pass_kernelI11Bf16IOFp16WLi256ELi30ELi480EEv26Group_norm_nhwc_fwd_params)
        /*026c*/ 	.word	0x00000000


	//----- nvinfo : EIATTR_REGCOUNT
	.align		4
.L_143:
        /*0270*/ 	.byte	0x04, 0x2f
        /*0272*/ 	.short	(.L_145 - .L_144)
	.align		4
.L_144:
        /*0274*/ 	.word	index@(_Z35group_norm_nhwc_fwd_one_pass_kernelI11Bf16IOFp16WLi128ELi30ELi480EEv26Group_norm_nhwc_fwd_params)
        /*0278*/ 	.word	0x00000020


	//----- nvinfo : EIATTR_FRAME_SIZE
	.align		4
.L_145:
        /*027c*/ 	.byte	0x04, 0x11
        /*027e*/ 	.short	(.L_147 - .L_146)
	.align		4
.L_146:
        /*0280*/ 	.word	index@(_Z35group_norm_nhwc_fwd_one_pass_kernelI11Bf16IOFp16WLi128ELi30ELi480EEv26Group_norm_nhwc_fwd_params)
        /*0284*/ 	.word	0x00000000


	//----- nvinfo : EIATTR_REGCOUNT
	.align		4
.L_147:
        /*0288*/ 	.byte	0x04, 0x2f
        /*028a*/ 	.short	(.L_149 - .L_148)
	.align		4
.L_148:
        /*028c*/ 	.word	index@(_Z35group_norm_nhwc_fwd_one_pass_kernelI11Bf16IOFp16WLi64ELi30ELi480EEv26Group_norm_nhwc_fwd_params)
        /*0290*/ 	.word	0x00000020


	//----- nvinfo : EIATTR_FRAME_SIZE
	.align		4
.L_149:
        /*0294*/ 	.byte	0x04, 0x11
        /*0296*/ 	.short	(.L_151 - .L_150)
	.align		4
.L_150:
        /*0298*/ 	.word	index@(_Z35group_norm_nhwc_fwd_one_pass_kernelI11Bf16IOFp16WLi64ELi30ELi480EEv26Group_norm_nhwc_fwd_params)
        /*029c*/ 	.word	0x00000000


	//----- nvinfo : EIATTR_REGCOUNT
	.align		4
.L_151:
        /*02a0*/ 	.byte	0x04, 0x2f
        /*02a2*/ 	.short	(.L_153 - .L_152)
	.align		4
.L_152:
        /*02a4*/ 	.word	index@(_Z35group_norm_nhwc_fwd_one_pass_kernelI11Bf16IOBf16WLi512ELi30ELi480EEv26Group_norm_nhwc_fwd_params)
        /*02a8*/ 	.word	0x0000007e


	//----- nvinfo : EIATTR_FRAME_SIZE
	.align		4
.L_153:
        /*02ac*/ 	.byte	0x04, 0x11
        /*02ae*/ 	.short	(.L_155 - .L_154)
	.align		4
.L_154:
        /*02b0*/ 	.word	index@(_Z35group_norm_nhwc_fwd_one_pass_kernelI11Bf16IOBf16WLi512ELi30ELi480EEv26Group_norm_nhwc_fwd_params)
        /*02b4*/ 	.word	0x00000000


	//----- nvinfo : EIATTR_REGCOUNT
	.align		4
.L_155:
        /*02b8*/ 	.byte	0x04, 0x2f
        /*02ba*/ 	.short	(.L_157 - .L_156)
	.align		4
.L_156:
        /*02bc*/ 	.word	index@(_Z35group_norm_nhwc_fwd_one_pass_kernelI11Bf16IOBf16WLi256ELi30ELi480EEv26Group_norm_nhwc_fwd_params)
        /*02c0*/ 	.word	0x00000038


	//----- nvinfo : EIATTR_FRAME_SIZE
	.align		4
.L_157:
        /*02c4*/ 	.byte	0x04, 0x11
        /*02c6*/ 	.short	(.L_159 - .L_158)
	.align		4
.L_158:
        /*02c8*/ 	.word	index@(_Z35group_norm_nhwc_fwd_one_pass_kernelI11Bf16IOBf16WLi256ELi30ELi480EEv26Group_norm_nhwc_fwd_params)
        /*02cc*/ 	.word	0x00000000


	//----- nvinfo : EIATTR_REGCOUNT
	.align		4
.L_159:
        /*02d0*/ 	.byte	0x04, 0x2f
        /*02d2*/ 	.short	(.L_161 - .L_160)
	.align		4
.L_160:
        /*02d4*/ 	.word	index@(_Z35group_norm_nhwc_fwd_one_pass_kernelI11Bf16IOBf16WLi128ELi30ELi480EEv26Group_norm_nhwc_fwd_params)
        /*02d8*/ 	.word	0x00000020


	//----- nvinfo : EIATTR_FRAME_SIZE
	.align		4
.L_161:
        /*02dc*/ 	.byte	0x04, 0x11
        /*02de*/ 	.short	(.L_163 - .L_162)
	.align		4
.L_162:
        /*02e0*/ 	.word	index@(_Z35group_norm_nhwc_fwd_one_pass_kernelI11Bf16IOBf16WLi128ELi30ELi480EEv26Group_norm_nhwc_fwd_params)
        /*02e4*/ 	.word	0x00000000


	//----- nvinfo : EIATTR_REGCOUNT
	.align		4
.L_163:
        /*02e8*/ 	.byte	0x04, 0x2f
        /*02ea*/ 	.short	(.L_165 - .L_164)
	.align		4
.L_164:
        /*02ec*/ 	.word	index@(_Z35group_norm_nhwc_fwd_one_pass_kernelI11Bf16IOBf16WLi64ELi30ELi480EEv26Group_norm_nhwc_fwd_params)
        /*02f0*/ 	.word	0x00000020


	//----- nvinfo : EIATTR_FRAME_SIZE
	.align		4
.L_165:
        /*02f4*/ 	.byte	0x04, 0x11
        /*02f6*/ 	.short	(.L_167 - .L_166)
	.align		4
.L_166:
        /*02f8*/ 	.word	index@(_Z35group_norm_nhwc_fwd_one_pass_kernelI11Bf16IOBf16WLi64ELi30ELi480EEv26Group_norm_nhwc_fwd_params)
        /*02fc*/ 	.word	0x00000000


	//----- nvinfo : EIATTR_REGCOUNT
	.align		4
.L_167:
        /*0300*/ 	.byte	0x04, 0x2f
        /*0302*/ 	.short	(.L_169 - .L_168)
	.align		4
.L_168:
        /*0304*/ 	.word	index@(_Z35group_norm_nhwc_fwd_one_pass_kernelI11Bf16IOFp32WLi512ELi30ELi480EEv26Group_norm_nhwc_fwd_params)
        /*0308*/ 	.word	0x0000007e


	//----- nvinfo : EIATTR_FRAME_SIZE
	.align		4
.L_169:
        /*030c*/ 	.byte	0x04, 0x11
        /*030e*/ 	.short	(.L_171 - .L_170)
	.align		4
.L_170:
        /*0310*/ 	.word	index@(_Z35group_norm_nhwc_fwd_one_pass_kernelI11Bf16IOFp32WLi512ELi30ELi480EEv26Group_norm_nhwc_fwd_params)
        /*0314*/ 	.word	0x00000000


	//----- nvinfo : EIATTR_REGCOUNT
	.align		4
.L_171:
        /*0318*/ 	.byte	0x04, 0x2f
        /*031a*/ 	.short	(.L_173 - .L_172)
	.align		4
.L_172:
        /*031c*/ 	.word	index@(_Z35group_norm_nhwc_fwd_one_pass_kernelI11Bf16IOFp32WLi256ELi30ELi480EEv26Group_norm_nhwc_fwd_params)
        /*0320*/ 	.word	0x00000038


	//----- nvinfo : EIATTR_FRAME_SIZE
	.align		4
.L_173:
        /*0324*/ 	.byte	0x04, 0x11
        /*0326*/ 	.short	(.L_175 - .L_174)
	.align		4
.L_174:
        /*0328*/ 	.word	index@(_Z35group_norm_nhwc_fwd_one_pass_kernelI11Bf16IOFp32WLi256ELi30ELi480EEv26Group_norm_nhwc_fwd_params)
        /*032c*/ 	.word	0x00000000


	//----- nvinfo : EIATTR_REGCOUNT
	.align		4
.L_175:
        /*0330*/ 	.byte	0x04, 0x2f
        /*0332*/ 	.short	(.L_177 - .L_176)
	.align		4
.L_176:
        /*0334*/ 	.word	index@(_Z35group_norm_nhwc_fwd_one_pass_kernelI11Bf16IOFp32WLi128ELi30ELi480EEv26Group_norm_nhwc_fwd_params)
        /*0338*/ 	.word	0x00000020


	//----- nvinfo : EIATTR_FRAME_SIZE
	.align		4
.L_177:
        /*033c*/ 	.byte	0x04, 0x11
        /*033e*/ 	.short	(.L_179 - .L_178)
	.align		4
.L_178:
        /*0340*/ 	.word	index@(_Z35group_norm_nhwc_fwd_one_pass_kernelI11Bf16IOFp32WLi128ELi30ELi480EEv26Group_norm_nhwc_fwd_params)
        /*0344*/ 	.word	0x00000000


	//----- nvinfo : EIATTR_REGCOUNT
	.align		4
.L_179:
        /*0348*/ 	.byte	0x04, 0x2f
        /*034a*/ 	.short	(.L_181 - .L_180)
	.align		4
.L_180:
        /*034c*/ 	.word	index@(_Z35group_norm_nhwc_fwd_one_pass_kernelI11Bf16IOFp32WLi64ELi30ELi480EEv26Group_norm_nhwc_fwd_params)
        /*0350*/ 	.word	0x00000020


	//----- nvinfo : EIATTR_FRAME_SIZE
	.align		4
.L_181:
        /*0354*/ 	.byte	0x04, 0x11
        /*0356*/ 	.short	(.L_183 - .L_182)
	.align		4
.L_182:
        /*0358*/ 	.word	index@(_Z35group_norm_nhwc_fwd_one_pass_kernelI11Bf16IOFp32WLi64ELi30ELi480EEv26Group_norm_nhwc_fwd_params)
        /*035c*/ 	.word	0x00000000


	//----- nvinfo : EIATTR_REGCOUNT
	.align		4
.L_183:
        /*0360*/ 	.byte	0x04, 0x2f
        /*0362*/ 	.short	(.L_185 - .L_184)
	.align		4
.L_184:
        /*0364*/ 	.word	index@(_Z35group_norm_nhwc_bwd_one_pass_kernelI11Fp32IOFp16WLi512ELi30ELi480EEv26Group_norm_nhwc_bwd_params)
        /*0368*/ 	.word	0x00000080


	//----- nvinfo : EIATTR_FRAME_SIZE
	.align		4
.L_185:
        /*036c*/ 	.byte	0x04, 0x11
        /*036e*/ 	.short	(.L_187 - .L_186)
	.align		4
.L_186:
        /*0370*/ 	.word	index@(_Z35group_norm_nhwc_bwd_one_pass_kernelI11Fp32IOFp16WLi512ELi30ELi480EEv26Group_norm_nhwc_bwd_params)
        /*0374*/ 	.word	0x00000000


	//----- nvinfo : EIATTR_REGCOUNT
	.align		4
.L_187:
        /*0378*/ 	.byte	0x04, 0x2f
        /*037a*/ 	.short	(.L_189 - .L_188)
	.align		4
.L_188:
        /*037c*/ 	.word	index@(_Z35group_norm_nhwc_bwd_one_pass_kernelI11Fp32IOFp16WLi256ELi30ELi480EEv26Group_norm_nhwc_bwd_params)
        /*0380*/ 	.word	0x0000005f


	//----- nvinfo : EIATTR_FRAME_SIZE
	.align		4
.L_189:
        /*0384*/ 	.byte	0x04, 0x11
        /*0386*/ 	.short	(.L_191 - .L_190)
	.align		4
.L_190:
        /*0388*/ 	.word	index@(_Z35group_norm_nhwc_bwd_one_pass_kernelI11Fp32IOFp16WLi256ELi30ELi480EEv26Group_norm_nhwc_bwd_params)
        /*038c*/ 	.word	0x00000000


	//----- nvinfo : EIATTR_REGCOUNT
	.align		4
.L_191:
        /*0390*/ 	.byte	0x04, 0x2f
        /*0392*/ 	.short	(.L_193 - .L_192)
	.align		4
.L_192:
        /*0394*/ 	.word	index@(_Z35group_norm_nhwc_bwd_one_pass_kernelI11Fp32IOFp16WLi128ELi30ELi480EEv26Group_norm_nhwc_bwd_params)
        /*0398*/ 	.word	0x00000040


	//----- nvinfo : EIATTR_FRAME_SIZE
	.align		4
.L_193:
        /*039c*/ 	.byte	0x04, 0x11
        /*039e*/ 	.short	(.L_195 - .L_194)
	.align		4
.L_194:
        /*03a0*/ 	.word	index@(_Z35group_norm_nhwc_bwd_one_pass_kernelI11Fp32IOFp16WLi128ELi30ELi480EEv26Group_norm_nhwc_bwd_params)
        /*03a4*/ 	.word	0x00000000


	//----- nvinfo : EIATTR_REGCOUNT
	.align		4
.L_195:
        /*03a8*/ 	.byte	0x04, 0x2f
        /*03aa*/ 	.short	(.L_197 - .L_196)
	.align		4
.L_196:
        /*03ac*/ 	.word	index@(_Z35group_norm_nhwc_bwd_one_pass_kernelI11Fp32IOFp16WLi64ELi30ELi480EEv26Group_norm_nhwc_bwd_params)
        /*03b0*/ 	.word	0x00000040


	//----- nvinfo : EIATTR_FRAME_SIZE
	.align		4
.L_197:
        /*03b4*/ 	.byte	0x04, 0x11
        /*03b6*/ 	.short	(.L_199 - .L_198)
	.align		4
.L_198:
        /*03b8*/ 	.word	index@(_Z35group_norm_nhwc_bwd_one_pass_kernelI11Fp32IOFp16WLi64ELi30ELi480EEv26Group_norm_nhwc_bwd_params)
        /*03bc*/ 	.word	0x00000000


	//----- nvinfo : EIATTR_REGCOUNT
	.align		4
.L_199:
        /*03c0*/ 	.byte	0x04, 0x2f
        /*03c2*/ 	.short	(.L_201 - .L_200)
	.align		4
.L_200:
        /*03c4*/ 	.word	index@(_Z35group_norm_nhwc_bwd_one_pass_kernelI11Fp32IOBf16WLi512ELi30ELi480EEv26Group_norm_nhwc_bwd_params)
        /*03c8*/ 	.word	0x00000080


	//----- nvinfo : EIATTR_FRAME_SIZE
	.align		4
.L_201:
        /*03cc*/ 	.byte	0x04, 0x11
        /*03ce*/ 	.short	(.L_203 - .L_202)
	.align		4
.L_202:
        /*03d0*/ 	.word	index@(_Z35group_norm_nhwc_bwd_one_pass_kernelI11Fp32IOBf16WLi512ELi30ELi480EEv26Group_norm_nhwc_bwd_params)
        /*03d4*/ 	.word	0x00000000


	//----- nvinfo : EIATTR_REGCOUNT
	.align		4
.L_203:
        /*03d8*/ 	.byte	0x04, 0x2f
        /*03da*/ 	.short	(.L_205 - .L_204)
	.align		4
.L_204:
        /*03dc*/ 	.word	index@(_Z35group_norm_nhwc_bwd_one_pass_kernelI11Fp32IOBf16WLi256ELi30ELi480EEv26Group_norm_nhwc_bwd_params)
        /*03e0*/ 	.word	0x0000005f


	//----- nvinfo : EIATTR_FRAME_SIZE
	.align		4
.L_205:
        /*03e4*/ 	.byte	0x04, 0x11
        /*03e6*/ 	.short	(.L_207 - .L_206)
	.align		4
.L_206:
        /*03e8*/ 	.word	index@(_Z35group_norm_nhwc_bwd_one_pass_kernelI11Fp32IOBf16WLi256ELi30ELi480EEv26Group_norm_nhwc_bwd_params)
        /*03ec*/ 	.word	0x00000000


	//----- nvinfo : EIATTR_REGCOUNT
	.align		4
.L_207:
        /*03f0*/ 	.byte	0x04, 0x2f
        /*03f2*/ 	.short	(.L_209 - .L_208)
	.align		4
.L_208:
        /*03f4*/ 	.word	index@(_Z35group_norm_nhwc_bwd_one_pass_kernelI11Fp32IOBf16WLi128ELi30ELi480EEv26Group_norm_nhwc_bwd_params)
        /*03f8*/ 	.word	0x00000040


	//----- nvinfo : EIATTR_FRAME_SIZE
	.align		4
.L_209:
        /*03fc*/ 	.byte	0x04, 0x11
        /*03fe*/ 	.short	(.L_211 - .L_210)
	.align		4
.L_210:
        /*0400*/ 	.word	index@(_Z35group_norm_nhwc_bwd_one_pass_kernelI11Fp32IOBf16WLi128ELi30ELi480EEv26Group_norm_nhwc_bwd_params)
        /*0404*/ 	.word	0x00000000


	//----- nvinfo : EIATTR_REGCOUNT
	.align		4
.L_211:
        /*0408*/ 	.byte	0x04, 0x2f
        /*040a*/ 	.short	(.L_213 - .L_212)
	.align		4
.L_212:
        /*040c*/ 	.word	index@(_Z35group_norm_nhwc_bwd_one_pass_kernelI11Fp32IOBf16WLi64ELi30ELi480EEv26Group_norm_nhwc_bwd_params)
        /*0410*/ 	.word	0x00000040


	//----- nvinfo : EIATTR_FRAME_SIZE
	.align		4
.L_213:
        /*0414*/ 	.byte	0x04, 0x11
        /*0416*/ 	.short	(.L_215 - .L_214)
	.align		4
.L_214:
        /*0418*/ 	.word	index@(_Z35group_norm_nhwc_bwd_one_pass_kernelI11Fp32IOBf16WLi64ELi30ELi480EEv26Group_norm_nhwc_bwd_params)
        /*041c*/ 	.word	0x00000000


	//----- nvinfo : EIATTR_REGCOUNT
	.align		4
.L_215:
        /*0420*/ 	.byte	0x04, 0x2f
        /*0422*/ 	.short	(.L_217 - .L_216)
	.align		4
.L_216:
        /*0424*/ 	.word	index@(_Z35group_norm_nhwc_bwd_one_pass_kernelI11Fp32IOFp32WLi512ELi30ELi480EEv26Group_norm_nhwc_bwd_params)
        /*0428*/ 	.word	0x00000080


	//----- nvinfo : EIATTR_FRAME_SIZE
	.align		4
.L_217:
        /*042c*/ 	.byte	0x04, 0x11
        /*042e*/ 	.short	(.L_219 - .L_218)
	.align		4
.L_218:
        /*0430*/ 	.word	index@(_Z35group_norm_nhwc_bwd_one_pass_kernelI11Fp32IOFp32WLi512ELi30ELi480EEv26Group_norm_nhwc_bwd_params)
        /*0434*/ 	.word	0x00000000


	//----- nvinfo : EIATTR_REGCOUNT
	.align		4
.L_219:
        /*0438*/ 	.byte	0x04, 0x2f
        /*043a*/ 	.short	(.L_221 - .L_220)
	.align		4
.L_220:
        /*043c*/ 	.word	index@(_Z35group_norm_nhwc_bwd_one_pass_kernelI11Fp32IOFp32WLi256ELi30ELi480EEv26Group_norm_nhwc_bwd_params)
        /*0440*/ 	.word	0x0000005f


	//----- nvinfo : EIATTR_FRAME_SIZE
	.align		4
.L_221:
        /*0444*/ 	.byte	0x04, 0x11
        /*0446*/ 	.short	(.L_223 - .L_222)
	.align		4
.L_222:
        /*0448*/ 	.word	index@(_Z35group_norm_nhwc_bwd_one_pass_kernelI11Fp32IOFp32WLi256ELi30ELi480EEv26Group_norm_nhwc_bwd_params)
        /*044c*/ 	.word	0x00000000


	//----- nvinfo : EIATTR_REGCOUNT
	.align		4
.L_223:
        /*0450*/ 	.byte	0x04, 0x2f
        /*0452*/ 	.short	(.L_225 - .L_224)
	.align		4
.L_224:
        /*0454*/ 	.word	index@(_Z35group_norm_nhwc_bwd_one_pass_kernelI11Fp32IOFp32WLi128ELi30ELi480EEv26Group_norm_nhwc_bwd_params)
        /*0458*/ 	.word	0x00000040


	//----- nvinfo : EIATTR_FRAME_SIZE
	.align		4
.L_225:
        /*045c*/ 	.byte	0x04, 0x11
        /*045e*/ 	.short	(.L_227 - .L_226)
	.align		4
.L_226:
        /*0460*/ 	.word	index@(_Z35group_norm_nhwc_bwd_one_pass_kernelI11Fp32IOFp32WLi128ELi30ELi480EEv26Group_norm_nhwc_bwd_params)
        /*0464*/ 	.word	0x00000000


	//----- nvinfo : EIATTR_REGCOUNT
	.align		4
.L_227:
        /*0468*/ 	.byte	0x04, 0x2f
        /*046a*/ 	.short	(.L_229 - .L_228)
	.align		4
.L_228:
        /*046c*/ 	.word	index@(_Z35group_norm_nhwc_bwd_one_pass_kernelI11Fp32IOFp32WLi64ELi30ELi480EEv26Group_norm_nhwc_bwd_params)
        /*0470*/ 	.word	0x00000040


	//----- nvinfo : EIATTR_FRAME_SIZE
	.align		4
.L_229:
        /*0474*/ 	.byte	0x04, 0x11
        /*0476*/ 	.short	(.L_231 - .L_230)
	.align		4
.L_230:
        /*0478*/ 	.word	index@(_Z35group_norm_nhwc_bwd_one_pass_kernelI11Fp32IOFp32WLi64ELi30ELi480EEv26Group_norm_nhwc_bwd_params)
        /*047c*/ 	.word	0x00000000


	//----- nvinfo : EIATTR_REGCOUNT
	.align		4
.L_231:
        /*0480*/ 	.byte	0x04, 0x2f
        /*0482*/ 	.short	(.L_233 - .L_232)
	.align		4
.L_232:
        /*0484*/ 	.word	index@(_Z35group_norm_nhwc_bwd_one_pass_kernelI11Fp16IOFp16WLi512ELi30ELi480EEv26Group_norm_nhwc_bwd_params)
        /*0488*/ 	.word	0x00000080


	//----- nvinfo : EIATTR_FRAME_SIZE
	.align		4
.L_233:
        /*048c*/ 	.byte	0x04, 0x11
        /*048e*/ 	.short	(.L_235 - .L_234)
	.align		4
.L_234:
        /*0490*/ 	.word	index@(_Z35group_norm_nhwc_bwd_one_pass_kernelI11Fp16IOFp16WLi512ELi30ELi480EEv26Group_norm_nhwc_bwd_params)
        /*0494*/ 	.word	0x00000000


	//----- nvinfo : EIATTR_REGCOUNT
	.align		4
.L_235:
        /*0498*/ 	.byte	0x04, 0x2f
        /*049a*/ 	.short	(.L_237 - .L_236)
	.align		4
.L_236:
        /*049c*/ 	.word	index@(_Z35group_norm_nhwc_bwd_one_pass_kernelI11Fp16IOFp16WLi256ELi30ELi480EEv26Group_norm_nhwc_bwd_params)
        /*04a0*/ 	.word	0x00000040


	//----- nvinfo : EIATTR_FRAME_SIZE
	.align		4
.L_237:
        /*04a4*/ 	.byte	0x04, 0x11
        /*04a6*/ 	.short	(.L_239 - .L_238)
	.align		4
.L_238:
        /*04a8*/ 	.word	index@(_Z35group_norm_nhwc_bwd_one_pass_kernelI11Fp16IOFp16WLi256ELi30ELi480EEv26Group_norm_nhwc_bwd_params)
        /*04ac*/ 	.word	0x00000000


	//----- nvinfo : EIATTR_REGCOUNT
	.align		4
.L_239:
        /*04b0*/ 	.byte	0x04, 0x2f
        /*04b2*/ 	.short	(.L_241 - .L_240)
	.align		4
.L_240:
        /*04b4*/ 	.word	index@(_Z35group_norm_nhwc_bwd_one_pass_kernelI11Fp16IOFp16WLi128ELi30ELi480EEv26Group_norm_nhwc_bwd_params)
        /*04b8*/ 	.word	0x00000040


	//----- nvinfo : EIATTR_FRAME_SIZE
	.align		4
.L_241:
        /*04bc*/ 	.byte	0x04, 0x11
        /*04be*/ 	.short	(.L_243 - .L_242)
	.align		4
.L_242:
        /*04c0*/ 	.word	index@(_Z35group_norm_nhwc_bwd_one_pass_kernelI11Fp16IOFp16WLi128ELi30ELi480EEv26Group_norm_nhwc_bwd_params)
        /*04c4*/ 	.word	0x00000000


	//----- nvinfo : EIATTR_REGCOUNT
	.align		4
.L_243:
        /*04c8*/ 	.byte	0x04, 0x2f
        /*04ca*/ 	.short	(.L_245 - .L_244)
	.align		4
.L_244:
        /*04cc*/ 	.word	index@(_Z35group_norm_nhwc_bwd_one_pass_kernelI11Fp16IOFp16WLi64ELi30ELi480EEv26Group_norm_nhwc_bwd_params)
        /*04d0*/ 	.word	0x00000028


	//----- nvinfo : EIATTR_FRAME_SIZE
	.align		4
.L_245:
        /*04d4*/ 	.byte	0x04, 0x11
        /*04d6*/ 	.short	(.L_247 - .L_246)
	.align		4
.L_246:
        /*04d8*/ 	.word	index@(_Z35group_norm_nhwc_bwd_one_pass_kernelI11Fp16IOFp16WLi64ELi30ELi480EEv26Group_norm_nhwc_bwd_params)
        /*04dc*/ 	.word	0x00000000


	//----- nvinfo : EIATTR_REGCOUNT
	.align		4
.L_247:
        /*04e0*/ 	.byte	0x04, 0x2f
        /*04e2*/ 	.short	(.L_249 - .L_248)
	.align		4
.L_248:
        /*04e4*/ 	.word	index@(_Z35group_norm_nhwc_bwd_one_pass_kernelI11Fp16IOBf16WLi512ELi30ELi480EEv26Group_norm_nhwc_bwd_params)
        /*04e8*/ 	.word	0x00000080


	//----- nvinfo : EIATTR_FRAME_SIZE
	.align		4
.L_249:
        /*04ec*/ 	.byte	0x04, 0x11
        /*04ee*/ 	.short	(.L_251 - .L_250)
	.align		4
.L_250:
        /*04f0*/ 	.word	index@(_Z35group_norm_nhwc_bwd_one_pass_kernelI11Fp16IOBf16WLi512ELi30ELi480EEv26Group_norm_nhwc_bwd_params)
        /*04f4*/ 	.word	0x00000000


	//----- nvinfo : EIATTR_REGCOUNT
	.align		4
.L_251:
        /*04f8*/ 	.byte	0x04, 0x2f
        /*04fa*/ 	.short	(.L_253 - .L_252)
	.align		4
.L_252:
        /*04fc*/ 	.word	index@(_Z35group_norm_nhwc_bwd_one_pass_kernelI11Fp16IOBf16WLi256ELi30ELi480EEv26Group_norm_nhwc_bwd_params)
        /*0500*/ 	.word	0x00000040


	//----- nvinfo : EIATTR_FRAME_SIZE
	.align		4
.L_253:
        /*0504*/ 	.byte	0x04, 0x11
        /*0506*/ 	.short	(.L_255 - .L_254)
	.align		4
.L_254:
        /*0508*/ 	.word	index@(_Z35group_norm_nhwc_bwd_one_pass_kernelI11Fp16IOBf16WLi256ELi30ELi480EEv26Group_norm_nhwc_bwd_params)
        /*050c*/ 	.word	0x00000000


	//----- nvinfo : EIATTR_REGCOUNT
	.align		4
.L_255:
        /*0510*/ 	.byte	0x04, 0x2f
        /*0512*/ 	.short	(.L_257 - .L_256)
	.align		4
.L_256:
        /*0514*/ 	.word	index@(_Z35group_norm_nhwc_bwd_one_pass_kernelI11Fp16IOBf16WLi128ELi30ELi480EEv26Group_norm_nhwc_bwd_params)
        /*0518*/ 	.word	0x00000040


	//----- nvinfo : EIATTR_FRAME_SIZE
	.align		4
.L_257:
        /*051c*/ 	.byte	0x04, 0x11
        /*051e*/ 	.short	(.L_259 - .L_258)
	.align		4
.L_258:
        /*0520*/ 	.word	index@(_Z35group_norm_nhwc_bwd_one_pass_kernelI11Fp16IOBf16WLi128ELi30ELi480EEv26Group_norm_nhwc_bwd_params)
        /*0524*/ 	.word	0x00000000


	//----- nvinfo : EIATTR_REGCOUNT
	.align		4
.L_259:
        /*0528*/ 	.byte	0x04, 0x2f
        /*052a*/ 	.short	(.L_261 - .L_260)
	.align		4
.L_260:
        /*052c*/ 	.word	index@(_Z35group_norm_nhwc_bwd_one_pass_kernelI11Fp16IOBf16WLi64ELi30ELi480EEv26Group_norm_nhwc_bwd_params)
        /*0530*/ 	.word	0x00000028


	//----- nvinfo : EIATTR_FRAME_SIZE
	.align		4
.L_261:
        /*0534*/ 	.byte	0x04, 0x11
        /*0536*/ 	.short	(.L_263 - .L_262)
	.align		4
.L_262:
        /*0538*/ 	.word	index@(_Z35group_norm_nhwc_bwd_one_pass_kernelI11Fp16IOBf16WLi64ELi30ELi480EEv26Group_norm_nhwc_bwd_params)
        /*053c*/ 	.word	0x00000000


	//----- nvinfo : EIATTR_REGCOUNT
	.align		4
.L_263:
        /*0540*/ 	.byte	0x04, 0x2f
        /*0542*/ 	.short	(.L_265 - .L_264)
	.align		4
.L_264:
        /*0544*/ 	.word	index@(_Z35group_norm_nhwc_bwd_one_pass_kernelI11Fp16IOFp32WLi512ELi30ELi480EEv26Group_norm_nhwc_bwd_params)
        /*0548*/ 	.word	0x00000080


	//----- nvinfo : EIATTR_FRAME_SIZE
	.align		4
.L_265:
        /*054c*/ 	.byte	0x04, 0x11
        /*054e*/ 	.short	(.L_267 - .L_266)
	.align		4
.L_266:
        /*0550*/ 	.word	index@(_Z35group_norm_nhwc_bwd_one_pass_kernelI11Fp16IOFp32WLi512ELi30ELi480EEv26Group_norm_nhwc_bwd_params)
        /*0554*/ 	.word	0x00000000


	//----- nvinfo : EIATTR_REGCOUNT
	.align		4
.L_267:
        /*0558*/ 	.byte	0x04, 0x2f
        /*055a*/ 	.short	(.L_269 - .L_268)
	.align		4
.L_268:
        /*055c*/ 	.word	index@(_Z35group_norm_nhwc_bwd_one_pass_kernelI11Fp16IOFp32WLi256ELi30ELi480EEv26Group_norm_nhwc_bwd_params)
        /*0560*/ 	.word	0x00000040


	//----- nvinfo : EIATTR_FRAME_SIZE
	.align		4
.L_269:
        /*0564*/ 	.byte	0x04, 0x11
        /*0566*/ 	.short	(.L_271 - .L_270)
	.align		4
.L_270:
        /*0568*/ 	.word	index@(_Z35group_norm_nhwc_bwd_one_pass_kernelI11Fp16IOFp32WLi256ELi30ELi480EEv26Group_norm_nhwc_bwd_params)
        /*056c*/ 	.word	0x00000000


	//----- nvinfo : EIATTR_REGCOUNT
	.align		4
.L_271:
        /*0570*/ 	.byte	0x04, 0x2f
        /*0572*/ 	.short	(.L_273 - .L_272)
	.align		4
.L_272:
        /*0574*/ 	.word	index@(_Z35group_norm_nhwc_bwd_one_pass_kernelI11Fp16IOFp32WLi128ELi30ELi480EEv26Group_norm_nhwc_bwd_params)
        /*0578*/ 	.word	0x00000040


	//----- nvinfo : EIATTR_FRAME_SIZE
	.align		4
.L_273:
        /*057c*/ 	.byte	0x04, 0x11
        /*057e*/ 	.short	(.L_275 - .L_274)
	.align		4
.L_274:
        /*0580*/ 	.word	index@(_Z35group_norm_nhwc_bwd_one_pass_kernelI11Fp16IOFp32WLi128ELi30ELi480EEv26Group_norm_nhwc_bwd_params)
        /*0584*/ 	.word	0x00000000


	//----- nvinfo : EIATTR_REGCOUNT
	.align		4
.L_275:
        /*0588*/ 	.byte	0x04, 0x2f
        /*058a*/ 	.short	(.L_277 - .L_276)
	.align		4
.L_276:
        /*058c*/ 	.word	index@(_Z35group_norm_nhwc_bwd_one_pass_kernelI11Fp16IOFp32WLi64ELi30ELi480EEv26Group_norm_nhwc_bwd_params)
        /*0590*/ 	.word	0x00000028


	//----- nvinfo : EIATTR_FRAME_SIZE
	.align		4
.L_277:
        /*0594*/ 	.byte	0x04, 0x11
        /*0596*/ 	.short	(.L_279 - .L_278)
	.align		4
.L_278:
        /*0598*/ 	.word	index@(_Z35group_norm_nhwc_bwd_one_pass_kernelI11Fp16IOFp32WLi64ELi30ELi480EEv26Group_norm_nhwc_bwd_params)
        /*059c*/ 	.word	0x00000000


	//----- nvinfo : EIATTR_REGCOUNT
	.align		4
.L_279:
        /*05a0*/ 	.byte	0x04, 0x2f
        /*05a2*/ 	.short	(.L_281 - .L_280)
	.align		4
.L_280:
        /*05a4*/ 	.word	index@(_Z35group_norm_nhwc_bwd_one_pass_kernelI11Bf16IOFp16WLi512ELi30ELi480EEv26Group_norm_nhwc_bwd_params)
        /*05a8*/ 	.word	0x00000080


	//----- nvinfo : EIATTR_FRAME_SIZE
	.align		4
.L_281:
        /*05ac*/ 	.byte	0x04, 0x11
        /*05ae*/ 	.short	(.L_283 - .L_282)
	.align		4
.L_282:
        /*05b0*/ 	.word	index@(_Z35group_norm_nhwc_bwd_one_pass_kernelI11Bf16IOFp16WLi512ELi30ELi480EEv26Group_norm_nhwc_bwd_params)
        /*05b4*/ 	.word	0x00000000


	//----- nvinfo : EIATTR_REGCOUNT
	.align		4
.L_283:
        /*05b8*/ 	.byte	0x04, 0x2f
        /*05ba*/ 	.short	(.L_285 - .L_284)
	.align		4
.L_284:
        /*05bc*/ 	.word	index@(_Z35group_norm_nhwc_bwd_one_pass_kernelI11Bf16IOFp16WLi256ELi30ELi480EEv26Group_norm_nhwc_bwd_params)
        /*05c0*/ 	.word	0x00000063


	//----- nvinfo : EIATTR_FRAME_SIZE
	.align		4
.L_285:
        /*05c4*/ 	.byte	0x04, 0x11
        /*05c6*/ 	.short	(.L_287 - .L_286)
	.align		4
.L_286:
        /*05c8*/ 	.word	index@(_Z35group_norm_nhwc_bwd_one_pass_kernelI11Bf16IOFp16WLi256ELi30ELi480EEv26Group_norm_nhwc_bwd_params)
        /*05cc*/ 	.word	0x00000000


	//----- nvinfo : EIATTR_REGCOUNT
	.align		4
.L_287:
        /*05d0*/ 	.byte	0x04, 0x2f
        /*05d2*/ 	.short	(.L_289 - .L_288)
	.align		4
.L_288:
        /*05d4*/ 	.word	index@(_Z35group_norm_nhwc_bwd_one_pass_kernelI11Bf16IOFp16WLi128ELi30ELi480EEv26Group_norm_nhwc_bwd_params)
        /*05d8*/ 	.word	0x0000003a


	//----- nvinfo : EIATTR_FRAME_SIZE
	.align		4
.L_289:
        /*05dc*/ 	.byte	0x04, 0x11
        /*05de*/ 	.short	(.L_291 - .L_290)
	.align		4
.L_290:
        /*05e0*/ 	.word	index@(_Z35group_norm_nhwc_bwd_one_pass_kernelI11Bf16IOFp16WLi128ELi30ELi480EEv26Group_norm_nhwc_bwd_params)
        /*05e4*/ 	.word	0x00000000


	//----- nvinfo : EIATTR_REGCOUNT
	.align		4
.L_291:
        /*05e8*/ 	.byte	0x04, 0x2f
        /*05ea*/ 	.short	(.L_293 - .L_292)
	.align		4
.L_292:
        /*05ec*/ 	.word	index@(_Z35group_norm_nhwc_bwd_one_pass_kernelI11Bf16IOFp16WLi64ELi30ELi480EEv26Group_norm_nhwc_bwd_params)
        /*05f0*/ 	.word	0x00000040


	//----- nvinfo : EIATTR_FRAME_SIZE
	.align		4
.L_293:
        /*05f4*/ 	.byte	0x04, 0x11
        /*05f6*/ 	.short	(.L_295 - .L_294)
	.align		4
.L_294:
        /*05f8*/ 	.word	index@(_Z35group_norm_nhwc_bwd_one_pass_kernelI11Bf16IOFp16WLi64ELi30ELi480EEv26Group_norm_nhwc_bwd_params)
        /*05fc*/ 	.word	0x00000000


	//----- nvinfo : EIATTR_REGCOUNT
	.align		4
.L_295:
        /*0600*/ 	.byte	0x04, 0x2f
        /*0602*/ 	.short	(.L_297 - .L_296)
	.align		4
.L_296:
        /*0604*/ 	.word	index@(_Z35group_norm_nhwc_bwd_one_pass_kernelI11Bf16IOBf16WLi512ELi30ELi480EEv26Group_norm_nhwc_bwd_params)
        /*0608*/ 	.word	0x00000080


	//----- nvinfo : EIATTR_FRAME_SIZE
	.align		4
.L_297:
        /*060c*/ 	.byte	0x04, 0x11
        /*060e*/ 	.short	(.L_299 - .L_298)
	.align		4
.L_298:
        /*0610*/ 	.word	index@(_Z35group_norm_nhwc_bwd_one_pass_kernelI11Bf16IOBf16WLi512ELi30ELi480EEv26Group_norm_nhwc_bwd_params)
        /*0614*/ 	.word	0x00000000


	//----- nvinfo : EIATTR_REGCOUNT
	.align		4
.L_299:
        /*0618*/ 	.byte	0x04, 0x2f
        /*061a*/ 	.short	(.L_301 - .L_300)
	.align		4
.L_300:
        /*061c*/ 	.word	index@(_Z35group_norm_nhwc_bwd_one_pass_kernelI11Bf16IOBf16WLi256ELi30ELi480EEv26Group_norm_nhwc_bwd_params)
        /*0620*/ 	.word	0x00000063


	//----- nvinfo : EIATTR_FRAME_SIZE
	.align		4
.L_301:
        /*0624*/ 	.byte	0x04, 0x11
        /*0626*/ 	.short	(.L_303 - .L_302)
	.align		4
.L_302:
        /*0628*/ 	.word	index@(_Z35group_norm_nhwc_bwd_one_pass_kernelI11Bf16IOBf16WLi256ELi30ELi480EEv26Group_norm_nhwc_bwd_params)
        /*062c*/ 	.word	0x00000000


	//----- nvinfo : EIATTR_REGCOUNT
	.align		4
.L_303:
        /*0630*/ 	.byte	0x04, 0x2f
        /*0632*/ 	.short	(.L_305 - .L_304)
	.align		4
.L_304:
        /*0634*/ 	.word	index@(_Z35group_norm_nhwc_bwd_one_pass_kernelI11Bf16IOBf16WLi128ELi30ELi480EEv26Group_norm_nhwc_bwd_params)
        /*0638*/ 	.word	0x0000003a


	//----- nvinfo : EIATTR_FRAME_SIZE
	.align		4
.L_305:
        /*063c*/ 	.byte	0x04, 0x11
        /*063e*/ 	.short	(.L_307 - .L_306)
	.align		4
.L_306:
        /*0640*/ 	.word	index@(_Z35group_norm_nhwc_bwd_one_pass_kernelI11Bf16IOBf16WLi128ELi30ELi480EEv26Group_norm_nhwc_bwd_params)
        /*0644*/ 	.word	0x00000000


	//----- nvinfo : EIATTR_REGCOUNT
	.align		4
.L_307:
        /*0648*/ 	.byte	0x04, 0x2f
        /*064a*/ 	.short	(.L_309 - .L_308)
	.align		4
.L_308:
        /*064c*/ 	.word	index@(_Z35group_norm_nhwc_bwd_one_pass_kernelI11Bf16IOBf16WLi64ELi30ELi480EEv26Group_norm_nhwc_bwd_params)
        /*0650*/ 	.word	0x00000040


	//----- nvinfo : EIATTR_FRAME_SIZE
	.align		4
.L_309:
        /*0654*/ 	.byte	0x04, 0x11
        /*0656*/ 	.short	(.L_311 - .L_310)
	.align		4
.L_310:
        /*0658*/ 	.word	index@(_Z35group_norm_nhwc_bwd_one_pass_kernelI11Bf16IOBf16WLi64ELi30ELi480EEv26Group_norm_nhwc_bwd_params)
        /*065c*/ 	.word	0x00000000


	//----- nvinfo : EIATTR_REGCOUNT
	.align		4
.L_311:
        /*0660*/ 	.byte	0x04, 0x2f
        /*0662*/ 	.short	(.L_313 - .L_312)
	.align		4
.L_312:
        /*0664*/ 	.word	index@(_Z35group_norm_nhwc_bwd_one_pass_kernelI11Bf16IOFp32WLi512ELi30ELi480EEv26Group_norm_nhwc_bwd_params)
        /*0668*/ 	.word	0x00000080


	//----- nvinfo : EIATTR_FRAME_SIZE
	.align		4
.L_313:
        /*066c*/ 	.byte	0x04, 0x11
        /*066e*/ 	.short	(.L_315 - .L_314)
	.align		4
.L_314:
        /*0670*/ 	.word	index@(_Z35group_norm_nhwc_bwd_one_pass_kernelI11Bf16IOFp32WLi512ELi30ELi480EEv26Group_norm_nhwc_bwd_params)
        /*0674*/ 	.word	0x00000000


	//----- nvinfo : EIATTR_REGCOUNT
	.align		4
.L_315:
        /*0678*/ 	.byte	0x04, 0x2f
        /*067a*/ 	.short	(.L_317 - .L_316)
	.align		4
.L_316:
        /*067c*/ 	.word	index@(_Z35group_norm_nhwc_bwd_one_pass_kernelI11Bf16IOFp32WLi256ELi30ELi480EEv26Group_norm_nhwc_bwd_params)
        /*0680*/ 	.word	0x00000063


	//----- nvinfo : EIATTR_FRAME_SIZE
	.align		4
.L_317:
        /*0684*/ 	.byte	0x04, 0x11
        /*0686*/ 	.short	(.L_319 - .L_318)
	.align		4
.L_318:
        /*0688*/ 	.word	index@(_Z35group_norm_nhwc_bwd_one_pass_kernelI11Bf16IOFp32WLi256ELi30ELi480EEv26Group_norm_nhwc_bwd_params)
        /*068c*/ 	.word	0x00000000


	//----- nvinfo : EIATTR_REGCOUNT
	.align		4
.L_319:
        /*0690*/ 	.byte	0x04, 0x2f
        /*0692*/ 	.short	(.L_321 - .L_320)
	.align		4
.L_320:
        /*0694*/ 	.word	index@(_Z35group_norm_nhwc_bwd_one_pass_kernelI11Bf16IOFp32WLi128ELi30ELi480EEv26Group_norm_nhwc_bwd_params)
        /*0698*/ 	.word	0x0000003b


	//----- nvinfo : EIATTR_FRAME_SIZE
	.align		4
.L_321:
        /*069c*/ 	.byte	0x04, 0x11
        /*069e*/ 	.short	(.L_323 - .L_322)
	.align		4
.L_322:
        /*06a0*/ 	.word	index@(_Z35group_norm_nhwc_bwd_one_pass_kernelI11Bf16IOFp32WLi128ELi30ELi480EEv26Group_norm_nhwc_bwd_params)
        /*06a4*/ 	.word	0x00000000


	//----- nvinfo : EIATTR_REGCOUNT
	.align		4
.L_323:
        /*06a8*/ 	.byte	0x04, 0x2f
        /*06aa*/ 	.short	(.L_325 - .L_324)
	.align		4
.L_324:
        /*06ac*/ 	.word	index@(_Z35group_norm_nhwc_bwd_one_pass_kernelI11Bf16IOFp32WLi64ELi30ELi480EEv26Group_norm_nhwc_bwd_params)
        /*06b0*/ 	.word	0x00000040


	//----- nvinfo : EIATTR_FRAME_SIZE
	.align		4
.L_325:
        /*06b4*/ 	.byte	0x04, 0x11
        /*06b6*/ 	.short	(.L_327 - .L_326)
	.align		4
.L_326:
        /*06b8*/ 	.word	index@(_Z35group_norm_nhwc_bwd_one_pass_kernelI11Bf16IOFp32WLi64ELi30ELi480EEv26Group_norm_nhwc_bwd_params)
        /*06bc*/ 	.word	0x00000000


	//----- nvinfo : EIATTR_REGCOUNT
	.align		4
.L_327:
        /*06c0*/ 	.byte	0x04, 0x2f
        /*06c2*/ 	.short	(.L_329 - .L_328)
	.align		4
.L_328:
        /*06c4*/ 	.word	index@(_ZN3cub17CUB_300001_SM_9006detail11EmptyKernelIvEEvv)
        /*06c8*/ 	.word	0x00000004


	//----- nvinfo : EIATTR_FRAME_SIZE
	.align		4
.L_329:
        /*06cc*/ 	.byte	0x04, 0x11
        /*06ce*/ 	.short	(.L_331 - .L_330)
	.align		4
.L_330:
        /*06d0*/ 	.word	index@(_ZN3cub17CUB_300001_SM_9006detail11EmptyKernelIvEEvv)
        /*06d4*/ 	.word	0x00000000


	//----- nvinfo : EIATTR_MIN_STACK_SIZE
	.align		4
.L_331:
        /*06d8*/ 	.byte	0x04, 0x12
        /*06da*/ 	.short	(.L_333 - .L_332)
	.align		4
.L_332:
        /*06dc*/ 	.word	index@(_ZN3cub17CUB_300001_SM_9006detail11EmptyKernelIvEEvv)
        /*06e0*/ 	.word	0x00000000


	//----- nvinfo : EIATTR_MIN_STACK_SIZE
	.align		4
.L_333:
        /*06e4*/ 	.byte	0x04, 0x12
        /*06e6*/ 	.short	(.L_335 - .L_334)
	.align		4
.L_334:
        /*06e8*/ 	.word	index@(_Z35group_norm_nhwc_bwd_one_pass_kernelI11Bf16IOFp32WLi64ELi30ELi480EEv26Group_norm_nhwc_bwd_params)
        /*06ec*/ 	.word	0x00000000


	//----- nvinfo : EIATTR_MIN_STACK_SIZE
	.align		4
.L_335:
        /*06f0*/ 	.byte	0x04, 0x12
        /*06f2*/ 	.short	(.L_337 - .L_336)
	.align		4
.L_336:
        /*06f4*/ 	.word	index@(_Z35group_norm_nhwc_bwd_one_pass_kernelI11Bf16IOFp32WLi128ELi30ELi480EEv26Group_norm_nhwc_bwd_params)
        /*06f8*/ 	.word	0x00000000


	//----- nvinfo : EIATTR_MIN_STACK_SIZE
	.align		4
.L_337:
        /*06fc*/ 	.byte	0x04, 0x12
        /*06fe*/ 	.short	(.L_339 - .L_338)
	.align		4
.L_338:
        /*0700*/ 	.word	index@(_Z35group_norm_nhwc_bwd_one_pass_kernelI11Bf16IOFp32WLi256ELi30ELi480EEv26Group_norm_nhwc_bwd_params)
        /*0704*/ 	.word	0x00000000


	//----- nvinfo : EIATTR_MIN_STACK_SIZE
	.align		4
.L_339:
        /*0708*/ 	.byte	0x04, 0x12
        /*070a*/ 	.short	(.L_341 - .L_340)
	.align		4
.L_340:
        /*070c*/ 	.word	index@(_Z35group_norm_nhwc_bwd_one_pass_kernelI11Bf16IOFp32WLi512ELi30ELi480EEv26Group_norm_nhwc_bwd_params)
        /*0710*/ 	.word	0x00000000


	//----- nvinfo : EIATTR_MIN_STACK_SIZE
	.align		4
.L_341:
        /*0714*/ 	.byte	0x04, 0x12
        /*0716*/ 	.short	(.L_343 - .L_342)
	.align		4
.L_342:
        /*0718*/ 	.word	index@(_Z35group_norm_nhwc_bwd_one_pass_kernelI11Bf16IOBf16WLi64ELi30ELi480EEv26Group_norm_nhwc_bwd_params)
        /*071c*/ 	.word	0x00000000


	//----- nvinfo : EIATTR_MIN_STACK_SIZE
	.align		4
.L_343:
        /*0720*/ 	.byte	0x04, 0x12
        /*0722*/ 	.short	(.L_345 - .L_344)
	.align		4
.L_344:
        /*0724*/ 	.word	index@(_Z35group_norm_nhwc_bwd_one_pass_kernelI11Bf16IOBf16WLi128ELi30ELi480EEv26Group_norm_nhwc_bwd_params)
        /*0728*/ 	.word	0x00000000


	//----- nvinfo : EIATTR_MIN_STACK_SIZE
	.align		4
.L_345:
        /*072c*/ 	.byte	0x04, 0x12
        /*072e*/ 	.short	(.L_347 - .L_346)
	.align		4
.L_346:
        /*0730*/ 	.word	index@(_Z35group_norm_nhwc_bwd_one_pass_kernelI11Bf16IOBf16WLi256ELi30ELi480EEv26Group_norm_nhwc_bwd_params)
        /*0734*/ 	.word	0x00000000


	//----- nvinfo : EIATTR_MIN_STACK_SIZE
	.align		4
.L_347:
        /*0738*/ 	.byte	0x04, 0x12
        /*073a*/ 	.short	(.L_349 - .L_348)
	.align		4
.L_348:
        /*073c*/ 	.word	index@(_Z35group_norm_nhwc_bwd_one_pass_kernelI11Bf16IOBf16WLi512ELi30ELi480EEv26Group_norm_nhwc_bwd_params)
        /*0740*/ 	.word	0x00000000


	//----- nvinfo : EIATTR_MIN_STACK_SIZE
	.align		4
.L_349:
        /*0744*/ 	.byte	0x04, 0x12
        /*0746*/ 	.short	(.L_351 - .L_350)
	.align		4
.L_350:
        /*0748*/ 	.word	index@(_Z35group_norm_nhwc_bwd_one_pass_kernelI11Bf16IOFp16WLi64ELi30ELi480EEv26Group_norm_nhwc_bwd_params)
        /*074c*/ 	.word	0x00000000


	//----- nvinfo : EIATTR_MIN_STACK_SIZE
	.align		4
.L_351:
        /*0750*/ 	.byte	0x04, 0x12
        /*0752*/ 	.short	(.L_353 - .L_352)
	.align		4
.L_352:
        /*0754*/ 	.word	index@(_Z35group_norm_nhwc_bwd_one_pass_kernelI11Bf16IOFp16WLi128ELi30ELi480EEv26Group_norm_nhwc_bwd_params)
        /*0758*/ 	.word	0x00000000


	//----- nvinfo : EIATTR_MIN_STACK_SIZE
	.align		4
.L_353:
        /*075c*/ 	.byte	0x04, 0x12
        /*075e*/ 	.short	(.L_355 - .L_354)
	.align		4
.L_354:
        /*0760*/ 	.word	index@(_Z35group_norm_nhwc_bwd_one_pass_kernelI11Bf16IOFp16WLi256ELi30ELi480EEv26Group_norm_nhwc_bwd_params)
        /*0764*/ 	.word	0x00000000


	//----- nvinfo : EIATTR_MIN_STACK_SIZE
	.align		4
.L_355:
        /*0768*/ 	.byte	0x04, 0x12
        /*076a*/ 	.short	(.L_357 - .L_356)
	.align		4
.L_356:
        /*076c*/ 	.word	index@(_Z35group_norm_nhwc_bwd_one_pass_kernelI11Bf16IOFp16WLi512ELi30ELi480EEv26Group_norm_nhwc_bwd_params)
        /*0770*/ 	.word	0x00000000


	//----- nvinfo : EIATTR_MIN_STACK_SIZE
	.align		4
.L_357:
        /*0774*/ 	.byte	0x04, 0x12
        /*0776*/ 	.short	(.L_359 - .L_358)
	.align		4
.L_358:
        /*0778*/ 	.word	index@(_Z35group_norm_nhwc_bwd_one_pass_kernelI11Fp16IOFp32WLi64ELi30ELi480EEv26Group_norm_nhwc_bwd_params)
        /*077c*/ 	.word	0x00000000


	//----- nvinfo : EIATTR_MIN_STACK_SIZE
	.align		4
.L_359:
        /*0780*/ 	.byte	0x04, 0x12
        /*0782*/ 	.short	(.L_361 - .L_360)
	.align		4
.L_360:
        /*0784*/ 	.word	index@(_Z35group_norm_nhwc_bwd_one_pass_kernelI11Fp16IOFp32WLi128ELi30ELi480EEv26Group_norm_nhwc_bwd_params)
        /*0788*/ 	.word	0x00000000


	//----- nvinfo : EIATTR_MIN_STACK_SIZE
	.align		4
.L_361:
        /*078c*/ 	.byte	0x04, 0x12
        /*078e*/ 	.short	(.L_363 - .L_362)
	.align		4
.L_362:
        /*0790*/ 	.word	index@(_Z35group_norm_nhwc_bwd_one_pass_kernelI11Fp16IOFp32WLi256ELi30ELi480EEv26Group_norm_nhwc_bwd_params)
        /*0794*/ 	.word	0x00000000


	//----- nvinfo : EIATTR_MIN_STACK_SIZE
	.align		4
.L_363:
        /*0798*/ 	.byte	0x04, 0x12
        /*079a*/ 	.short	(.L_365 - .L_364)
	.align		4
.L_364:
        /*079c*/ 	.word	index@(_Z35group_norm_nhwc_bwd_one_pass_kernelI11Fp16IOFp32WLi512ELi30ELi480EEv26Group_norm_nhwc_bwd_params)
        /*07a0*/ 	.word	0x00000000


	//----- nvinfo : EIATTR_MIN_STACK_SIZE
	.align		4
.L_365:
        /*07a4*/ 	.byte	0x04, 0x12
        /*07a6*/ 	.short	(.L_367 - .L_366)
	.align		4
.L_366:
        /*07a8*/ 	.word	index@(_Z35group_norm_nhwc_bwd_one_pass_kernelI11Fp16IOBf16WLi64ELi30ELi480EEv26Group_norm_nhwc_bwd_params)
        /*07ac*/ 	.word	0x00000000


	//----- nvinfo : EIATTR_MIN_STACK_SIZE
	.align		4
.L_367:
        /*07b0*/ 	.byte	0x04, 0x12
        /*07b2*/ 	.short	(.L_369 - .L_368)
	.align		4
.L_368:
        /*07b4*/ 	.word	index@(_Z35group_norm_nhwc_bwd_one_pass_kernelI11Fp16IOBf16WLi128ELi30ELi480EEv26Group_norm_nhwc_bwd_params)
        /*07b8*/ 	.word	0x00000000


	//----- nvinfo : EIATTR_MIN_STACK_SIZE
	.align		4
.L_369:
        /*07bc*/ 	.byte	0x04, 0x12
        /*07be*/ 	.short	(.L_371 - .L_370)
	.align		4
.L_370:
        /*07c0*/ 	.word	index@(_Z35group_norm_nhwc_bwd_one_pass_kernelI11Fp16IOBf16WLi256ELi30ELi480EEv26Group_norm_nhwc_bwd_params)
        /*07c4*/ 	.word	0x00000000


	//----- nvinfo : EIATTR_MIN_STACK_SIZE
	.align		4
.L_371:
        /*07c8*/ 	.byte	0x04, 0x12
        /*07ca*/ 	.short	(.L_373 - .L_372)
	.align		4
.L_372:
        /*07cc*/ 	.word	index@(_Z35group_norm_nhwc_bwd_one_pass_kernelI11Fp16IOBf16WLi512ELi30ELi480EEv26Group_norm_nhwc_bwd_params)
        /*07d0*/ 	.word	0x00000000


	//----- nvinfo : EIATTR_MIN_STACK_SIZE
	.align		4
.L_373:
        /*07d4*/ 	.byte	0x04, 0x12
        /*07d6*/ 	.short	(.L_375 - .L_374)
	.align		4
.L_374:
        /*07d8*/ 	.word	index@(_Z35group_norm_nhwc_bwd_one_pass_kernelI11Fp16IOFp16WLi64ELi30ELi480EEv26Group_norm_nhwc_bwd_params)
        /*07dc*/ 	.word	0x00000000


	//----- nvinfo : EIATTR_MIN_STACK_SIZE
	.align		4
.L_375:
        /*07e0*/ 	.byte	0x04, 0x12
        /*07e2*/ 	.short	(.L_377 - .L_376)
	.align		4
.L_376:
        /*07e4*/ 	.word	index@(_Z35group_norm_nhwc_bwd_one_pass_kernelI11Fp16IOFp16WLi128ELi30ELi480EEv26Group_norm_nhwc_bwd_params)
        /*07e8*/ 	.word	0x00000000


	//----- nvinfo : EIATTR_MIN_STACK_SIZE
	.align		4
.L_377:
        /*07ec*/ 	.byte	0x04, 0x12
        /*07ee*/ 	.short	(.L_379 - .L_378)
	.align		4
.L_378:
        /*07f0*/ 	.word	index@(_Z35group_norm_nhwc_bwd_one_pass_kernelI11Fp16IOFp16WLi256ELi30ELi480EEv26Group_norm_nhwc_bwd_params)
        /*07f4*/ 	.word	0x00000000


	//----- nvinfo : EIATTR_MIN_STACK_SIZE
	.align		4
.L_379:
        /*07f8*/ 	.byte	0x04, 0x12
        /*07fa*/ 	.short	(.L_381 - .L_380)
	.align		4
.L_380:
        /*07fc*/ 	.word	index@(_Z35group_norm_nhwc_bwd_one_pass_kernelI11Fp16IOFp16WLi512ELi30ELi480EEv26Group_norm_nhwc_bwd_params)
        /*0800*/ 	.word	0x00000000


	//----- nvinfo : EIATTR_MIN_STACK_SIZE
	.align		4
.L_381:
        /*0804*/ 	.byte	0x04, 0x12
        /*0806*/ 	.short	(.L_383 - .L_382)
	.align		4
.L_382:
        /*0808*/ 	.word	index@(_Z35group_norm_nhwc_bwd_one_pass_kernelI11Fp32IOFp32WLi64ELi30ELi480EEv26Group_norm_nhwc_bwd_params)
        /*080c*/ 	.word	0x00000000


	//----- nvinfo : EIATTR_MIN_STACK_SIZE
	.align		4
.L_383:
        /*0810*/ 	.byte	0x04, 0x12
        /*0812*/ 	.short	(.L_385 - .L_384)
	.align		4
.L_384:
        /*0814*/ 	.word	index@(_Z35group_norm_nhwc_bwd_one_pass_kernelI11Fp32IOFp32WLi128ELi30ELi480EEv26Group_norm_nhwc_bwd_params)
        /*0818*/ 	.word	0x00000000


	//----- nvinfo : EIATTR_MIN_STACK_SIZE
	.align		4
.L_385:
        /*081c*/ 	.byte	0x04, 0x12
        /*081e*/ 	.short	(.L_387 - .L_386)
	.align		4
.L_386:
        /*0820*/ 	.word	index@(_Z35group_norm_nhwc_bwd_one_pass_kernelI11Fp32IOFp32WLi256ELi30ELi480EEv26Group_norm_nhwc_bwd_params)
        /*0824*/ 	.word	0x00000000


	//----- nvinfo : EIATTR_MIN_STACK_SIZE
	.align		4
.L_387:
        /*0828*/ 	.byte	0x04, 0x12
        /*082a*/ 	.short	(.L_389 - .L_388)
	.align		4
.L_388:
        /*082c*/ 	.word	index@(_Z35group_norm_nhwc_bwd_one_pass_kernelI11Fp32IOFp32WLi512ELi30ELi480EEv26Group_norm_nhwc_bwd_params)
        /*0830*/ 	.word	0x00000000


	//----- nvinfo : EIATTR_MIN_STACK_SIZE
	.align		4
.L_389:
        /*0834*/ 	.byte	0x04, 0x12
        /*0836*/ 	.short	(.L_391 - .L_390)
	.align		4
.L_390:
        /*0838*/ 	.word	index@(_Z35group_norm_nhwc_bwd_one_pass_kernelI11Fp32IOBf16WLi64ELi30ELi480EEv26Group_norm_nhwc_bwd_params)
        /*083c*/ 	.word	0x00000000


	//----- nvinfo : EIATTR_MIN_STACK_SIZE
	.align		4
.L_391:
        /*0840*/ 	.byte	0x04, 0x12
        /*0842*/ 	.short	(.L_393 - .L_392)
	.align		4
.L_392:
        /*0844*/ 	.word	index@(_Z35group_norm_nhwc_bwd_one_pass_kernelI11Fp32IOBf16WLi128ELi30ELi480EEv26Group_norm_nhwc_bwd_params)
        /*0848*/ 	.word	0x00000000


	//----- nvinfo : EIATTR_MIN_STACK_SIZE
	.align		4
.L_393:
        /*084c*/ 	.byte	0x04, 0x12
        /*084e*/ 	.short	(.L_395 - .L_394)
	.align		4
.L_394:
        /*0850*/ 	.word	index@(_Z35group_norm_nhwc_bwd_one_pass_kernelI11Fp32IOBf16WLi256ELi30ELi480EEv26Group_norm_nhwc_bwd_params)
        /*0854*/ 	.word	0x00000000


	//----- nvinfo : EIATTR_MIN_STACK_SIZE
	.align		4
.L_395:
        /*0858*/ 	.byte	0x04, 0x12
        /*085a*/ 	.short	(.L_397 - .L_396)
	.align		4
.L_396:
        /*085c*/ 	.word	index@(_Z35group_norm_nhwc_bwd_one_pass_kernelI11Fp32IOBf16WLi512ELi30ELi480EEv26Group_norm_nhwc_bwd_params)
        /*0860*/ 	.word	0x00000000


	//----- nvinfo : EIATTR_MIN_STACK_SIZE
	.align		4
.L_397:
        /*0864*/ 	.byte	0x04, 0x12
        /*0866*/ 	.short	(.L_399 - .L_398)
	.align		4
.L_398:
        /*0868*/ 	.word	index@(_Z35group_norm_nhwc_bwd_one_pass_kernelI11Fp32IOFp16WLi64ELi30ELi480EEv26Group_norm_nhwc_bwd_params)
        /*086c*/ 	.word	0x00000000


	//----- nvinfo : EIATTR_MIN_STACK_SIZE
	.align		4
.L_399:
        /*0870*/ 	.byte	0x04, 0x12
        /*0872*/ 	.short	(.L_401 - .L_400)
	.align		4
.L_400:
        /*0874*/ 	.word	index@(_Z35group_norm_nhwc_bwd_one_pass_kernelI11Fp32IOFp16WLi128ELi30ELi480EEv26Group_norm_nhwc_bwd_params)
        /*0878*/ 	.word	0x00000000


	//----- nvinfo : EIATTR_MIN_STACK_SIZE
	.align		4
.L_401:
        /*087c*/ 	.byte	0x04, 0x12
        /*087e*/ 	.short	(.L_403 - .L_402)
	.align		4
.L_402:
        /*0880*/ 	.word	index@(_Z35group_norm_nhwc_bwd_one_pass_kernelI11Fp32IOFp16WLi256ELi30ELi480EEv26Group_norm_nhwc_bwd_params)
        /*0884*/ 	.word	0x00000000


	//----- nvinfo : EIATTR_MIN_STACK_SIZE
	.align		4
.L_403:
        /*0888*/ 	.byte	0x04, 0x12
        /*088a*/ 	.short	(.L_405 - .L_404)
	.align		4
.L_404:
        /*088c*/ 	.word	index@(_Z35group_norm_nhwc_bwd_one_pass_kernelI11Fp32IOFp16WLi512ELi30ELi480EEv26Group_norm_nhwc_bwd_params)
        /*0890*/ 	.word	0x00000000


	//----- nvinfo : EIATTR_MIN_STACK_SIZE
	.align		4
.L_405:
        /*0894*/ 	.byte	0x04, 0x12
        /*0896*/ 	.short	(.L_407 - .L_406)
	.align		4
.L_406:
        /*0898*/ 	.word	index@(_Z35group_norm_nhwc_fwd_one_pass_kernelI11Bf16IOFp32WLi64ELi30ELi480EEv26Group_norm_nhwc_fwd_params)
        /*089c*/ 	.word	0x00000000


	//----- nvinfo : EIATTR_MIN_STACK_SIZE
	.align		4
.L_407:
        /*08a0*/ 	.byte	0x04, 0x12
        /*08a2*/ 	.short	(.L_409 - .L_408)
	.align		4
.L_408:
        /*08a4*/ 	.word	index@(_Z35group_norm_nhwc_fwd_one_pass_kernelI11Bf16IOFp32WLi128ELi30ELi480EEv26Group_norm_nhwc_fwd_params)
        /*08a8*/ 	.word	0x00000000


	//----- nvinfo : EIATTR_MIN_STACK_SIZE
	.align		4
.L_409:
        /*08ac*/ 	.byte	0x04, 0x12
        /*08ae*/ 	.short	(.L_411 - .L_410)
	.align		4
.L_410:
        /*08b0*/ 	.word	index@(_Z35group_norm_nhwc_fwd_one_pass_kernelI11Bf16IOFp32WLi256ELi30ELi480EEv26Group_norm_nhwc_fwd_params)
        /*08b4*/ 	.word	0x00000000


	//----- nvinfo : EIATTR_MIN_STACK_SIZE
	.align		4
.L_411:
        /*08b8*/ 	.byte	0x04, 0x12
        /*08ba*/ 	.short	(.L_413 - .L_412)
	.align		4
.L_412:
        /*08bc*/ 	.word	index@(_Z35group_norm_nhwc_fwd_one_pass_kernelI11Bf16IOFp32WLi512ELi30ELi480EEv26Group_norm_nhwc_fwd_params)
        /*08c0*/ 	.word	0x00000000


	//----- nvinfo : EIATTR_MIN_STACK_SIZE
	.align		4
.L_413:
        /*08c4*/ 	.byte	0x04, 0x12
        /*08c6*/ 	.short	(.L_415 - .L_414)
	.align		4
.L_414:
        /*08c8*/ 	.word	index@(_Z35group_norm_nhwc_fwd_one_pass_kernelI11Bf16IOBf16WLi64ELi30ELi480EEv26Group_norm_nhwc_fwd_params)
        /*08cc*/ 	.word	0x00000000


	//----- nvinfo : EIATTR_MIN_STACK_SIZE
	.align		4
.L_415:
        /*08d0*/ 	.byte	0x04, 0x12
        /*08d2*/ 	.short	(.L_417 - .L_416)
	.align		4
.L_416:
        /*08d4*/ 	.word	index@(_Z35group_norm_nhwc_fwd_one_pass_kernelI11Bf16IOBf16WLi128ELi30ELi480EEv26Group_norm_nhwc_fwd_params)
        /*08d8*/ 	.word	0x00000000


	//----- nvinfo : EIATTR_MIN_STACK_SIZE
	.align		4
.L_417:
        /*08dc*/ 	.byte	0x04, 0x12
        /*08de*/ 	.short	(.L_419 - .L_418)
	.align		4
.L_418:
        /*08e0*/ 	.word	index@(_Z35group_norm_nhwc_fwd_one_pass_kernelI11Bf16IOBf16WLi256ELi30ELi480EEv26Group_norm_nhwc_fwd_params)
        /*08e4*/ 	.word	0x00000000


	//----- nvinfo : EIATTR_MIN_STACK_SIZE
	.align		4
.L_419:
        /*08e8*/ 	.byte	0x04, 0x12
        /*08ea*/ 	.short	(.L_421 - .L_420)
	.align		4
.L_420:
        /*08ec*/ 	.word	index@(_Z35group_norm_nhwc_fwd_one_pass_kernelI11Bf16IOBf16WLi512ELi30ELi480EEv26Group_norm_nhwc_fwd_params)
        /*08f0*/ 	.word	0x00000000


	//----- nvinfo : EIATTR_MIN_STACK_SIZE
	.align		4
.L_421:
        /*08f4*/ 	.byte	0x04, 0x12
        /*08f6*/ 	.short	(.L_423 - .L_422)
	.align		4
.L_422:
        /*08f8*/ 	.word	index@(_Z35group_norm_nhwc_fwd_one_pass_kernelI11Bf16IOFp16WLi64ELi30ELi480EEv26Group_norm_nhwc_fwd_params)
        /*08fc*/ 	.word	0x00000000


	//----- nvinfo : EIATTR_MIN_STACK_SIZE
	.align		4
.L_423:
        /*0900*/ 	.byte	0x04, 0x12
        /*0902*/ 	.short	(.L_425 - .L_424)
	.align		4
.L_424:
        /*0904*/ 	.word	index@(_Z35group_norm_nhwc_fwd_one_pass_kernelI11Bf16IOFp16WLi128ELi30ELi480EEv26Group_norm_nhwc_fwd_params)
        /*0908*/ 	.word	0x00000000


	//----- nvinfo : EIATTR_MIN_STACK_SIZE
	.align		4
.L_425:
        /*090c*/ 	.byte	0x04, 0x12
        /*090e*/ 	.short	(.L_427 - .L_426)
	.align		4
.L_426:
        /*0910*/ 	.word	index@(_Z35group_norm_nhwc_fwd_one_pass_kernelI11Bf16IOFp16WLi256ELi30ELi480EEv26Group_norm_nhwc_fwd_params)
        /*0914*/ 	.word	0x00000000


	//----- nvinfo : EIATTR_MIN_STACK_SIZE
	.align		4
.L_427:
        /*0918*/ 	.byte	0x04, 0x12
        /*091a*/ 	.short	(.L_429 - .L_428)
	.align		4
.L_428:
        /*091c*/ 	.word	index@(_Z35group_norm_nhwc_fwd_one_pass_kernelI11Bf16IOFp16WLi512ELi30ELi480EEv26Group_norm_nhwc_fwd_params)
        /*0920*/ 	.word	0x00000000


	//----- nvinfo : EIATTR_MIN_STACK_SIZE
	.align		4
.L_429:
        /*0924*/ 	.byte	0x04, 0x12
        /*0926*/ 	.short	(.L_431 - .L_430)
	.align		4
.L_430:
        /*0928*/ 	.word	index@(_Z35group_norm_nhwc_fwd_one_pass_kernelI11Fp16IOFp32WLi64ELi30ELi480EEv26Group_norm_nhwc_fwd_params)
        /*092c*/ 	.word	0x00000000


	//----- nvinfo : EIATTR_MIN_STACK_SIZE
	.align		4
.L_431:
        /*0930*/ 	.byte	0x04, 0x12
        /*0932*/ 	.short	(.L_433 - .L_432)
	.align		4
.L_432:
        /*0934*/ 	.word	index@(_Z35group_norm_nhwc_fwd_one_pass_kernelI11Fp16IOFp32WLi128ELi30ELi480EEv26Group_norm_nhwc_fwd_params)
        /*0938*/ 	.word	0x00000000


	//----- nvinfo : EIATTR_MIN_STACK_SIZE
	.align		4
.L_433:
        /*093c*/ 	.byte	0x04, 0x12
        /*093e*/ 	.short	(.L_435 - .L_434)
	.align		4
.L_434:
        /*0940*/ 	.word	index@(_Z35group_norm_nhwc_fwd_one_pass_kernelI11Fp16IOFp32WLi256ELi30ELi480EEv26Group_norm_nhwc_fwd_params)
        /*0944*/ 	.word	0x00000000


	//----- nvinfo : EIATTR_MIN_STACK_SIZE
	.align		4
.L_435:
        /*0948*/ 	.byte	0x04, 0x12
        /*094a*/ 	.short	(.L_437 - .L_436)
	.align		4
.L_436:
        /*094c*/ 	.word	index@(_Z35group_norm_nhwc_fwd_one_pass_kernelI11Fp16IOFp32WLi512ELi30ELi480EEv26Group_norm_nhwc_fwd_params)
        /*0950*/ 	.word	0x00000000


	//----- nvinfo : EIATTR_MIN_STACK_SIZE
	.align		4
.L_437:
        /*0954*/ 	.byte	0x04, 0x12
        /*0956*/ 	.short	(.L_439 - .L_438)
	.align		4
.L_438:
        /*0958*/ 	.word	index@(_Z35group_norm_nhwc_fwd_one_pass_kernelI11Fp16IOBf16WLi64ELi30ELi480EEv26Group_norm_nhwc_fwd_params)
        /*095c*/ 	.word	0x00000000


	//----- nvinfo : EIATTR_MIN_STACK_SIZE
	.align		4
.L_439:
        /*0960*/ 	.byte	0x04, 0x12
        /*0962*/ 	.short	(.L_441 - .L_440)
	.align		4
.L_440:
        /*0964*/ 	.word	index@(_Z35group_norm_nhwc_fwd_one_pass_kernelI11Fp16IOBf16WLi128ELi30ELi480EEv26Group_norm_nhwc_fwd_params)
        /*0968*/ 	.word	0x00000000


	//----- nvinfo : EIATTR_MIN_STACK_SIZE
	.align		4
.L_441:
        /*096c*/ 	.byte	0x04, 0x12
        /*096e*/ 	.short	(.L_443 - .L_442)
	.align		4
.L_442:
        /*0970*/ 	.word	index@(_Z35group_norm_nhwc_fwd_one_pass_kernelI11Fp16IOBf16WLi256ELi30ELi480EEv26Group_norm_nhwc_fwd_params)
        /*0974*/ 	.word	0x00000000


	//----- nvinfo : EIATTR_MIN_STACK_SIZE
	.align		4
.L_443:
        /*0978*/ 	.byte	0x04, 0x12
        /*097a*/ 	.short	(.L_445 - .L_444)
	.align		4
.L_444:
        /*097c*/ 	.word	index@(_Z35group_norm_nhwc_fwd_one_pass_kernelI11Fp16IOBf16WLi512ELi30ELi480EEv26Group_norm_nhwc_fwd_params)
        /*0980*/ 	.word	0x00000000


	//----- nvinfo : EIATTR_MIN_STACK_SIZE
	.align		4
.L_445:
        /*0984*/ 	.byte	0x04, 0x12
        /*0986*/ 	.short	(.L_447 - .L_446)
	.align		4
.L_446:
        /*0988*/ 	.word	index@(_Z35group_norm_nhwc_fwd_one_pass_kernelI11Fp16IOFp16WLi64ELi30ELi480EEv26Group_norm_nhwc_fwd_params)
        /*098c*/ 	.word	0x00000000


	//----- nvinfo : EIATTR_MIN_STACK_SIZE
	.align		4
.L_447:
        /*0990*/ 	.byte	0x04, 0x12
        /*0992*/ 	.short	(.L_449 - .L_448)
	.align		4
.L_448:
        /*0994*/ 	.word	index@(_Z35group_norm_nhwc_fwd_one_pass_kernelI11Fp16IOFp16WLi128ELi30ELi480EEv26Group_norm_nhwc_fwd_params)
        /*0998*/ 	.word	0x00000000


	//----- nvinfo : EIATTR_MIN_STACK_SIZE
	.align		4
.L_449:
        /*099c*/ 	.byte	0x04, 0x12
        /*099e*/ 	.short	(.L_451 - .L_450)
	.align		4
.L_450:
        /*09a0*/ 	.word	index@(_Z35group_norm_nhwc_fwd_one_pass_kernelI11Fp16IOFp16WLi256ELi30ELi480EEv26Group_norm_nhwc_fwd_params)
        /*09a4*/ 	.word	0x00000000


	//----- nvinfo : EIATTR_MIN_STACK_SIZE
	.align		4
.L_451:
        /*09a8*/ 	.byte	0x04, 0x12
        /*09aa*/ 	.short	(.L_453 - .L_452)
	.align		4
.L_452:
        /*09ac*/ 	.word	index@(_Z35group_norm_nhwc_fwd_one_pass_kernelI11Fp16IOFp16WLi512ELi30ELi480EEv26Group_norm_nhwc_fwd_params)
        /*09b0*/ 	.word	0x00000000


	//----- nvinfo : EIATTR_MIN_STACK_SIZE
	.align		4
.L_453:
        /*09b4*/ 	.byte	0x04, 0x12
        /*09b6*/ 	.short	(.L_455 - .L_454)
	.align		4
.L_454:
        /*09b8*/ 	.word	index@(_Z35group_norm_nhwc_fwd_one_pass_kernelI11Fp32IOFp32WLi64ELi30ELi480EEv26Group_norm_nhwc_fwd_params)
        /*09bc*/ 	.word	0x00000000


	//----- nvinfo : EIATTR_MIN_STACK_SIZE
	.align		4
.L_455:
        /*09c0*/ 	.byte	0x04, 0x12
        /*09c2*/ 	.short	(.L_457 - .L_456)
	.align		4
.L_456:
        /*09c4*/ 	.word	index@(_Z35group_norm_nhwc_fwd_one_pass_kernelI11Fp32IOFp32WLi128ELi30ELi480EEv26Group_norm_nhwc_fwd_params)
        /*09c8*/ 	.word	0x00000000


	//----- nvinfo : EIATTR_MIN_STACK_SIZE
	.align		4
.L_457:
        /*09cc*/ 	.byte	0x04, 0x12
        /*09ce*/ 	.short	(.L_459 - .L_458)
	.align		4
.L_458:
        /*09d0*/ 	.word	index@(_Z35group_norm_nhwc_fwd_one_pass_kernelI11Fp32IOFp32WLi256ELi30ELi480EEv26Group_norm_nhwc_fwd_params)
        /*09d4*/ 	.word	0x00000000


	//----- nvinfo : EIATTR_MIN_STACK_SIZE
	.align		4
.L_459:
        /*09d8*/ 	.byte	0x04, 0x12
        /*09da*/ 	.short	(.L_461 - .L_460)
	.align		4
.L_460:
        /*09dc*/ 	.word	index@(_Z35group_norm_nhwc_fwd_one_pass_kernelI11Fp32IOFp32WLi512ELi30ELi480EEv26Group_norm_nhwc_fwd_params)
        /*09e0*/ 	.word	0x00000000


	//----- nvinfo : EIATTR_MIN_STACK_SIZE
	.align		4
.L_461:
        /*09e4*/ 	.byte	0x04, 0x12
        /*09e6*/ 	.short	(.L_463 - .L_462)
	.align		4
.L_462:
        /*09e8*/ 	.word	index@(_Z35group_norm_nhwc_fwd_one_pass_kernelI11Fp32IOBf16WLi64ELi30ELi480EEv26Group_norm_nhwc_fwd_params)
        /*09ec*/ 	.word	0x00000000


	//----- nvinfo : EIATTR_MIN_STACK_SIZE
	.align		4
.L_463:
        /*09f0*/ 	.byte	0x04, 0x12
        /*09f2*/ 	.short	(.L_465 - .L_464)
	.align		4
.L_464:
        /*09f4*/ 	.word	index@(_Z35group_norm_nhwc_fwd_one_pass_kernelI11Fp32IOBf16WLi128ELi30ELi480EEv26Group_norm_nhwc_fwd_params)
        /*09f8*/ 	.word	0x00000000


	//----- nvinfo : EIATTR_MIN_STACK_SIZE
	.align		4
.L_465:
        /*09fc*/ 	.byte	0x04, 0x12
        /*09fe*/ 	.short	(.L_467 - .L_466)
	.align		4
.L_466:
        /*0a00*/ 	.word	index@(_Z35group_norm_nhwc_fwd_one_pass_kernelI11Fp32IOBf16WLi256ELi30ELi480EEv26Group_norm_nhwc_fwd_params)
        /*0a04*/ 	.word	0x00000000


	//----- nvinfo : EIATTR_MIN_STACK_SIZE
	.align		4
.L_467:
        /*0a08*/ 	.byte	0x04, 0x12
        /*0a0a*/ 	.short	(.L_469 - .L_468)
	.align		4
.L_468:
        /*0a0c*/ 	.word	index@(_Z35group_norm_nhwc_fwd_one_pass_kernelI11Fp32IOBf16WLi512ELi30ELi480EEv26Group_norm_nhwc_fwd_params)
        /*0a10*/ 	.word	0x00000000


	//----- nvinfo : EIATTR_MIN_STACK_SIZE
	.align		4
.L_469:
        /*0a14*/ 	.byte	0x04, 0x12
        /*0a16*/ 	.short	(.L_471 - .L_470)
	.align		4
.L_470:
        /*0a18*/ 	.word	index@(_Z35group_norm_nhwc_fwd_one_pass_kernelI11Fp32IOFp16WLi64ELi30ELi480EEv26Group_norm_nhwc_fwd_params)
        /*0a1c*/ 	.word	0x00000000


	//----- nvinfo : EIATTR_MIN_STACK_SIZE
	.align		4
.L_471:
        /*0a20*/ 	.byte	0x04, 0x12
        /*0a22*/ 	.short	(.L_473 - .L_472)
	.align		4
.L_472:
        /*0a24*/ 	.word	index@(_Z35group_norm_nhwc_fwd_one_pass_kernelI11Fp32IOFp16WLi128ELi30ELi480EEv26Group_norm_nhwc_fwd_params)
        /*0a28*/ 	.word	0x00000000


	//----- nvinfo : EIATTR_MIN_STACK_SIZE
	.align		4
.L_473:
        /*0a2c*/ 	.byte	0x04, 0x12
        /*0a2e*/ 	.short	(.L_475 - .L_474)
	.align		4
.L_474:
        /*0a30*/ 	.word	index@(_Z35group_norm_nhwc_fwd_one_pass_kernelI11Fp32IOFp16WLi256ELi30ELi480EEv26Group_norm_nhwc_fwd_params)
        /*0a34*/ 	.word	0x00000000


	//----- nvinfo : EIATTR_MIN_STACK_SIZE
	.align		4
.L_475:
        /*0a38*/ 	.byte	0x04, 0x12
        /*0a3a*/ 	.short	(.L_477 - .L_476)
	.align		4
.L_476:
        /*0a3c*/ 	.word	index@(_Z35group_norm_nhwc_fwd_one_pass_kernelI11Fp32IOFp16WLi512ELi30ELi480EEv26Group_norm_nhwc_fwd_params)
        /*0a40*/ 	.word	0x00000000
.L_477:


//--------------------- .nv.compat                --------------------------
	.section	.nv.compat,"",@"SHT_CUDA_COMPAT_INFO"
	.align	4
        /*0000*/ 	.byte	0x02, 0x09, 0x01, 0x00, 0x02, 0x02, 0x01, 0x00, 0x02, 0x05, 0x05, 0x00, 0x03, 0x07, 0x01, 0x01
        /*0010*/ 	.byte	0x02, 0x03, 0x00, 0x00, 0x02, 0x06, 0x01, 0x00, 0x04, 0x0b, 0x08, 0x00, 0x00, 0x00, 0x00, 0x00
        /*0020*/ 	.byte	0x00, 0x00, 0x00, 0x00


//--------------------- .nv.info._ZN3cub17CUB_300001_SM_9006detail11EmptyKernelIvEEvv --------------------------
	.section	.nv.info._ZN3cub17CUB_300001_SM_9006detail11EmptyKernelIvEEvv,"",@"SHT_CUDA_INFO"
	.sectionflags	@""
	.align	4


	//----- nvinfo : EIATTR_CUDA_API_VERSION
	.align		4
        /*0000*/ 	.byte	0x04, 0x37
        /*0002*/ 	.short	(.L_479 - .L_478)
.L_478:
        /*0004*/ 	.word	0x00000082


	//----- nvinfo : EIATTR_SPARSE_MMA_MASK
	.align		4
.L_479:
        /*0008*/ 	.byte	0x03, 0x50
        /*000a*/ 	.short	0x0000


	//----- nvinfo : EIATTR_MAXREG_COUNT
	.align		4
        /*000c*/ 	.byte	0x03, 0x1b
        /*000e*/ 	.short	0x00ff


	//----- nvinfo : EIATTR_MERCURY_ISA_VERSION
	.align		4
        /*0010*/ 	.byte	0x03, 0x5f
        /*0012*/ 	.short	0x0101


	//----- nvinfo : EIATTR_EXIT_INSTR_OFFSETS
	.align		4
        /*0014*/ 	.byte	0x04, 0x1c
        /*0016*/ 	.short	(.L_481 - .L_480)


	//   ....[0]....
.L_480:
        /*0018*/ 	.word	0x00000010


	//----- nvinfo : EIATTR_SW_WAR
	.align		4
.L_481:
        /*001c*/ 	.byte	0x04, 0x36
        /*001e*/ 	.short	(.L_483 - .L_482)
.L_482:
        /*0020*/ 	.word	0x00000008
.L_483:


//--------------------- .nv.info._Z35group_norm_nhwc_bwd_one_pass_kernelI11Bf16IOFp32WLi64ELi30ELi480EEv26Group_norm_nhwc_bwd_params --------------------------
	.section	.nv.info._Z35group_norm_nhwc_bwd_one_pass_kernelI11Bf16IOFp32WLi64ELi30ELi480EEv26Group_norm_nhwc_bwd_params,"",@"SHT_CUDA_INFO"
	.sectionflags	@""
	.align	4


	//----- nvinfo : EIATTR_CUDA_API_VERSION
	.align		4
        /*0000*/ 	.byte	0x04, 0x37
        /*0002*/ 	.short	(.L_485 - .L_484)
.L_484:
        /*0004*/ 	.word	0x00000082


	//----- nvinfo : EIATTR_KPARAM_INFO
	.align		4
.L_485:
        /*0008*/ 	.byte	0x04, 0x17
        /*000a*/ 	.short	(.L_487 - .L_486)
.L_486:
        /*000c*/ 	.word	0x00000000
        /*0010*/ 	.short	0x0000
        /*0012*/ 	.short	0x0000
        /*0014*/ 	.byte	0x00, 0xf0, 0xe1, 0x02


	//----- nvinfo : EIATTR_SPARSE_MMA_MASK
	.align		4
.L_487:
        /*0018*/ 	.byte	0x03, 0x50
        /*001a*/ 	.short	0x0000


	//----- nvinfo : EIATTR_MAXREG_COUNT
	.align		4
        /*001c*/ 	.byte	0x03, 0x1b
        /*001e*/ 	.short	0x0080


	//----- nvinfo : EIATTR_NUM_BARRIERS
	.align		4
        /*0020*/ 	.byte	0x02, 0x4c
        /*0022*/ 	.byte	0x01
	.zero		1


	//----- nvinfo : EIATTR_MERCURY_ISA_VERSION
	.align		4
        /*0024*/ 	.byte	0x03, 0x5f
        /*0026*/ 	.short	0x0101


	//----- nvinfo : EIATTR_INT_WARP_WIDE_INSTR_OFFSETS
	.align		4
        /*0028*/ 	.byte	0x04, 0x31
        /*002a*/ 	.short	(.L_489 - .L_488)


	//   ....[0]....
.L_488:
        /*002c*/ 	.word	0x00002030


	//   ....[1]....
        /*0030*/ 	.word	0x000039b0


	//----- nvinfo : EIATTR_COOP_GROUP_MASK_REGIDS
	.align		4
.L_489:
        /*0034*/ 	.byte	0x04, 0x29
        /*0036*/ 	.short	(.L_491 - .L_490)


	//   ....[0]....
.L_490:
        /*0038*/ 	.word	0xffffffff


	//   ....[1]....
        /*003c*/ 	.word	0xffffffff


	//   ....[2]....
        /*0040*/ 	.word	0xffffffff


	//   ....[3]....
        /*0044*/ 	.word	0xffffffff


	//   ....[4]....
        /*0048*/ 	.word	0xffffffff


	//   ....[5]....
        /*004c*/ 	.word	0xffffffff


	//   ....[6]....
        /*0050*/ 	.word	0xffffffff


	//   ....[7]....
        /*0054*/ 	.word	0xffffffff


	//   ....[8]....
        /*0058*/ 	.word	0xffffffff


	//   ....[9]....
        /*005c*/ 	.word	0xffffffff


	//----- nvinfo : EIATTR_COOP_GROUP_INSTR_OFFSETS
	.align		4
.L_491:
        /*0060*/ 	.byte	0x04, 0x28
        /*0062*/ 	.short	(.L_493 - .L_492)


	//   ....[0]....
.L_492:
        /*0064*/ 	.word	0x00000f10


	//   ....[1]....
        /*0068*/ 	.word	0x00000f50


	//   ....[2]....
        /*006c*/ 	.word	0x00000fa0


	//   ....[3]....
        /*0070*/ 	.word	0x00000fc0


	//   ....[4]....
        /*0074*/ 	.word	0x00000ff0


	//   ....[5]....
        /*0078*/ 	.word	0x00001010


	//   ....[6]....
        /*007c*/ 	.word	0x00001040


	//   ....[7]....
        /*0080*/ 	.word	0x00001060


	//   ....[8]....
        /*0084*/ 	.word	0x00001090


	//   ....[9]....
        /*0088*/ 	.word	0x000010b0


	//----- nvinfo : EIATTR_EXIT_INSTR_OFFSETS
	.align		4
.L_493:
        /*008c*/ 	.byte	0x04, 0x1c
        /*008e*/ 	.short	(.L_495 - .L_494)


	//   ....[0]....
.L_494:
        /*0090*/ 	.word	0x00003a40


	//   ....[1]....
        /*0094*/ 	.word	0x00003b80


	//   ....[2]....
        /*0098*/ 	.word	0x00003dc0


	//----- nvinfo : EIATTR_MAX_THREADS
	.align		4
.L_495:
        /*009c*/ 	.byte	0x04, 0x05
        /*009e*/ 	.short	(.L_497 - .L_496)
.L_496:
        /*00a0*/ 	.word	0x000001e0
        /*00a4*/ 	.word	0x00000001
        /*00a8*/ 	.word	0x00000001


	//----- nvinfo : EIATTR_CRS_STACK_SIZE
	.align		4
.L_497:
        /*00ac*/ 	.byte	0x04, 0x1e
        /*00ae*/ 	.short	(.L_499 - .L_498)
.L_498:
        /*00b0*/ 	.word	0x00000000


	//----- nvinfo : EIATTR_CBANK_PARAM_SIZE
	.align		4
.L_499:
        /*00b4*/ 	.byte	0x03, 0x19
        /*00b6*/ 	.short	0x00b8


	//----- nvinfo : EIATTR_PARAM_CBANK
	.align		4
        /*00b8*/ 	.byte	0x04, 0x0a
        /*00ba*/ 	.short	(.L_501 - .L_500)
	.align		4
.L_500:
        /*00bc*/ 	.word	index@(.nv.constant0._Z35group_norm_nhwc_bwd_one_pass_kernelI11Bf16IOFp32WLi64ELi30ELi480EEv26Group_norm_nhwc_bwd_params)
        /*00c0*/ 	.short	0x0210
        /*00c2*/ 	.short	0x00b8


	//----- nvinfo : EIATTR_SW_WAR
	.align		4
.L_501:
        /*00c4*/ 	.byte	0x04, 0x36
        /*00c6*/ 	.short	(.L_503 - .L_502)
.L_502:
        /*00c8*/ 	.word	0x00000008
.L_503:


//--------------------- .nv.info._Z35group_norm_nhwc_bwd_one_pass_kernelI11Bf16IOFp32WLi128ELi30ELi480EEv26Group_norm_nhwc_bwd_params --------------------------
	.section	.nv.info._Z35group_norm_nhwc_bwd_one_pass_kernelI11Bf16IOFp32WLi128ELi30ELi480EEv26Group_norm_nhwc_bwd_params,"",@"SHT_CUDA_INFO"
	.sectionflags	@""
	.align	4


	//----- nvinfo : EIATTR_CUDA_API_VERSION
	.align		4
        /*0000*/ 	.byte	0x04, 0x37
        /*0002*/ 	.short	(.L_505 - .L_504)
.L_504:
        /*0004*/ 	.word	0x00000082


	//----- nvinfo : EIATTR_KPARAM_INFO
	.align		4
.L_505:
        /*0008*/ 	.byte	0x04, 0x17
        /*000a*/ 	.short	(.L_507 - .L_506)
.L_506:
        /*000c*/ 	.word	0x00000000
        /*0010*/ 	.short	0x0000
        /*0012*/ 	.short	0x0000
        /*0014*/ 	.byte	0x00, 0xf0, 0xe1, 0x02


	//----- nvinfo : EIATTR_SPARSE_MMA_MASK
	.align		4
.L_507:
        /*0018*/ 	.byte	0x03, 0x50
        /*001a*/ 	.short	0x0000


	//----- nvinfo : EIATTR_MAXREG_COUNT
	.align		4
        /*001c*/ 	.byte	0x03, 0x1b
        /*001e*/ 	.short	0x0080


	//----- nvinfo : EIATTR_NUM_BARRIERS
	.align		4
        /*0020*/ 	.byte	0x02, 0x4c
        /*0022*/ 	.byte	0x01
	.zero		1


	//----- nvinfo : EIATTR_MERCURY_ISA_VERSION
	.align		4
        /*0024*/ 	.byte	0x03, 0x5f
        /*0026*/ 	.short	0x0101


	//----- nvinfo : EIATTR_INT_WARP_WIDE_INSTR_OFFSETS
	.align		4
        /*0028*/ 	.byte	0x04, 0x31
        /*002a*/ 	.short	(.L_509 - .L_508)


	//   ....[0]....
.L_508:
        /*002c*/ 	.word	0x00002870


	//   ....[1]....
        /*0030*/ 	.word	0x00004890


	//----- nvinfo : EIATTR_COOP_GROUP_MASK_REGIDS
	.align		4
.L_509:
        /*0034*/ 	.byte	0x04, 0x29
        /*0036*/ 	.short	(.L_511 - .L_510)


	//   ....[0]....
.L_510:
        /*0038*/ 	.word	0xffffffff


	//   ....[1]....
        /*003c*/ 	.word	0xffffffff


	//   ....[2]....
        /*0040*/ 	.word	0xffffffff


	//   ....[3]....
        /*0044*/ 	.word	0xffffffff


	//   ....[4]....
        /*0048*/ 	.word	0xffffffff


	//   ....[5]....
        /*004c*/ 	.word	0xffffffff


	//   ....[6]....
        /*0050*/ 	.word	0xffffffff


	//   ....[7]....
        /*0054*/ 	.word	0xffffffff


	//   ....[8]....
        /*0058*/ 	.word	0xffffffff


	//   ....[9]....
        /*005c*/ 	.word	0xffffffff


	//----- nvinfo : EIATTR_COOP_GROUP_INSTR_OFFSETS
	.align		4
.L_511:
        /*0060*/ 	.byte	0x04, 0x28
        /*0062*/ 	.short	(.L_513 - .L_512)


	//   ....[0]....
.L_512:
        /*0064*/ 	.word	0x00001700


	//   ....[1]....
        /*0068*/ 	.word	0x00001740


	//   ....[2]....
        /*006c*/ 	.word	0x00001830


	//   ....[3]....
        /*0070*/ 	.word	0x00001850


	//   ....[4]....
        /*0074*/ 	.word	0x00001880


	//   ....[5]....
        /*0078*/ 	.word	0x000018a0


	//   ....[6]....
        /*007c*/ 	.word	0x000018d0


	//   ....[7]....
        /*0080*/ 	.word	0x000018f0


	//   ....[8]....
        /*0084*/ 	.word	0x00001920


	//   ....[9]....
        /*0088*/ 	.word	0x00001940


	//----- nvinfo : EIATTR_EXIT_INSTR_OFFSETS
	.align		4
.L_513:
        /*008c*/ 	.byte	0x04, 0x1c
        /*008e*/ 	.short	(.L_515 - .L_514)


	//   ....[0]....
.L_514:
        /*0090*/ 	.word	0x00004920


	//   ....[1]....
        /*0094*/ 	.word	0x00004a60


	//   ....[2]....
        /*0098*/ 	.word	0x00004ca0


	//----- nvinfo : EIATTR_MAX_THREADS
	.align		4
.L_515:
        /*009c*/ 	.byte	0x04, 0x05
        /*009e*/ 	.short	(.L_517 - .L_516)
.L_516:
        /*00a0*/ 	.word	0x000001e0
        /*00a4*/ 	.word	0x00000001
        /*00a8*/ 	.word	0x00000001


	//----- nvinfo : EIATTR_CRS_STACK_SIZE
	.align		4
.L_517:
        /*00ac*/ 	.byte	0x04, 0x1e
        /*00ae*/ 	.short	(.L_519 - .L_518)
.L_518:
        /*00b0*/ 	.word	0x00000000


	//----- nvinfo : EIATTR_CBANK_PARAM_SIZE
	.align		4
.L_519:
        /*00b4*/ 	.byte	0x03, 0x19
        /*00b6*/ 	.short	0x00b8


	//----- nvinfo : EIATTR_PARAM_CBANK
	.align		4
        /*00b8*/ 	.byte	0x04, 0x0a
        /*00ba*/ 	.short	(.L_521 - .L_520)
	.align		4
.L_520:
        /*00bc*/ 	.word	index@(.nv.constant0._Z35group_norm_nhwc_bwd_one_pass_kernelI11Bf16IOFp32WLi128ELi30ELi480EEv26Group_norm_nhwc_bwd_params)
        /*00c0*/ 	.short	0x0210
        /*00c2*/ 	.short	0x00b8


	//----- nvinfo : EIATTR_SW_WAR
	.align		4
.L_521:
        /*00c4*/ 	.byte	0x04, 0x36
        /*00c6*/ 	.short	(.L_523 - .L_522)
.L_522:
        /*00c8*/ 	.word	0x00000008
.L_523:


//--------------------- .nv.info._Z35group_norm_nhwc_bwd_one_pass_kernelI11Bf16IOFp32WLi256ELi30ELi480EEv26Group_norm_nhwc_bwd_params --------------------------
	.section	.nv.info._Z35group_norm_nhwc_bwd_one_pass_kernelI11Bf16IOFp32WLi256ELi30ELi480EEv26Group_norm_nhwc_bwd_params,"",@"SHT_CUDA_INFO"
	.sectionflags	@""
	.align	4


	//----- nvinfo : EIATTR_CUDA_API_VERSION
	.align		4
        /*0000*/ 	.byte	0x04, 0x37
        /*0002*/ 	.short	(.L_525 - .L_524)
.L_524:
        /*0004*/ 	.word	0x00000082


	//----- nvinfo : EIATTR_KPARAM_INFO
	.align		4
.L_525:
        /*0008*/ 	.byte	0x04, 0x17
        /*000a*/ 	.short	(.L_527 - .L_526)
.L_526:
        /*000c*/ 	.word	0x00000000
        /*0010*/ 	.short	0x0000
        /*0012*/ 	.short	0x0000
        /*0014*/ 	.byte	0x00, 0xf0, 0xe1, 0x02


	//----- nvinfo : EIATTR_SPARSE_MMA_MASK
	.align		4
.L_527:
        /*0018*/ 	.byte	0x03, 0x50
        /*001a*/ 	.short	0x0000


	//----- nvinfo : EIATTR_MAXREG_COUNT
	.align		4
        /*001c*/ 	.byte	0x03, 0x1b
        /*001e*/ 	.short	0x0080


	//----- nvinfo : EIATTR_NUM_BARRIERS
	.align		4
        /*0020*/ 	.byte	0x02, 0x4c
        /*0022*/ 	.byte	0x01
	.zero		1


	//----- nvinfo : EIATTR_MERCURY_ISA_VERSION
	.align		4
        /*0024*/ 	.byte	0x03, 0x5f
        /*0026*/ 	.short	0x0101


	//----- nvinfo : EIATTR_INT_WARP_WIDE_INSTR_OFFSETS
	.align		4
        /*0028*/ 	.byte	0x04, 0x31
        /*002a*/ 	.short	(.L_529 - .L_528)


	//   ....[0]....
.L_528:
        /*002c*/ 	.word	0x00003850


	//   ....[1]....
        /*0030*/ 	.word	0x000064c0


	//----- nvinfo : EIATTR_COOP_GROUP_MASK_REGIDS
	.align		4
.L_529:
        /*0034*/ 	.byte	0x04, 0x29
        /*0036*/ 	.short	(.L_531 - .L_530)


	//   ....[0]....
.L_530:
        /*0038*/ 	.word	0xffffffff


	//   ....[1]....
        /*003c*/ 	.word	0xffffffff


	//   ....[2]....
        /*0040*/ 	.word	0xffffffff


	//   ....[3]....
        /*0044*/ 	.word	0xffffffff


	//   ....[4]....
        /*0048*/ 	.word	0xffffffff


	//   ....[5]....
        /*004c*/ 	.word	0xffffffff


	//   ....[6]....
        /*0050*/ 	.word	0xffffffff


	//   ....[7]....
        /*0054*/ 	.word	0xffffffff


	//   ....[8]....
        /*0058*/ 	.word	0xffffffff


	//   ....[9]....
        /*005c*/ 	.word	0xffffffff


	//----- nvinfo : EIATTR_COOP_GROUP_INSTR_OFFSETS
	.align		4
.L_531:
        /*0060*/ 	.byte	0x04, 0x28
        /*0062*/ 	.short	(.L_533 - .L_532)


	//   ....[0]....
.L_532:
        /*0064*/ 	.word	0x000024a0


	//   ....[1]....
        /*0068*/ 	.word	0x000024b0


	//   ....[2]....
        /*006c*/ 	.word	0x000024f0


	//   ....[3]....
        /*0070*/ 	.word	0x00002510


	//   ....[4]....
        /*0074*/ 	.word	0x00002540


	//   ....[5]....
        /*0078*/ 	.word	0x00002560


	//   ....[6]....
        /*007c*/ 	.word	0x00002590


	//   ....[7]....
        /*0080*/ 	.word	0x000025b0


	//   ....[8]....
        /*0084*/ 	.word	0x000025e0


	//   ....[9]....
        /*0088*/ 	.word	0x00002600


	//----- nvinfo : EIATTR_EXIT_INSTR_OFFSETS
	.align		4
.L_533:
        /*008c*/ 	.byte	0x04, 0x1c
        /*008e*/ 	.short	(.L_535 - .L_534)


	//   ....[0]....
.L_534:
        /*0090*/ 	.word	0x000065b0


	//   ....[1]....
        /*0094*/ 	.word	0x000066f0


	//   ....[2]....
        /*0098*/ 	.word	0x00006930


	//----- nvinfo : EIATTR_MAX_THREADS
	.align		4
.L_535:
        /*009c*/ 	.byte	0x04, 0x05
        /*009e*/ 	.short	(.L_537 - .L_536)
.L_536:
        /*00a0*/ 	.word	0x000001e0
        /*00a4*/ 	.word	0x00000001
        /*00a8*/ 	.word	0x00000001


	//----- nvinfo : EIATTR_CRS_STACK_SIZE
	.align		4
.L_537:
        /*00ac*/ 	.byte	0x04, 0x1e
        /*00ae*/ 	.short	(.L_539 - .L_538)
.L_538:
        /*00b0*/ 	.word	0x00000000


	//----- nvinfo : EIATTR_CBANK_PARAM_SIZE
	.align		4
.L_539:
        /*00b4*/ 	.byte	0x03, 0x19
        /*00b6*/ 	.short	0x00b8


	//----- nvinfo : EIATTR_PARAM_CBANK
	.align		4
        /*00b8*/ 	.byte	0x04, 0x0a
        /*00ba*/ 	.short	(.L_541 - .L_540)
	.align		4
.L_540:
        /*00bc*/ 	.word	index@(.nv.constant0._Z35group_norm_nhwc_bwd_one_pass_kernelI11Bf16IOFp32WLi256ELi30ELi480EEv26Group_norm_nhwc_bwd_params)
        /*00c0*/ 	.short	0x0210
        /*00c2*/ 	.short	0x00b8


	//----- nvinfo : EIATTR_SW_WAR
	.align		4
.L_541:
        /*00c4*/ 	.byte	0x04, 0x36
        /*00c6*/ 	.short	(.L_543 - .L_542)
.L_542:
        /*00c8*/ 	.word	0x00000008
.L_543:


//--------------------- .nv.info._Z35group_norm_nhwc_bwd_one_pass_kernelI11Bf16IOFp32WLi512ELi30ELi480EEv26Group_norm_nhwc_bwd_params --------------------------
	.section	.nv.info._Z35group_norm_nhwc_bwd_one_pass_kernelI11Bf16IOFp32WLi512ELi30ELi480EEv26Group_norm_nhwc_bwd_params,"",@"SHT_CUDA_INFO"
	.sectionflags	@""
	.align	4


	//----- nvinfo : EIATTR_CUDA_API_VERSION
	.align		4
        /*0000*/ 	.byte	0x04, 0x37
        /*0002*/ 	.short	(.L_545 - .L_544)
.L_544:
        /*0004*/ 	.word	0x00000082


	//----- nvinfo : EIATTR_KPARAM_INFO
	.align		4
.L_545:
        /*0008*/ 	.byte	0x04, 0x17
        /*000a*/ 	.short	(.L_547 - .L_546)
.L_546:
        /*000c*/ 	.word	0x00000000
        /*0010*/ 	.short	0x0000
        /*0012*/ 	.short	0x0000
        /*0014*/ 	.byte	0x00, 0xf0, 0xe1, 0x02


	//----- nvinfo : EIATTR_SPARSE_MMA_MASK
	.align		4
.L_547:
        /*0018*/ 	.byte	0x03, 0x50
        /*001a*/ 	.short	0x0000


	//----- nvinfo : EIATTR_MAXREG_COUNT
	.align		4
        /*001c*/ 	.byte	0x03, 0x1b
        /*001e*/ 	.short	0x0080


	//----- nvinfo : EIATTR_NUM_BARRIERS
	.align		4
        /*0020*/ 	.byte	0x02, 0x4c
        /*0022*/ 	.byte	0x01
	.zero		1


	//----- nvinfo : EIATTR_MERCURY_ISA_VERSION
	.align		4
        /*0024*/ 	.byte	0x03, 0x5f
        /*0026*/ 	.short	0x0101


	//----- nvinfo : EIATTR_INT_WARP_WIDE_INSTR_OFFSETS
	.align		4
        /*0028*/ 	.byte	0x04, 0x31
        /*002a*/ 	.short	(.L_549 - .L_548)


	//   ....[0]....
.L_548:
        /*002c*/ 	.word	0x00005bc0


	//   ....[1]....
        /*0030*/ 	.word	0x0000a350


	//----- nvinfo : EIATTR_COOP_GROUP_MASK_REGIDS
	.align		4
.L_549:
        /*0034*/ 	.byte	0x04, 0x29
        /*0036*/ 	.short	(.L_551 - .L_550)


	//   ....[0]....
.L_550:
        /*0038*/ 	.word	0xffffffff


	//   ....[1]....
        /*003c*/ 	.word	0xffffffff


	//   ....[2]....
        /*0040*/ 	.word	0xffffffff


	//   ....[3]....
        /*0044*/ 	.word	0xffffffff


	//   ....[4]....
        /*0048*/ 	.word	0xffffffff


	//   ....[5]....
        /*004c*/ 	.word	0xffffffff


	//   ....[6]....
        /*0050*/ 	.word	0xffffffff


	//   ....[7]....
        /*0054*/ 	.word	0xffffffff


	//   ....[8]....
        /*0058*/ 	.word	0xffffffff


	//   ....[9]....
        /*005c*/ 	.word	0xffffffff


	//----- nvinfo : EIATTR_COOP_GROUP_INSTR_OFFSETS
	.align		4
.L_551:
        /*0060*/ 	.byte	0x04, 0x28
        /*0062*/ 	.short	(.L_553 - .L_552)


	//   ....[0]....
.L_552:
        /*0064*/ 	.word	0x00004660


	//   ....[1]....
        /*0068*/ 	.word	0x000046a0


	//   ....[2]....
        /*006c*/ 	.word	0x00004830


	//   ....[3]....
        /*0070*/ 	.word	0x00004870


	//   ....[4]....
        /*0074*/ 	.word	0x00004a00


	//   ....[5]....
        /*0078*/ 	.word	0x00004a30


	//   ....[6]....
        /*007c*/ 	.word	0x00004a70


	//   ....[7]....
        /*0080*/ 	.word	0x00004a90


	//   ....[8]....
        /*0084*/ 	.word	0x00004ac0


	//   ....[9]....
        /*0088*/ 	.word	0x00004ae0


	//----- nvinfo : EIATTR_EXIT_INSTR_OFFSETS
	.align		4
.L_553:
        /*008c*/ 	.byte	0x04, 0x1c
        /*008e*/ 	.short	(.L_555 - .L_554)


	//   ....[0]....
.L_554:
        /*0090*/ 	.word	0x0000a3e0


	//   ....[1]....
        /*0094*/ 	.word	0x0000a520


	//   ....[2]....
        /*0098*/ 	.word	0x0000a760


	//----- nvinfo : EIATTR_MAX_THREADS
	.align		4
.L_555:
        /*009c*/ 	.byte	0x04, 0x05
        /*009e*/ 	.short	(.L_557 - .L_556)
.L_556:
        /*00a0*/ 	.word	0x000001e0
        /*00a4*/ 	.word	0x00000001
        /*00a8*/ 	.word	0x00000001


	//----- nvinfo : EIATTR_CRS_STACK_SIZE
	.align		4
.L_557:
        /*00ac*/ 	.byte	0x04, 0x1e
        /*00ae*/ 	.short	(.L_559 - .L_558)
.L_558:
        /*00b0*/ 	.word	0x00000000


	//----- nvinfo : EIATTR_CBANK_PARAM_SIZE
	.align		4
.L_559:
        /*00b4*/ 	.byte	0x03, 0x19
        /*00b6*/ 	.short	0x00b8


	//----- nvinfo : EIATTR_PARAM_CBANK
	.align		4
        /*00b8*/ 	.byte	0x04, 0x0a
        /*00ba*/ 	.short	(.L_561 - .L_560)
	.align		4
.L_560:
        /*00bc*/ 	.word	index@(.nv.constant0._Z35group_norm_nhwc_bwd_one_pass_kernelI11Bf16IOFp32WLi512ELi30ELi480EEv26Group_norm_nhwc_bwd_params)
        /*00c0*/ 	.short	0x0210
        /*00c2*/ 	.short	0x00b8


	//----- nvinfo : EIATTR_SW_WAR
	.align		4
.L_561:
        /*00c4*/ 	.byte	0x04, 0x36
        /*00c6*/ 	.short	(.L_563 - .L_562)
.L_562:
        /*00c8*/ 	.word	0x00000008
.L_563:


//--------------------- .nv.info._Z35group_norm_nhwc_bwd_one_pass_kernelI11Bf16IOBf16WLi64ELi30ELi480EEv26Group_norm_nhwc_bwd_params --------------------------
	.section	.nv.info._Z35group_norm_nhwc_bwd_one_pass_kernelI11Bf16IOBf16WLi64ELi30ELi480EEv26Group_norm_nhwc_bwd_params,"",@"SHT_CUDA_INFO"
	.sectionflags	@""
	.align	4


	//----- nvinfo : EIATTR_CUDA_API_VERSION
	.align		4
        /*0000*/ 	.byte	0x04, 0x37
        /*0002*/ 	.short	(.L_565 - .L_564)
.L_564:
        /*0004*/ 	.word	0x00000082


	//----- nvinfo : EIATTR_KPARAM_INFO
	.align		4
.L_565:
        /*0008*/ 	.byte	0x04, 0x17
        /*000a*/ 	.short	(.L_567 - .L_566)
.L_566:
        /*000c*/ 	.word	0x00000000
        /*0010*/ 	.short	0x0000
        /*0012*/ 	.short	0x0000
        /*0014*/ 	.byte	0x00, 0xf0, 0xe1, 0x02


	//----- nvinfo : EIATTR_SPARSE_MMA_MASK
	.align		4
.L_567:
        /*0018*/ 	.byte	0x03, 0x50
        /*001a*/ 	.short	0x0000


	//----- nvinfo : EIATTR_MAXREG_COUNT
	.align		4
        /*001c*/ 	.byte	0x03, 0x1b
        /*001e*/ 	.short	0x0080


	//----- nvinfo : EIATTR_NUM_BARRIERS
	.align		4
        /*0020*/ 	.byte	0x02, 0x4c
        /*0022*/ 	.byte	0x01
	.zero		1


	//----- nvinfo : EIATTR_MERCURY_ISA_VERSION
	.align		4
        /*0024*/ 	.byte	0x03, 0x5f
        /*0026*/ 	.short	0x0101


	//----- nvinfo : EIATTR_INT_WARP_WIDE_INSTR_OFFSETS
	.align		4
        /*0028*/ 	.byte	0x04, 0x31
        /*002a*/ 	.short	(.L_569 - .L_568)


	//   ....[0]....
.L_568:
        /*002c*/ 	.word	0x000020b0


	//   ....[1]....
        /*0030*/ 	.word	0x00003a30


	//----- nvinfo : EIATTR_COOP_GROUP_MASK_REGIDS
	.align		4
.L_569:
        /*0034*/ 	.byte	0x04, 0x29
        /*0036*/ 	.short	(.L_571 - .L_570)


	//   ....[0]....
.L_570:
        /*0038*/ 	.word	0xffffffff


	//   ....[1]....
        /*003c*/ 	.word	0xffffffff


	//   ....[2]....
        /*0040*/ 	.word	0xffffffff


	//   ....[3]....
        /*0044*/ 	.word	0xffffffff


	//   ....[4]....
        /*0048*/ 	.word	0xffffffff


	//   ....[5]....
        /*004c*/ 	.word	0xffffffff


	//   ....[6]....
        /*0050*/ 	.word	0xffffffff


	//   ....[7]....
        /*0054*/ 	.word	0xffffffff


	//   ....[8]....
        /*0058*/ 	.word	0xffffffff


	//   ....[9]....
        /*005c*/ 	.word	0xffffffff


	//----- nvinfo : EIATTR_COOP_GROUP_INSTR_OFFSETS
	.align		4
.L_571:
        /*0060*/ 	.byte	0x04, 0x28
        /*0062*/ 	.short	(.L_573 - .L_572)


	//   ....[0]....
.L_572:
        /*0064*/ 	.word	0x00000f90


	//   ....[1]....
        /*0068*/ 	.word	0x00000fd0


	//   ....[2]....
        /*006c*/ 	.word	0x00001030


	//   ....[3]....
        /*0070*/ 	.word	0x00001050


	//   ....[4]....
        /*0074*/ 	.word	0x00001080


	//   ....[5]....
        /*0078*/ 	.word	0x000010a0


	//   ....[6]....
        /*007c*/ 	.word	0x000010d0


	//   ....[7]....
        /*0080*/ 	.word	0x000010f0


	//   ....[8]....
        /*0084*/ 	.word	0x00001120


	//   ....[9]....
        /*0088*/ 	.word	0x00001140


	//----- nvinfo : EIATTR_EXIT_INSTR_OFFSETS
	.align		4
.L_573:
        /*008c*/ 	.byte	0x04, 0x1c
        /*008e*/ 	.short	(.L_575 - .L_574)


	//   ....[0]....
.L_574:
        /*0090*/ 	.word	0x00003ac0


	//   ....[1]....
        /*0094*/ 	.word	0x00003c00


	//   ....[2]....
        /*0098*/ 	.word	0x00003e60


	//----- nvinfo : EIATTR_MAX_THREADS
	.align		4
.L_575:
        /*009c*/ 	.byte	0x04, 0x05
        /*009e*/ 	.short	(.L_577 - .L_576)
.L_576:
        /*00a0*/ 	.word	0x000001e0
        /*00a4*/ 	.word	0x00000001
        /*00a8*/ 	.word	0x00000001


	//----- nvinfo : EIATTR_CRS_STACK_SIZE
	.align		4
.L_577:
        /*00ac*/ 	.byte	0x04, 0x1e
        /*00ae*/ 	.short	(.L_579 - .L_578)
.L_578:
        /*00b0*/ 	.word	0x00000000


	//----- nvinfo : EIATTR_CBANK_PARAM_SIZE
	.align		4
.L_579:
        /*00b4*/ 	.byte	0x03, 0x19
        /*00b6*/ 	.short	0x00b8


	//----- nvinfo : EIATTR_PARAM_CBANK
	.align		4
        /*00b8*/ 	.byte	0x04, 0x0a
        /*00ba*/ 	.short	(.L_581 - .L_580)
	.align		4
.L_580:
        /*00bc*/ 	.word	index@(.nv.constant0._Z35group_norm_nhwc_bwd_one_pass_kernelI11Bf16IOBf16WLi64ELi30ELi480EEv26Group_norm_nhwc_bwd_params)
        /*00c0*/ 	.short	0x0210
        /*00c2*/ 	.short	0x00b8


	//----- nvinfo : EIATTR_SW_WAR
	.align		4
.L_581:
        /*00c4*/ 	.byte	0x04, 0x36
        /*00c6*/ 	.short	(.L_583 - .L_582)
.L_582:
        /*00c8*/ 	.word	0x00000008
.L_583:


//--------------------- .nv.info._Z35group_norm_nhwc_bwd_one_pass_kernelI11Bf16IOBf16WLi128ELi30ELi480EEv26Group_norm_nhwc_bwd_params --------------------------
	.section	.nv.info._Z35group_norm_nhwc_bwd_one_pass_kernelI11Bf16IOBf16WLi128ELi30ELi480EEv26Group_norm_nhwc_bwd_params,"",@"SHT_CUDA_INFO"
	.sectionflags	@""
	.align	4


	//----- nvinfo : EIATTR_CUDA_API_VERSION
	.align		4
        /*0000*/ 	.byte	0x04, 0x37
        /*0002*/ 	.short	(.L_585 - .L_584)
.L_584:
        /*0004*/ 	.word	0x00000082


	//----- nvinfo : EIATTR_KPARAM_INFO
	.align		4
.L_585:
        /*0008*/ 	.byte	0x04, 0x17
        /*000a*/ 	.short	(.L_587 - .L_586)
.L_586:
        /*000c*/ 	.word	0x00000000
        /*0010*/ 	.short	0x0000
        /*0012*/ 	.short	0x0000
        /*0014*/ 	.byte	0x00, 0xf0, 0xe1, 0x02


	//----- nvinfo : EIATTR_SPARSE_MMA_MASK
	.align		4
.L_587:
        /*0018*/ 	.byte	0x03, 0x50
        /*001a*/ 	.short	0x0000


	//----- nvinfo : EIATTR_MAXREG_COUNT
	.align		4
        /*001c*/ 	.byte	0x03, 0x1b
        /*001e*/ 	.short	0x0080


	//----- nvinfo : EIATTR_NUM_BARRIERS
	.align		4
        /*0020*/ 	.byte	0x02, 0x4c
        /*0022*/ 	.byte	0x01
	.zero		1


	//----- nvinfo : EIATTR_MERCURY_ISA_VERSION
	.align		4
        /*0024*/ 	.byte	0x03, 0x5f
        /*0026*/ 	.short	0x0101


	//----- nvinfo : EIATTR_INT_WARP_WIDE_INSTR_OFFSETS
	.align		4
        /*0028*/ 	.byte	0x04, 0x31
        /*002a*/ 	.short	(.L_589 - .L_588)


	//   ....[0]....
.L_588:
        /*002c*/ 	.word	0x000028b0


	//   ....[1]....
        /*0030*/ 	.word	0x000048d0


	//----- nvinfo : EIATTR_COOP_GROUP_MASK_REGIDS
	.align		4
.L_589:
        /*0034*/ 	.byte	0x04, 0x29
        /*0036*/ 	.short	(.L_591 - .L_590)


	//   ....[0]....
.L_590:
        /*0038*/ 	.word	0xffffffff


	//   ....[1]....
        /*003c*/ 	.word	0xffffffff


	//   ....[2]....
        /*0040*/ 	.word	0xffffffff


	//   ....[3]....
        /*0044*/ 	.word	0xffffffff


	//   ....[4]....
        /*0048*/ 	.word	0xffffffff


	//   ....[5]....
        /*004c*/ 	.word	0xffffffff


	//   ....[6]....
        /*0050*/ 	.word	0xffffffff


	//   ....[7]....
        /*0054*/ 	.word	0xffffffff


	//   ....[8]....
        /*0058*/ 	.word	0xffffffff


	//   ....[9]....
        /*005c*/ 	.word	0xffffffff


	//----- nvinfo : EIATTR_COOP_GROUP_INSTR_OFFSETS
	.align		4
.L_591:
        /*0060*/ 	.byte	0x04, 0x28
        /*0062*/ 	.short	(.L_593 - .L_592)


	//   ....[0]....
.L_592:
        /*0064*/ 	.word	0x00001760


	//   ....[1]....
        /*0068*/ 	.word	0x000017a0


	//   ....[2]....
        /*006c*/ 	.word	0x00001890


	//   ....[3]....
        /*0070*/ 	.word	0x000018b0


	//   ....[4]....
        /*0074*/ 	.word	0x000018e0


	//   ....[5]....
        /*0078*/ 	.word	0x00001900


	//   ....[6]....
        /*007c*/ 	.word	0x00001930


	//   ....[7]....
        /*0080*/ 	.word	0x00001950


	//   ....[8]....
        /*0084*/ 	.word	0x00001980


	//   ....[9]....
        /*0088*/ 	.word	0x000019a0


	//----- nvinfo : EIATTR_EXIT_INSTR_OFFSETS
	.align		4
.L_593:
        /*008c*/ 	.byte	0x04, 0x1c
        /*008e*/ 	.short	(.L_595 - .L_594)


	//   ....[0]....
.L_594:
        /*0090*/ 	.word	0x00004960


	//   ....[1]....
        /*0094*/ 	.word	0x00004aa0


	//   ....[2]....
        /*0098*/ 	.word	0x00004d00


	//----- nvinfo : EIATTR_MAX_THREADS
	.align		4
.L_595:
        /*009c*/ 	.byte	0x04, 0x05
        /*009e*/ 	.short	(.L_597 - .L_596)
.L_596:
        /*00a0*/ 	.word	0x000001e0
        /*00a4*/ 	.word	0x00000001
        /*00a8*/ 	.word	0x00000001


	//----- nvinfo : EIATTR_CRS_STACK_SIZE
	.align		4
.L_597:
        /*00ac*/ 	.byte	0x04, 0x1e
        /*00ae*/ 	.short	(.L_599 - .L_598)
.L_598:
        /*00b0*/ 	.word	0x00000000


	//----- nvinfo : EIATTR_CBANK_PARAM_SIZE
	.align		4
.L_599:
        /*00b4*/ 	.byte	0x03, 0x19
        /*00b6*/ 	.short	0x00b8


	//----- nvinfo : EIATTR_PARAM_CBANK
	.align		4
        /*00b8*/ 	.byte	0x04, 0x0a
        /*00ba*/ 	.short	(.L_601 - .L_600)
	.align		4
.L_600:
        /*00bc*/ 	.word	index@(.nv.constant0._Z35group_norm_nhwc_bwd_one_pass_kernelI11Bf16IOBf16WLi128ELi30ELi480EEv26Group_norm_nhwc_bwd_params)
        /*00c0*/ 	.short	0x0210
        /*00c2*/ 	.short	0x00b8


	//----- nvinfo : EIATTR_SW_WAR
	.align		4
.L_601:
        /*00c4*/ 	.byte	0x04, 0x36
        /*00c6*/ 	.short	(.L_603 - .L_602)
.L_602:
        /*00c8*/ 	.word	0x00000008
.L_603:


//--------------------- .nv.info._Z35group_norm_nhwc_bwd_one_pass_kernelI11Bf16IOBf16WLi256ELi30ELi480EEv26Group_norm_nhwc_bwd_params --------------------------
	.section	.nv.info._Z35group_norm_nhwc_bwd_one_pass_kernelI11Bf16IOBf16WLi256ELi30ELi480EEv26Group_norm_nhwc_bwd_params,"",@"SHT_CUDA_INFO"
	.sectionflags	@""
	.align	4


	//----- nvinfo : EIATTR_CUDA_API_VERSION
	.align		4
        /*0000*/ 	.byte	0x04, 0x37
        /*0002*/ 	.short	(.L_605 - .L_604)
.L_604:
        /*0004*/ 	.word	0x00000082


	//----- nvinfo : EIATTR_KPARAM_INFO
	.align		4
.L_605:
        /*0008*/ 	.byte	0x04, 0x17
        /*000a*/ 	.short	(.L_607 - .L_606)
.L_606:
        /*000c*/ 	.word	0x00000000
        /*0010*/ 	.short	0x0000
        /*0012*/ 	.short	0x0000
        /*0014*/ 	.byte	0x00, 0xf0, 0xe1, 0x02


	//----- nvinfo : EIATTR_SPARSE_MMA_MASK
	.align		4
.L_607:
        /*0018*/ 	.byte	0x03, 0x50
        /*001a*/ 	.short	0x0000


	//----- nvinfo : EIATTR_MAXREG_COUNT
	.align		4
        /*001c*/ 	.byte	0x03, 0x1b
        /*001e*/ 	.short	0x0080


	//----- nvinfo : EIATTR_NUM_BARRIERS
	.align		4
        /*0020*/ 	.byte	0x02, 0x4c
        /*0022*/ 	.byte	0x01
	.zero		1


	//----- nvinfo : EIATTR_MERCURY_ISA_VERSION
	.align		4
        /*0024*/ 	.byte	0x03, 0x5f
        /*0026*/ 	.short	0x0101


	//----- nvinfo : EIATTR_INT_WARP_WIDE_INSTR_OFFSETS
	.align		4
        /*0028*/ 	.byte	0x04, 0x31
        /*002a*/ 	.short	(.L_609 - .L_608)


	//   ....[0]....
.L_608:
        /*002c*/ 	.word	0x000038c0


	//   ....[1]....
        /*0030*/ 	.word	0x00006530


	//----- nvinfo : EIATTR_COOP_GROUP_MASK_REGIDS
	.align		4
.L_609:
        /*0034*/ 	.byte	0x04, 0x29
        /*0036*/ 	.short	(.L_611 - .L_610)


	//   ....[0]....
.L_610:
        /*0038*/ 	.word	0xffffffff


	//   ....[1]....
        /*003c*/ 	.word	0xffffffff


	//   ....[2]....
        /*0040*/ 	.word	0xffffffff


	//   ....[3]....
        /*0044*/ 	.word	0xffffffff


	//   ....[4]....
        /*0048*/ 	.word	0xffffffff


	//   ....[5]....
        /*004c*/ 	.word	0xffffffff


	//   ....[6]....
        /*0050*/ 	.word	0xffffffff


	//   ....[7]....
        /*0054*/ 	.word	0xffffffff


	//   ....[8]....
        /*0058*/ 	.word	0xffffffff


	//   ....[9]....
        /*005c*/ 	.word	0xffffffff


	//----- nvinfo : EIATTR_COOP_GROUP_INSTR_OFFSETS
	.align		4
.L_611:
        /*0060*/ 	.byte	0x04, 0x28
        /*0062*/ 	.short	(.L_613 - .L_612)


	//   ....[0]....
.L_612:
        /*0064*/ 	.word	0x00002510


	//   ....[1]....
        /*0068*/ 	.word	0x00002520


	//   ....[2]....
        /*006c*/ 	.word	0x00002570


	//   ....[3]....
        /*0070*/ 	.word	0x00002580


	//   ....[4]....
        /*0074*/ 	.word	0x000025c0


	//   ....[5]....
        /*0078*/ 	.word	0x000025d0


	//   ....[6]....
        /*007c*/ 	.word	0x00002610


	//   ....[7]....
        /*0080*/ 	.word	0x00002620


	//   ....[8]....
        /*0084*/ 	.word	0x00002660


	//   ....[9]....
        /*0088*/ 	.word	0x00002670


	//----- nvinfo : EIATTR_EXIT_INSTR_OFFSETS
	.align		4
.L_613:
        /*008c*/ 	.byte	0x04, 0x1c
        /*008e*/ 	.short	(.L_615 - .L_614)


	//   ....[0]....
.L_614:
        /*0090*/ 	.word	0x00006620


	//   ....[1]....
        /*0094*/ 	.word	0x00006760


	//   ....[2]....
        /*0098*/ 	.word	0x000069c0


	//----- nvinfo : EIATTR_MAX_THREADS
	.align		4
.L_615:
        /*009c*/ 	.byte	0x04, 0x05
        /*009e*/ 	.short	(.L_617 - .L_616)
.L_616:
        /*00a0*/ 	.word	0x000001e0
        /*00a4*/ 	.word	0x00000001
        /*00a8*/ 	.word	0x00000001


	//----- nvinfo : EIATTR_CRS_STACK_SIZE
	.align		4
.L_617:
        /*00ac*/ 	.byte	0x04, 0x1e
        /*00ae*/ 	.short	(.L_619 - .L_618)
.L_618:
        /*00b0*/ 	.word	0x00000000


	//----- nvinfo : EIATTR_CBANK_PARAM_SIZE
	.align		4
.L_619:
        /*00b4*/ 	.byte	0x03, 0x19
        /*00b6*/ 	.short	0x00b8


	//----- nvinfo : EIATTR_PARAM_CBANK
	.align		4
        /*00b8*/ 	.byte	0x04, 0x0a
        /*00ba*/ 	.short	(.L_621 - .L_620)
	.align		4
.L_620:
        /*00bc*/ 	.word	index@(.nv.constant0._Z35group_norm_nhwc_bwd_one_pass_kernelI11Bf16IOBf16WLi256ELi30ELi480EEv26Group_norm_nhwc_bwd_params)
        /*00c0*/ 	.short	0x0210
        /*00c2*/ 	.short	0x00b8


	//----- nvinfo : EIATTR_SW_WAR
	.align		4
.L_621:
        /*00c4*/ 	.byte	0x04, 0x36
        /*00c6*/ 	.short	(.L_623 - .L_622)
.L_622:
        /*00c8*/ 	.word	0x00000008
.L_623:


//--------------------- .nv.info._Z35group_norm_nhwc_bwd_one_pass_kernelI11Bf16IOBf16WLi512ELi30ELi480EEv26Group_norm_nhwc_bwd_params --------------------------
	.section	.nv.info._Z35group_norm_nhwc_bwd_one_pass_kernelI11Bf16IOBf16WLi512ELi30ELi480EEv26Group_norm_nhwc_bwd_params,"",@"SHT_CUDA_INFO"
	.sectionflags	@""
	.align	4


	//----- nvinfo : EIATTR_CUDA_API_VERSION
	.align		4
        /*0000*/ 	.byte	0x04, 0x37
        /*0002*/ 	.short	(.L_625 - .L_624)
.L_624:
        /*0004*/ 	.word	0x00000082


	//----- nvinfo : EIATTR_KPARAM_INFO
	.align		4
.L_625:
        /*0008*/ 	.byte	0x04, 0x17
        /*000a*/ 	.short	(.L_627 - .L_626)
.L_626:
        /*000c*/ 	.word	0x00000000
        /*0010*/ 	.short	0x0000
        /*0012*/ 	.short	0x0000
        /*0014*/ 	.byte	0x00, 0xf0, 0xe1, 0x02


	//----- nvinfo : EIATTR_SPARSE_MMA_MASK
	.align		4
.L_627:
        /*0018*/ 	.byte	0x03, 0x50
        /*001a*/ 	.short	0x0000


	//----- nvinfo : EIATTR_MAXREG_COUNT
	.align		4
        /*001c*/ 	.byte	0x03, 0x1b
        /*001e*/ 	.short	0x0080


	//----- nvinfo : EIATTR_NUM_BARRIERS
	.align		4
        /*0020*/ 	.byte	0x02, 0x4c
        /*0022*/ 	.byte	0x01
	.zero		1


	//----- nvinfo : EIATTR_MERCURY_ISA_VERSION
	.align		4
        /*0024*/ 	.byte	0x03, 0x5f
        /*0026*/ 	.short	0x0101


	//----- nvinfo : EIATTR_INT_WARP_WIDE_INSTR_OFFSETS
	.align		4
        /*0028*/ 	.byte	0x04, 0x31
        /*002a*/ 	.short	(.L_629 - .L_628)


	//   ....[0]....
.L_628:
        /*002c*/ 	.word	0x00005c40


	//   ....[1]....
        /*0030*/ 	.word	0x0000a3d0


	//----- nvinfo : EIATTR_COOP_GROUP_MASK_REGIDS
	.align		4
.L_629:
        /*0034*/ 	.byte	0x04, 0x29
        /*0036*/ 	.short	(.L_631 - .L_630)


	//   ....[0]....
.L_630:
        /*0038*/ 	.word	0xffffffff


	//   ....[1]....
        /*003c*/ 	.word	0xffffffff


	//   ....[2]....
        /*0040*/ 	.word	0xffffffff


	//   ....[3]....
        /*0044*/ 	.word	0xffffffff


	//   ....[4]....
        /*0048*/ 	.word	0xffffffff


	//   ....[5]....
        /*004c*/ 	.word	0xffffffff


	//   ....[6]....
        /*0050*/ 	.word	0xffffffff


	//   ....[7]....
        /*0054*/ 	.word	0xffffffff


	//   ....[8]....
        /*0058*/ 	.word	0xffffffff


	//   ....[9]....
        /*005c*/ 	.word	0xffffffff


	//----- nvinfo : EIATTR_COOP_GROUP_INSTR_OFFSETS
	.align		4
.L_631:
        /*0060*/ 	.byte	0x04, 0x28
        /*0062*/ 	.short	(.L_633 - .L_632)


	//   ....[0]....
.L_632:
        /*0064*/ 	.word	0x000046d0


	//   ....[1]....
        /*0068*/ 	.word	0x00004710


	//   ....[2]....
        /*006c*/ 	.word	0x000048a0


	//   ....[3]....
        /*0070*/ 	.word	0x000048e0


	//   ....[4]....
        /*0074*/ 	.word	0x00004a70


	//   ....[5]....
        /*0078*/ 	.word	0x00004ab0


	//   ....[6]....
        /*007c*/ 	.word	0x00004af0


	//   ....[7]....
        /*0080*/ 	.word	0x00004b10


	//   ....[8]....
        /*0084*/ 	.word	0x00004b40


	//   ....[9]....
        /*0088*/ 	.word	0x00004b60


	//----- nvinfo : EIATTR_EXIT_INSTR_OFFSETS
	.align		4
.L_633:
        /*008c*/ 	.byte	0x04, 0x1c
        /*008e*/ 	.short	(.L_635 - .L_634)


	//   ....[0]....
.L_634:
        /*0090*/ 	.word	0x0000a460


	//   ....[1]....
        /*0094*/ 	.word	0x0000a5a0


	//   ....[2]....
        /*0098*/ 	.word	0x0000a800


	//----- nvinfo : EIATTR_MAX_THREADS
	.align		4
.L_635:
        /*009c*/ 	.byte	0x04, 0x05
        /*009e*/ 	.short	(.L_637 - .L_636)
.L_636:
        /*00a0*/ 	.word	0x000001e0
        /*00a4*/ 	.word	0x00000001
        /*00a8*/ 	.word	0x00000001


	//----- nvinfo : EIATTR_CRS_STACK_SIZE
	.align		4
.L_637:
        /*00ac*/ 	.byte	0x04, 0x1e
        /*00ae*/ 	.short	(.L_639 - .L_638)
.L_638:
        /*00b0*/ 	.word	0x00000000


	//----- nvinfo : EIATTR_CBANK_PARAM_SIZE
	.align		4
.L_639:
        /*00b4*/ 	.byte	0x03, 0x19
        /*00b6*/ 	.short	0x00b8


	//----- nvinfo : EIATTR_PARAM_CBANK
	.align		4
        /*00b8*/ 	.byte	0x04, 0x0a
        /*00ba*/ 	.short	(.L_641 - .L_640)
	.align		4
.L_640:
        /*00bc*/ 	.word	index@(.nv.constant0._Z35group_norm_nhwc_bwd_one_pass_kernelI11Bf16IOBf16WLi512ELi30ELi480EEv26Group_norm_nhwc_bwd_params)
        /*00c0*/ 	.short	0x0210
        /*00c2*/ 	.short	0x00b8


	//----- nvinfo : EIATTR_SW_WAR
	.align		4
.L_641:
        /*00c4*/ 	.byte	0x04, 0x36
        /*00c6*/ 	.short	(.L_643 - .L_642)
.L_642:
        /*00c8*/ 	.word	0x00000008
.L_643:


//--------------------- .nv.info._Z35group_norm_nhwc_bwd_one_pass_kernelI11Bf16IOFp16WLi64ELi30ELi480EEv26Group_norm_nhwc_bwd_params --------------------------
	.section	.nv.info._Z35group_norm_nhwc_bwd_one_pass_kernelI11Bf16IOFp16WLi64ELi30ELi480EEv26Group_norm_nhwc_bwd_params,"",@"SHT_CUDA_INFO"
	.sectionflags	@""
	.align	4


	//----- nvinfo : EIATTR_CUDA_API_VERSION
	.align		4
        /*0000*/ 	.byte	0x04, 0x37
        /*0002*/ 	.short	(.L_645 - .L_644)
.L_644:
        /*0004*/ 	.word	0x00000082


	//----- nvinfo : EIATTR_KPARAM_INFO
	.align		4
.L_645:
        /*0008*/ 	.byte	0x04, 0x17
        /*000a*/ 	.short	(.L_647 - .L_646)
.L_646:
        /*000c*/ 	.word	0x00000000
        /*0010*/ 	.short	0x0000
        /*0012*/ 	.short	0x0000
        /*0014*/ 	.byte	0x00, 0xf0, 0xe1, 0x02


	//----- nvinfo : EIATTR_SPARSE_MMA_MASK
	.align		4
.L_647:
        /*0018*/ 	.byte	0x03, 0x50
        /*001a*/ 	.short	0x0000


	//----- nvinfo : EIATTR_MAXREG_COUNT
	.align		4
        /*001c*/ 	.byte	0x03, 0x1b
        /*001e*/ 	.short	0x0080


	//----- nvinfo : EIATTR_NUM_BARRIERS
	.align		4
        /*0020*/ 	.byte	0x02, 0x4c
        /*0022*/ 	.byte	0x01
	.zero		1


	//----- nvinfo : EIATTR_MERCURY_ISA_VERSION
	.align		4
        /*0024*/ 	.byte	0x03, 0x5f
        /*0026*/ 	.short	0x0101


	//----- nvinfo : EIATTR_INT_WARP_WIDE_INSTR_OFFSETS
	.align		4
        /*0028*/ 	.byte	0x04, 0x31
        /*002a*/ 	.short	(.L_649 - .L_648)


	//   ....[0]....
.L_648:
        /*002c*/ 	.word	0x000020b0


	//   ....[1]....
        /*0030*/ 	.word	0x00003a30


	//----- nvinfo : EIATTR_COOP_GROUP_MASK_REGIDS
	.align		4
.L_649:
        /*0034*/ 	.byte	0x04, 0x29
        /*0036*/ 	.short	(.L_651 - .L_650)


	//   ....[0]....
.L_650:
        /*0038*/ 	.word	0xffffffff


	//   ....[1]....
        /*003c*/ 	.word	0xffffffff


	//   ....[2]....
        /*0040*/ 	.word	0xffffffff


	//   ....[3]....
        /*0044*/ 	.word	0xffffffff


	//   ....[4]....
        /*0048*/ 	.word	0xffffffff


	//   ....[5]....
        /*004c*/ 	.word	0xffffffff


	//   ....[6]....
        /*0050*/ 	.word	0xffffffff


	//   ....[7]....
        /*0054*/ 	.word	0xffffffff


	//   ....[8]....
        /*0058*/ 	.word	0xffffffff


	//   ....[9]....
        /*005c*/ 	.word	0xffffffff


	//----- nvinfo : EIATTR_COOP_GROUP_INSTR_OFFSETS
	.align		4
.L_651:
        /*0060*/ 	.byte	0x04, 0x28
        /*0062*/ 	.short	(.L_653 - .L_652)


	//   ....[0]....
.L_652:
        /*0064*/ 	.word	0x00000f90


	//   ....[1]....
        /*0068*/ 	.word	0x00000fd0


	//   ....[2]....
        /*006c*/ 	.word	0x00001030


	//   ....[3]....
        /*0070*/ 	.word	0x00001050


	//   ....[4]....
        /*0074*/ 	.word	0x00001080


	//   ....[5]....
        /*0078*/ 	.word	0x000010a0


	//   ....[6]....
        /*007c*/ 	.word	0x000010d0


	//   ....[7]....
        /*0080*/ 	.word	0x000010f0


	//   ....[8]....
        /*0084*/ 	.word	0x00001120


	//   ....[9]....
        /*0088*/ 	.word	0x00001140


	//----- nvinfo : EIATTR_EXIT_INSTR_OFFSETS
	.align		4
.L_653:
        /*008c*/ 	.byte	0x04, 0x1c
        /*008e*/ 	.short	(.L_655 - .L_654)


	//   ....[0]....
.L_654:
        /*0090*/ 	.word	0x00003ac0


	//   ....[1]....
        /*0094*/ 	.word	0x00003c00


	//   ....[2]....
        /*0098*/ 	.word	0x00003e60


	//----- nvinfo : EIATTR_MAX_THREADS
	.align		4
.L_655:
        /*009c*/ 	.byte	0x04, 0x05
        /*009e*/ 	.short	(.L_657 - .L_656)
.L_656:
        /*00a0*/ 	.word	0x000001e0
        /*00a4*/ 	.word	0x00000001
        /*00a8*/ 	.word	0x00000001


	//----- nvinfo : EIATTR_CRS_STACK_SIZE
	.align		4
.L_657:
        /*00ac*/ 	.byte	0x04, 0x1e
        /*00ae*/ 	.short	(.L_659 - .L_658)
.L_658:
        /*00b0*/ 	.word	0x00000000


	//----- nvinfo : EIATTR_CBANK_PARAM_SIZE
	.align		4
.L_659:
        /*00b4*/ 	.byte	0x03, 0x19
        /*00b6*/ 	.short	0x00b8


	//----- nvinfo : EIATTR_PARAM_CBANK
	.align		4
        /*00b8*/ 	.byte	0x04, 0x0a
        /*00ba*/ 	.short	(.L_661 - .L_660)
	.align		4
.L_660:
        /*00bc*/ 	.word	index@(.nv.constant0._Z35group_norm_nhwc_bwd_one_pass_kernelI11Bf16IOFp16WLi64ELi30ELi480EEv26Group_norm_nhwc_bwd_params)
        /*00c0*/ 	.short	0x0210
        /*00c2*/ 	.short	0x00b8


	//----- nvinfo : EIATTR_SW_WAR
	.align		4
.L_661:
        /*00c4*/ 	.byte	0x04, 0x36
        /*00c6*/ 	.short	(.L_663 - .L_662)
.L_662:
        /*00c8*/ 	.word	0x00000008
.L_663:


//--------------------- .nv.info._Z35group_norm_nhwc_bwd_one_pass_kernelI11Bf16IOFp16WLi128ELi30ELi480EEv26Group_norm_nhwc_bwd_params --------------------------
	.section	.nv.info._Z35group_norm_nhwc_bwd_one_pass_kernelI11Bf16IOFp16WLi128ELi30ELi480EEv26Group_norm_nhwc_bwd_params,"",@"SHT_CUDA_INFO"
	.sectionflags	@""
	.align	4


	//----- nvinfo : EIATTR_CUDA_API_VERSION
	.align		4
        /*0000*/ 	.byte	0x04, 0x37
        /*0002*/ 	.short	(.L_665 - .L_664)
.L_664:
        /*0004*/ 	.word	0x00000082


	//----- nvinfo : EIATTR_KPARAM_INFO
	.align		4
.L_665:
        /*0008*/ 	.byte	0x04, 0x17
        /*000a*/ 	.short	(.L_667 - .L_666)
.L_666:
        /*000c*/ 	.word	0x00000000
        /*0010*/ 	.short	0x0000
        /*0012*/ 	.short	0x0000
        /*0014*/ 	.byte	0x00, 0xf0, 0xe1, 0x02


	//----- nvinfo : EIATTR_SPARSE_MMA_MASK
	.align		4
.L_667:
        /*0018*/ 	.byte	0x03, 0x50
        /*001a*/ 	.short	0x0000


	//----- nvinfo : EIATTR_MAXREG_COUNT
	.align		4
        /*001c*/ 	.byte	0x03, 0x1b
        /*001e*/ 	.short	0x0080


	//----- nvinfo : EIATTR_NUM_BARRIERS
	.align		4
        /*0020*/ 	.byte	0x02, 0x4c
        /*0022*/ 	.byte	0x01
	.zero		1


	//----- nvinfo : EIATTR_MERCURY_ISA_VERSION
	.align		4
        /*0024*/ 	.byte	0x03, 0x5f
        /*0026*/ 	.short	0x0101


	//----- nvinfo : EIATTR_INT_WARP_WIDE_INSTR_OFFSETS
	.align		4
        /*0028*/ 	.byte	0x04, 0x31
        /*002a*/ 	.short	(.L_669 - .L_668)


	//   ....[0]....
.L_668:
        /*002c*/ 	.word	0x000028b0


	//   ....[1]....
        /*0030*/ 	.word	0x000048d0


	//----- nvinfo : EIATTR_COOP_GROUP_MASK_REGIDS
	.align		4
.L_669:
        /*0034*/ 	.byte	0x04, 0x29
        /*0036*/ 	.short	(.L_671 - .L_670)


	//   ....[0]....
.L_670:
        /*0038*/ 	.word	0xffffffff


	//   ....[1]....
        /*003c*/ 	.word	0xffffffff


	//   ....[2]....
        /*0040*/ 	.word	0xffffffff


	//   ....[3]....
        /*0044*/ 	.word	0xffffffff


	//   ....[4]....
        /*0048*/ 	.word	0xffffffff


	//   ....[5]....
        /*004c*/ 	.word	0xffffffff


	//   ....[6]....
        /*0050*/ 	.word	0xffffffff


	//   ....[7]....
        /*0054*/ 	.word	0xffffffff


	//   ....[8]....
        /*0058*/ 	.word	0xffffffff


	//   ....[9]....
        /*005c*/ 	.word	0xffffffff


	//----- nvinfo : EIATTR_COOP_GROUP_INSTR_OFFSETS
	.align		4
.L_671:
        /*0060*/ 	.byte	0x04, 0x28
        /*0062*/ 	.short	(.L_673 - .L_672)


	//   ....[0]....
.L_672:
        /*0064*/ 	.word	0x00001760


	//   ....[1]....
        /*0068*/ 	.word	0x000017a0


	//   ....[2]....
        /*006c*/ 	.word	0x00001890


	//   ....[3]....
        /*0070*/ 	.word	0x000018b0


	//   ....[4]....
        /*0074*/ 	.word	0x000018e0


	//   ....[5]....
        /*0078*/ 	.word	0x00001900


	//   ....[6]....
        /*007c*/ 	.word	0x00001930


	//   ....[7]....
        /*0080*/ 	.word	0x00001950


	//   ....[8]....
        /*0084*/ 	.word	0x00001980


	//   ....[9]....
        /*0088*/ 	.word	0x000019a0


	//----- nvinfo : EIATTR_EXIT_INSTR_OFFSETS
	.align		4
.L_673:
        /*008c*/ 	.byte	0x04, 0x1c
        /*008e*/ 	.short	(.L_675 - .L_674)


	//   ....[0]....
.L_674:
        /*0090*/ 	.word	0x00004960


	//   ....[1]....
        /*0094*/ 	.word	0x00004aa0


	//   ....[2]....
        /*0098*/ 	.word	0x00004d00


	//----- nvinfo : EIATTR_MAX_THREADS
	.align		4
.L_675:
        /*009c*/ 	.byte	0x04, 0x05
        /*009e*/ 	.short	(.L_677 - .L_676)
.L_676:
        /*00a0*/ 	.word	0x000001e0
        /*00a4*/ 	.word	0x00000001
        /*00a8*/ 	.word	0x00000001


	//----- nvinfo : EIATTR_CRS_STACK_SIZE
	.align		4
.L_677:
        /*00ac*/ 	.byte	0x04, 0x1e
        /*00ae*/ 	.short	(.L_679 - .L_678)
.L_678:
        /*00b0*/ 	.word	0x00000000


	//----- nvinfo : EIATTR_CBANK_PARAM_SIZE
	.align		4
.L_679:
        /*00b4*/ 	.byte	0x03, 0x19
        /*00b6*/ 	.short	0x00b8


	//----- nvinfo : EIATTR_PARAM_CBANK
	.align		4
        /*00b8*/ 	.byte	0x04, 0x0a
        /*00ba*/ 	.short	(.L_681 - .L_680)
	.align		4
.L_680:
        /*00bc*/ 	.word	index@(.nv.constant0._Z35group_norm_nhwc_bwd_one_pass_kernelI11Bf16IOFp16WLi128ELi30ELi480EEv26Group_norm_nhwc_bwd_params)
        /*00c0*/ 	.short	0x0210
        /*00c2*/ 	.short	0x00b8


	//----- nvinfo : EIATTR_SW_WAR
	.align		4
.L_681:
        /*00c4*/ 	.byte	0x04, 0x36
        /*00c6*/ 	.short	(.L_683 - .L_682)
.L_682:
        /*00c8*/ 	.word	0x00000008
.L_683:


//--------------------- .nv.info._Z35group_norm_nhwc_bwd_one_pass_kernelI11Bf16IOFp16WLi256ELi30ELi480EEv26Group_norm_nhwc_bwd_params --------------------------
	.section	.nv.info._Z35group_norm_nhwc_bwd_one_pass_kernelI11Bf16IOFp16WLi256ELi30ELi480EEv26Group_norm_nhwc_bwd_params,"",@"SHT_CUDA_INFO"
	.sectionflags	@""
	.align	4


	//----- nvinfo : EIATTR_CUDA_API_VERSION
	.align		4
        /*0000*/ 	.byte	0x04, 0x37
        /*0002*/ 	.short	(.L_685 - .L_684)
.L_684:
        /*0004*/ 	.word	0x00000082


	//----- nvinfo : EIATTR_KPARAM_INFO
	.align		4
.L_685:
        /*0008*/ 	.byte	0x04, 0x17
        /*000a*/ 	.short	(.L_687 - .L_686)
.L_686:
        /*000c*/ 	.word	0x00000000
        /*0010*/ 	.short	0x0000
        /*0012*/ 	.short	0x0000
        /*0014*/ 	.byte	0x00, 0xf0, 0xe1, 0x02


	//----- nvinfo : EIATTR_SPARSE_MMA_MASK
	.align		4
.L_687:
        /*0018*/ 	.byte	0x03, 0x50
        /*001a*/ 	.short	0x0000


	//----- nvinfo : EIATTR_MAXREG_COUNT
	.align		4
        /*001c*/ 	.byte	0x03, 0x1b
        /*001e*/ 	.short	0x0080


	//----- nvinfo : EIATTR_NUM_BARRIERS
	.align		4
        /*0020*/ 	.byte	0x02, 0x4c
        /*0022*/ 	.byte	0x01
	.zero		1


	//----- nvinfo : EIATTR_MERCURY_ISA_VERSION
	.align		4
        /*0024*/ 	.byte	0x03, 0x5f
        /*0026*/ 	.short	0x0101


	//----- nvinfo : EIATTR_INT_WARP_WIDE_INSTR_OFFSETS
	.align		4
        /*0028*/ 	.byte	0x04, 0x31
        /*002a*/ 	.short	(.L_689 - .L_688)


	//   ....[0]....
.L_688:
        /*002c*/ 	.word	0x000038c0


	//   ....[1]....
        /*0030*/ 	.word	0x00006530


	//----- nvinfo : EIATTR_COOP_GROUP_MASK_REGIDS
	.align		4
.L_689:
        /*0034*/ 	.byte	0x04, 0x29
        /*0036*/ 	.short	(.L_691 - .L_690)


	//   ....[0]....
.L_690:
        /*0038*/ 	.word	0xffffffff


	//   ....[1]....
        /*003c*/ 	.word	0xffffffff


	//   ....[2]....
        /*0040*/ 	.word	0xffffffff


	//   ....[3]....
        /*0044*/ 	.word	0xffffffff


	//   ....[4]....
        /*0048*/ 	.word	0xffffffff


	//   ....[5]....
        /*004c*/ 	.word	0xffffffff


	//   ....[6]....
        /*0050*/ 	.word	0xffffffff


	//   ....[7]....
        /*0054*/ 	.word	0xffffffff


	//   ....[8]....
        /*0058*/ 	.word	0xffffffff


	//   ....[9]....
        /*005c*/ 	.word	0xffffffff


	//----- nvinfo : EIATTR_COOP_GROUP_INSTR_OFFSETS
	.align		4
.L_691:
        /*0060*/ 	.byte	0x04, 0x28
        /*0062*/ 	.short	(.L_693 - .L_692)


	//   ....[0]....
.L_692:
        /*0064*/ 	.word	0x00002510


	//   ....[1]....
        /*0068*/ 	.word	0x00002520


	//   ....[2]....
        /*006c*/ 	.word	0x00002570


	//   ....[3]....
        /*0070*/ 	.word	0x00002580


	//   ....[4]....
        /*0074*/ 	.word	0x000025c0


	//   ....[5]....
        /*0078*/ 	.word	0x000025d0


	//   ....[6]....
        /*007c*/ 	.word	0x00002610


	//   ....[7]....
        /*0080*/ 	.word	0x00002620


	//   ....[8]....
        /*0084*/ 	.word	0x00002660


	//   ....[9]....
        /*0088*/ 	.word	0x00002670


	//----- nvinfo : EIATTR_EXIT_INSTR_OFFSETS
	.align		4
.L_693:
        /*008c*/ 	.byte	0x04, 0x1c
        /*008e*/ 	.short	(.L_695 - .L_694)


	//   ....[0]....
.L_694:
        /*0090*/ 	.word	0x00006620


	//   ....[1]....
        /*0094*/ 	.word	0x00006760


	//   ....[2]....
        /*0098*/ 	.word	0x000069c0


	//----- nvinfo : EIATTR_MAX_THREADS
	.align		4
.L_695:
        /*009c*/ 	.byte	0x04, 0x05
        /*009e*/ 	.short	(.L_697 - .L_696)
.L_696:
        /*00a0*/ 	.word	0x000001e0
        /*00a4*/ 	.word	0x00000001
        /*00a8*/ 	.word	0x00000001


	//----- nvinfo : EIATTR_CRS_STACK_SIZE
	.align		4
.L_697:
        /*00ac*/ 	.byte	0x04, 0x1e
        /*00ae*/ 	.short	(.L_699 - .L_698)
.L_698:
        /*00b0*/ 	.word	0x00000000


	//----- nvinfo : EIATTR_CBANK_PARAM_SIZE
	.align		4
.L_699:
        /*00b4*/ 	.byte	0x03, 0x19
        /*00b6*/ 	.short	0x00b8


	//----- nvinfo : EIATTR_PARAM_CBANK
	.align		4
        /*00b8*/ 	.byte	0x04, 0x0a
        /*00ba*/ 	.short	(.L_701 - .L_700)
	.align		4
.L_700:
        /*00bc*/ 	.word	index@(.nv.constant0._Z35group_norm_nhwc_bwd_one_pass_kernelI11Bf16IOFp16WLi256ELi30ELi480EEv26Group_norm_nhwc_bwd_params)
        /*00c0*/ 	.short	0x0210
        /*00c2*/ 	.short	0x00b8


	//----- nvinfo : EIATTR_SW_WAR
	.align		4
.L_701:
        /*00c4*/ 	.byte	0x04, 0x36
        /*00c6*/ 	.short	(.L_703 - .L_702)
.L_702:
        /*00c8*/ 	.word	0x00000008
.L_703:


//--------------------- .nv.info._Z35group_norm_nhwc_bwd_one_pass_kernelI11Bf16IOFp16WLi512ELi30ELi480EEv26Group_norm_nhwc_bwd_params --------------------------
	.section	.nv.info._Z35group_norm_nhwc_bwd_one_pass_kernelI11Bf16IOFp16WLi512ELi30ELi480EEv26Group_norm_nhwc_bwd_params,"",@"SHT_CUDA_INFO"
	.sectionflags	@""
	.align	4


	//----- nvinfo : EIATTR_CUDA_API_VERSION
	.align		4
        /*0000*/ 	.byte	0x04, 0x37
        /*0002*/ 	.short	(.L_705 - .L_704)
.L_704:
        /*0004*/ 	.word	0x00000082


	//----- nvinfo : EIATTR_KPARAM_INFO
	.align		4
.L_705:
        /*0008*/ 	.byte	0x04, 0x17
        /*000a*/ 	.short	(.L_707 - .L_706)
.L_706:
        /*000c*/ 	.word	0x00000000
        /*0010*/ 	.short	0x0000
        /*0012*/ 	.short	0x0000
        /*0014*/ 	.byte	0x00, 0xf0, 0xe1, 0x02


	//----- nvinfo : EIATTR_SPARSE_MMA_MASK
	.align		4
.L_707:
        /*0018*/ 	.byte	0x03, 0x50
        /*001a*/ 	.short	0x0000


	//----- nvinfo : EIATTR_MAXREG_COUNT
	.align		4
        /*001c*/ 	.byte	0x03, 0x1b
        /*001e*/ 	.short	0x0080


	//----- nvinfo : EIATTR_NUM_BARRIERS
	.align		4
        /*0020*/ 	.byte	0x02, 0x4c
        /*0022*/ 	.byte	0x01
	.zero		1


	//----- nvinfo : EIATTR_MERCURY_ISA_VERSION
	.align		4
        /*0024*/ 	.byte	0x03, 0x5f
        /*0026*/ 	.short	0x0101


	//----- nvinfo : EIATTR_INT_WARP_WIDE_INSTR_OFFSETS
	.align		4
        /*0028*/ 	.byte	0x04, 0x31
        /*002a*/ 	.short	(.L_709 - .L_708)


	//   ....[0]....
.L_708:
        /*002c*/ 	.word	0x00005c40


	//   ....[1]....
        /*0030*/ 	.word	0x0000a3d0


	//----- nvinfo : EIATTR_COOP_GROUP_MASK_REGIDS
	.align		4
.L_709:
        /*0034*/ 	.byte	0x04, 0x29
        /*0036*/ 	.short	(.L_711 - .L_710)


	//   ....[0]....
.L_710:
        /*0038*/ 	.word	0xffffffff


	//   ....[1]....
        /*003c*/ 	.word	0xffffffff


	//   ....[2]....
        /*0040*/ 	.word	0xffffffff


	//   ....[3]....
        /*0044*/ 	.word	0xffffffff


	//   ....[4]....
        /*0048*/ 	.word	0xffffffff


	//   ....[5]....
        /*004c*/ 	.word	0xffffffff


	//   ....[6]....
        /*0050*/ 	.word	0xffffffff


	//   ....[7]....
        /*0054*/ 	.word	0xffffffff


	//   ....[8]....
        /*0058*/ 	.word	0xffffffff


	//   ....[9]....
        /*005c*/ 	.word	0xffffffff


	//----- nvinfo : EIATTR_COOP_GROUP_INSTR_OFFSETS
	.align		4
.L_711:
        /*0060*/ 	.byte	0x04, 0x28
        /*0062*/ 	.short	(.L_713 - .L_712)


	//   ....[0]....
.L_712:
        /*0064*/ 	.word	0x000046d0


	//   ....[1]....
        /*0068*/ 	.word	0x00004710


	//   ....[2]....
        /*006c*/ 	.word	0x000048a0


	//   ....[3]....
        /*0070*/ 	.word	0x000048e0


	//   ....[4]....
        /*0074*/ 	.word	0x00004a70


	//   ....[5]....
        /*0078*/ 	.word	0x00004ab0


	//   ....[6]....
        /*007c*/ 	.word	0x00004af0


	//   ....[7]....
        /*0080*/ 	.word	0x00004b10


	//   ....[8]....
        /*0084*/ 	.word	0x00004b40


	//   ....[9]....
        /*0088*/ 	.word	0x00004b60


	//----- nvinfo : EIATTR_EXIT_INSTR_OFFSETS
	.align		4
.L_713:
        /*008c*/ 	.byte	0x04, 0x1c
        /*008e*/ 	.short	(.L_715 - .L_714)


	//   ....[0]....
.L_714:
        /*0090*/ 	.word	0x0000a460


	//   ....[1]....
        /*0094*/ 	.word	0x0000a5a0


	//   ....[2]....
        /*0098*/ 	.word	0x0000a800


	//----- nvinfo : EIATTR_MAX_THREADS
	.align		4
.L_715:
        /*009c*/ 	.byte	0x04, 0x05
        /*009e*/ 	.short	(.L_717 - .L_716)
.L_716:
        /*00a0*/ 	.word	0x000001e0
        /*00a4*/ 	.word	0x00000001
        /*00a8*/ 	.word	0x00000001


	//----- nvinfo : EIATTR_CRS_STACK_SIZE
	.align		4
.L_717:
        /*00ac*/ 	.byte	0x04, 0x1e
        /*00ae*/ 	.short	(.L_719 - .L_718)
.L_718:
        /*00b0*/ 	.word	0x00000000


	//----- nvinfo : EIATTR_CBANK_PARAM_SIZE
	.align		4
.L_719:
        /*00b4*/ 	.byte	0x03, 0x19
        /*00b6*/ 	.short	0x00b8


	//----- nvinfo : EIATTR_PARAM_CBANK
	.align		4
        /*00b8*/ 	.byte	0x04, 0x0a
        /*00ba*/ 	.short	(.L_721 - .L_720)
	.align		4
.L_720:
        /*00bc*/ 	.word	index@(.nv.constant0._Z35group_norm_nhwc_bwd_one_pass_kernelI11Bf16IOFp16WLi512ELi30ELi480EEv26Group_norm_nhwc_bwd_params)
        /*00c0*/ 	.short	0x0210
        /*00c2*/ 	.short	0x00b8


	//----- nvinfo : EIATTR_SW_WAR
	.align		4
.L_721:
        /*00c4*/ 	.byte	0x04, 0x36
        /*00c6*/ 	.short	(.L_723 - .L_722)
.L_722:
        /*00c8*/ 	.word	0x00000008
.L_723:


//--------------------- .nv.info._Z35group_norm_nhwc_bwd_one_pass_kernelI11Fp16IOFp32WLi64ELi30ELi480EEv26Group_norm_nhwc_bwd_params --------------------------
	.section	.nv.info._Z35group_norm_nhwc_bwd_one_pass_kernelI11Fp16IOFp32WLi64ELi30ELi480EEv26Group_norm_nhwc_bwd_params,"",@"SHT_CUDA_INFO"
	.sectionflags	@""
	.align	4


	//----- nvinfo : EIATTR_CUDA_API_VERSION
	.align		4
        /*0000*/ 	.byte	0x04, 0x37
        /*0002*/ 	.short	(.L_725 - .L_724)
.L_724:
        /*0004*/ 	.word	0x00000082


	//----- nvinfo : EIATTR_KPARAM_INFO
	.align		4
.L_725:
        /*0008*/ 	.byte	0x04, 0x17
        /*000a*/ 	.short	(.L_727 - .L_726)
.L_726:
        /*000c*/ 	.word	0x00000000
        /*0010*/ 	.short	0x0000
        /*0012*/ 	.short	0x0000
        /*0014*/ 	.byte	0x00, 0xf0, 0xe1, 0x02


	//----- nvinfo : EIATTR_SPARSE_MMA_MASK
	.align		4
.L_727:
        /*0018*/ 	.byte	0x03, 0x50
        /*001a*/ 	.short	0x0000


	//----- nvinfo : EIATTR_MAXREG_COUNT
	.align		4
        /*001c*/ 	.byte	0x03, 0x1b
        /*001e*/ 	.short	0x0080


	//----- nvinfo : EIATTR_NUM_BARRIERS
	.align		4
        /*0020*/ 	.byte	0x02, 0x4c
        /*0022*/ 	.byte	0x01
	.zero		1


	//----- nvinfo : EIATTR_MERCURY_ISA_VERSION
	.align		4
        /*0024*/ 	.byte	0x03, 0x5f
        /*0026*/ 	.short	0x0101


	//----- nvinfo : EIATTR_INT_WARP_WIDE_INSTR_OFFSETS
	.align		4
        /*0028*/ 	.byte	0x04, 0x31
        /*002a*/ 	.short	(.L_729 - .L_728)


	//   ....[0]....
.L_728:
        /*002c*/ 	.word	0x00002060


	//   ....[1]....
        /*0030*/ 	.word	0x00003a60


	//----- nvinfo : EIATTR_COOP_GROUP_MASK_REGIDS
	.align		4
.L_729:
        /*0034*/ 	.byte	0x04, 0x29
        /*0036*/ 	.short	(.L_731 - .L_730)


	//   ....[0]....
.L_730:
        /*0038*/ 	.word	0xffffffff


	//   ....[1]....
        /*003c*/ 	.word	0xffffffff


	//   ....[2]....
        /*0040*/ 	.word	0xffffffff


	//   ....[3]....
        /*0044*/ 	.word	0xffffffff


	//   ....[4]....
        /*0048*/ 	.word	0xffffffff


	//   ....[5]....
        /*004c*/ 	.word	0xffffffff


	//   ....[6]....
        /*0050*/ 	.word	0xffffffff


	//   ....[7]....
        /*0054*/ 	.word	0xffffffff


	//   ....[8]....
        /*0058*/ 	.word	0xffffffff


	//   ....[9]....
        /*005c*/ 	.word	0xffffffff


	//----- nvinfo : EIATTR_COOP_GROUP_INSTR_OFFSETS
	.align		4
.L_731:
        /*0060*/ 	.byte	0x04, 0x28
        /*0062*/ 	.short	(.L_733 - .L_732)


	//   ....[0]....
.L_732:
        /*0064*/ 	.word	0x00000fa0


	//   ....[1]....
        /*0068*/ 	.word	0x00000fe0


	//   ....[2]....
        /*006c*/ 	.word	0x00001080


	//   ....[3]....
        /*0070*/ 	.word	0x00001090


	//   ....[4]....
        /*0074*/ 	.word	0x000010c0


	//   ....[5]....
        /*0078*/ 	.word	0x000010e0


	//   ....[6]....
        /*007c*/ 	.word	0x00001110


	//   ....[7]....
        /*0080*/ 	.word	0x00001130


	//   ....[8]....
        /*0084*/ 	.word	0x00001170


	//   ....[9]....
        /*0088*/ 	.word	0x00001180


	//----- nvinfo : EIATTR_EXIT_INSTR_OFFSETS
	.align		4
.L_733:
        /*008c*/ 	.byte	0x04, 0x1c
        /*008e*/ 	.short	(.L_735 - .L_734)


	//   ....[0]....
.L_734:
        /*0090*/ 	.word	0x00003af0


	//   ....[1]....
        /*0094*/ 	.word	0x00003c30


	//   ....[2]....
        /*0098*/ 	.word	0x00003e70


	//----- nvinfo : EIATTR_MAX_THREADS
	.align		4
.L_735:
        /*009c*/ 	.byte	0x04, 0x05
        /*009e*/ 	.short	(.L_737 - .L_736)
.L_736:
        /*00a0*/ 	.word	0x000001e0
        /*00a4*/ 	.word	0x00000001
        /*00a8*/ 	.word	0x00000001


	//----- nvinfo : EIATTR_CRS_STACK_SIZE
	.align		4
.L_737:
        /*00ac*/ 	.byte	0x04, 0x1e
        /*00ae*/ 	.short	(.L_739 - .L_738)
.L_738:
        /*00b0*/ 	.word	0x00000000


	//----- nvinfo : EIATTR_CBANK_PARAM_SIZE
	.align		4
.L_739:
        /*00b4*/ 	.byte	0x03, 0x19
        /*00b6*/ 	.short	0x00b8


	//----- nvinfo : EIATTR_PARAM_CBANK
	.align		4
        /*00b8*/ 	.byte	0x04, 0x0a
        /*00ba*/ 	.short	(.L_741 - .L_740)
	.align		4
.L_740:
        /*00bc*/ 	.word	index@(.nv.constant0._Z35group_norm_nhwc_bwd_one_pass_kernelI11Fp16IOFp32WLi64ELi30ELi480EEv26Group_norm_nhwc_bwd_params)
        /*00c0*/ 	.short	0x0210
        /*00c2*/ 	.short	0x00b8


	//----- nvinfo : EIATTR_SW_WAR
	.align		4
.L_741:
        /*00c4*/ 	.byte	0x04, 0x36
        /*00c6*/ 	.short	(.L_743 - .L_742)
.L_742:
        /*00c8*/ 	.word	0x00000008
.L_743:


//--------------------- .nv.info._Z35group_norm_nhwc_bwd_one_pass_kernelI11Fp16IOFp32WLi128ELi30ELi480EEv26Group_norm_nhwc_bwd_params --------------------------
	.section	.nv.info._Z35group_norm_nhwc_bwd_one_pass_kernelI11Fp16IOFp32WLi128ELi30ELi480EEv26Group_norm_nhwc_bwd_params,"",@"SHT_CUDA_INFO"
	.sectionflags	@""
	.align	4


	//----- nvinfo : EIATTR_CUDA_API_VERSION
	.align		4
        /*0000*/ 	.byte	0x04, 0x37
        /*0002*/ 	.short	(.L_745 - .L_744)
.L_744:
        /*0004*/ 	.word	0x00000082


	//----- nvinfo : EIATTR_KPARAM_INFO
	.align		4
.L_745:
        /*0008*/ 	.byte	0x04, 0x17
        /*000a*/ 	.short	(.L_747 - .L_746)
.L_746:
        /*000c*/ 	.word	0x00000000
        /*0010*/ 	.short	0x0000
        /*0012*/ 	.short	0x0000
        /*0014*/ 	.byte	0x00, 0xf0, 0xe1, 0x02


	//----- nvinfo : EIATTR_SPARSE_MMA_MASK
	.align		4
.L_747:
        /*0018*/ 	.byte	0x03, 0x50
        /*001a*/ 	.short	0x0000


	//----- nvinfo : EIATTR_MAXREG_COUNT
	.align		4
        /*001c*/ 	.byte	0x03, 0x1b
        /*001e*/ 	.short	0x0080


	//----- nvinfo : EIATTR_NUM_BARRIERS
	.align		4
        /*0020*/ 	.byte	0x02, 0x4c
        /*0022*/ 	.byte	0x01
	.zero		1


	//----- nvinfo : EIATTR_MERCURY_ISA_VERSION
	.align		4
        /*0024*/ 	.byte	0x03, 0x5f
        /*0026*/ 	.short	0x0101


	//----- nvinfo : EIATTR_INT_WARP_WIDE_INSTR_OFFSETS
	.align		4
        /*0028*/ 	.byte	0x04, 0x31
        /*002a*/ 	.short	(.L_749 - .L_748)


	//   ....[0]....
.L_748:
        /*002c*/ 	.word	0x00002730


	//   ....[1]....
        /*0030*/ 	.word	0x000046e0


	//----- nvinfo : EIATTR_COOP_GROUP_MASK_REGIDS
	.align		4
.L_749:
        /*0034*/ 	.byte	0x04, 0x29
        /*0036*/ 	.short	(.L_751 - .L_750)


	//   ....[0]....
.L_750:
        /*0038*/ 	.word	0xffffffff


	//   ....[1]....
        /*003c*/ 	.word	0xffffffff


	//   ....[2]....
        /*0040*/ 	.word	0xffffffff


	//   ....[3]....
        /*0044*/ 	.word	0xffffffff


	//   ....[4]....
        /*0048*/ 	.word	0xffffffff


	//   ....[5]....
        /*004c*/ 	.word	0xffffffff


	//   ....[6]....
        /*0050*/ 	.word	0xffffffff


	//   ....[7]....
        /*0054*/ 	.word	0xffffffff


	//   ....[8]....
        /*0058*/ 	.word	0xffffffff


	//   ....[9]....
        /*005c*/ 	.word	0xffffffff


	//----- nvinfo : EIATTR_COOP_GROUP_INSTR_OFFSETS
	.align		4
.L_751:
        /*0060*/ 	.byte	0x04, 0x28
        /*0062*/ 	.short	(.L_753 - .L_752)


	//   ....[0]....
.L_752:
        /*0064*/ 	.word	0x00001660


	//   ....[1]....
        /*0068*/ 	.word	0x000016a0


	//   ....[2]....
        /*006c*/ 	.word	0x00001750


	//   ....[3]....
        /*0070*/ 	.word	0x00001770


	//   ....[4]....
        /*0074*/ 	.word	0x000017a0


	//   ....[5]....
        /*0078*/ 	.word	0x000017c0


	//   ....[6]....
        /*007c*/ 	.word	0x000017f0


	//   ....[7]....
        /*0080*/ 	.word	0x00001810


	//   ....[8]....
        /*0084*/ 	.word	0x00001840


	//   ....[9]....
        /*0088*/ 	.word	0x00001860


	//----- nvinfo : EIATTR_EXIT_INSTR_OFFSETS
	.align		4
.L_753:
        /*008c*/ 	.byte	0x04, 0x1c
        /*008e*/ 	.short	(.L_755 - .L_754)


	//   ....[0]....
.L_754:
        /*0090*/ 	.word	0x00004770


	//   ....[1]....
        /*0094*/ 	.word	0x000048b0


	//   ....[2]....
        /*0098*/ 	.word	0x00004af0


	//----- nvinfo : EIATTR_MAX_THREADS
	.align		4
.L_755:
        /*009c*/ 	.byte	0x04, 0x05
        /*009e*/ 	.short	(.L_757 - .L_756)
.L_756:
        /*00a0*/ 	.word	0x000001e0
        /*00a4*/ 	.word	0x00000001
        /*00a8*/ 	.word	0x00000001


	//----- nvinfo : EIATTR_CRS_STACK_SIZE
	.align		4
.L_757:
        /*00ac*/ 	.byte	0x04, 0x1e
        /*00ae*/ 	.short	(.L_759 - .L_758)
.L_758:
        /*00b0*/ 	.word	0x00000000


	//----- nvinfo : EIATTR_CBANK_PARAM_SIZE
	.align		4
.L_759:
        /*00b4*/ 	.byte	0x03, 0x19
        /*00b6*/ 	.short	0x00b8


	//----- nvinfo : EIATTR_PARAM_CBANK
	.align		4
        /*00b8*/ 	.byte	0x04, 0x0a
        /*00ba*/ 	.short	(.L_761 - .L_760)
	.align		4
.L_760:
        /*00bc*/ 	.word	index@(.nv.constant0._Z35group_norm_nhwc_bwd_one_pass_kernelI11Fp16IOFp32WLi128ELi30ELi480EEv26Group_norm_nhwc_bwd_params)
        /*00c0*/ 	.short	0x0210
        /*00c2*/ 	.short	0x00b8


	//----- nvinfo : EIATTR_SW_WAR
	.align		4
.L_761:
        /*00c4*/ 	.byte	0x04, 0x36
        /*00c6*/ 	.short	(.L_763 - .L_762)
.L_762:
        /*00c8*/ 	.word	0x00000008
.L_763:


//--------------------- .nv.info._Z35group_norm_nhwc_bwd_one_pass_kernelI11Fp16IOFp32WLi256ELi30ELi480EEv26Group_norm_nhwc_bwd_params --------------------------
	.section	.nv.info._Z35group_norm_nhwc_bwd_one_pass_kernelI11Fp16IOFp32WLi256ELi30ELi480EEv26Group_norm_nhwc_bwd_params,"",@"SHT_CUDA_INFO"
	.sectionflags	@""
	.align	4


	//----- nvinfo : EIATTR_CUDA_API_VERSION
	.align		4
        /*0000*/ 	.byte	0x04, 0x37
        /*0002*/ 	.short	(.L_765 - .L_764)
.L_764:
        /*0004*/ 	.word	0x00000082


	//----- nvinfo : EIATTR_KPARAM_INFO
	.align		4
.L_765:
        /*0008*/ 	.byte	0x04, 0x17
        /*000a*/ 	.short	(.L_767 - .L_766)
.L_766:
        /*000c*/ 	.word	0x00000000
        /*0010*/ 	.short	0x0000
        /*0012*/ 	.short	0x0000
        /*0014*/ 	.byte	0x00, 0xf0, 0xe1, 0x02


	//----- nvinfo : EIATTR_SPARSE_MMA_MASK
	.align		4
.L_767:
        /*0018*/ 	.byte	0x03, 0x50
        /*001a*/ 	.short	0x0000


	//----- nvinfo : EIATTR_MAXREG_COUNT
	.align		4
        /*001c*/ 	.byte	0x03, 0x1b
        /*001e*/ 	.short	0x0080


	//----- nvinfo : EIATTR_NUM_BARRIERS
	.align		4
        /*0020*/ 	.byte	0x02, 0x4c
        /*0022*/ 	.byte	0x01
	.zero		1


	//----- nvinfo : EIATTR_MERCURY_ISA_VERSION
	.align		4
        /*0024*/ 	.byte	0x03, 0x5f
        /*0026*/ 	.short	0x0101


	//----- nvinfo : EIATTR_INT_WARP_WIDE_INSTR_OFFSETS
	.align		4
        /*0028*/ 	.byte	0x04, 0x31
        /*002a*/ 	.short	(.L_769 - .L_768)


	//   ....[0]....
.L_768:
        /*002c*/ 	.word	0x00003720


	//   ....[1]....
        /*0030*/ 	.word	0x00006460


	//----- nvinfo : EIATTR_COOP_GROUP_MASK_REGIDS
	.align		4
.L_769:
        /*0034*/ 	.byte	0x04, 0x29
        /*0036*/ 	.short	(.L_771 - .L_770)


	//   ....[0]....
.L_770:
        /*0038*/ 	.word	0xffffffff


	//   ....[1]....
        /*003c*/ 	.word	0xffffffff


	//   ....[2]....
        /*0040*/ 	.word	0xffffffff


	//   ....[3]....
        /*0044*/ 	.word	0xffffffff


	//   ....[4]....
        /*0048*/ 	.word	0xffffffff


	//   ....[5]....
        /*004c*/ 	.word	0xffffffff


	//   ....[6]....
        /*0050*/ 	.word	0xffffffff


	//   ....[7]....
        /*0054*/ 	.word	0xffffffff


	//   ....[8]....
        /*0058*/ 	.word	0xffffffff


	//   ....[9]....
        /*005c*/ 	.word	0xffffffff


	//----- nvinfo : EIATTR_COOP_GROUP_INSTR_OFFSETS
	.align		4
.L_771:
        /*0060*/ 	.byte	0x04, 0x28
        /*0062*/ 	.short	(.L_773 - .L_772)


	//   ....[0]....
.L_772:
        /*0064*/ 	.word	0x000025f0


	//   ....[1]....
        /*0068*/ 	.word	0x00002630


	//   ....[2]....
        /*006c*/ 	.word	0x000026c0


	//   ....[3]....
        /*0070*/ 	.word	0x000026e0


	//   ....[4]....
        /*0074*/ 	.word	0x00002710


	//   ....[5]....
        /*0078*/ 	.word	0x00002730


	//   ....[6]....
        /*007c*/ 	.word	0x00002760


	//   ....[7]....
        /*0080*/ 	.word	0x00002780


	//   ....[8]....
        /*0084*/ 	.word	0x000027b0


	//   ....[9]....
        /*0088*/ 	.word	0x000027d0


	//----- nvinfo : EIATTR_EXIT_INSTR_OFFSETS
	.align		4
.L_773:
        /*008c*/ 	.byte	0x04, 0x1c
        /*008e*/ 	.short	(.L_775 - .L_774)


	//   ....[0]....
.L_774:
        /*0090*/ 	.word	0x00006550


	//   ....[1]....
        /*0094*/ 	.word	0x00006690


	//   ....[2]....
        /*0098*/ 	.word	0x000068d0


	//----- nvinfo : EIATTR_MAX_THREADS
	.align		4
.L_775:
        /*009c*/ 	.byte	0x04, 0x05
        /*009e*/ 	.short	(.L_777 - .L_776)
.L_776:
        /*00a0*/ 	.word	0x000001e0
        /*00a4*/ 	.word	0x00000001
        /*00a8*/ 	.word	0x00000001


	//----- nvinfo : EIATTR_CRS_STACK_SIZE
	.align		4
.L_777:
        /*00ac*/ 	.byte	0x04, 0x1e
        /*00ae*/ 	.short	(.L_779 - .L_778)
.L_778:
        /*00b0*/ 	.word	0x00000000


	//----- nvinfo : EIATTR_CBANK_PARAM_SIZE
	.align		4
.L_779:
        /*00b4*/ 	.byte	0x03, 0x19
        /*00b6*/ 	.short	0x00b8


	//----- nvinfo : EIATTR_PARAM_CBANK
	.align		4
        /*00b8*/ 	.byte	0x04, 0x0a
        /*00ba*/ 	.short	(.L_781 - .L_780)
	.align		4
.L_780:
        /*00bc*/ 	.word	index@(.nv.constant0._Z35group_norm_nhwc_bwd_one_pass_kernelI11Fp16IOFp32WLi256ELi30ELi480EEv26Group_norm_nhwc_bwd_params)
        /*00c0*/ 	.short	0x0210
        /*00c2*/ 	.short	0x00b8


	//----- nvinfo : EIATTR_SW_WAR
	.align		4
.L_781:
        /*00c4*/ 	.byte	0x04, 0x36
        /*00c6*/ 	.short	(.L_783 - .L_782)
.L_782:
        /*00c8*/ 	.word	0x00000008
.L_783:


//--------------------- .nv.info._Z35group_norm_nhwc_bwd_one_pass_kernelI11Fp16IOFp32WLi512ELi30ELi480EEv26Group_norm_nhwc_bwd_params --------------------------
	.section	.nv.info._Z35group_norm_nhwc_bwd_one_pass_kernelI11Fp16IOFp32WLi512ELi30ELi480EEv26Group_norm_nhwc_bwd_params,"",@"SHT_CUDA_INFO"
	.sectionflags	@""
	.align	4


	//----- nvinfo : EIATTR_CUDA_API_VERSION
	.align		4
        /*0000*/ 	.byte	0x04, 0x37
        /*0002*/ 	.short	(.L_785 - .L_784)
.L_784:
        /*0004*/ 	.word	0x00000082


	//----- nvinfo : EIATTR_KPARAM_INFO
	.align		4
.L_785:
        /*0008*/ 	.byte	0x04, 0x17
        /*000a*/ 	.short	(.L_787 - .L_786)
.L_786:
        /*000c*/ 	.word	0x00000000
        /*0010*/ 	.short	0x0000
        /*0012*/ 	.short	0x0000
        /*0014*/ 	.byte	0x00, 0xf0, 0xe1, 0x02


	//----- nvinfo : EIATTR_SPARSE_MMA_MASK
	.align		4
.L_787:
        /*0018*/ 	.byte	0x03, 0x50
        /*001a*/ 	.short	0x0000


	//----- nvinfo : EIATTR_MAXREG_COUNT
	.align		4
        /*001c*/ 	.byte	0x03, 0x1b
        /*001e*/ 	.short	0x0080


	//----- nvinfo : EIATTR_NUM_BARRIERS
	.align		4
        /*0020*/ 	.byte	0x02, 0x4c
        /*0022*/ 	.byte	0x01
	.zero		1


	//----- nvinfo : EIATTR_MERCURY_ISA_VERSION
	.align		4
        /*0024*/ 	.byte	0x03, 0x5f
        /*0026*/ 	.short	0x0101


	//----- nvinfo : EIATTR_INT_WARP_WIDE_INSTR_OFFSETS
	.align		4
        /*0028*/ 	.byte	0x04, 0x31
        /*002a*/ 	.short	(.L_789 - .L_788)


	//   ....[0]....
.L_788:
        /*002c*/ 	.word	0x00005710


	//   ....[1]....
        /*0030*/ 	.word	0x00009d30


	//----- nvinfo : EIATTR_COOP_GROUP_MASK_REGIDS
	.align		4
.L_789:
        /*0034*/ 	.byte	0x04, 0x29
        /*0036*/ 	.short	(.L_791 - .L_790)


	//   ....[0]....
.L_790:
        /*0038*/ 	.word	0xffffffff


	//   ....[1]....
        /*003c*/ 	.word	0xffffffff


	//   ....[2]....
        /*0040*/ 	.word	0xffffffff


	//   ....[3]....
        /*0044*/ 	.word	0xffffffff


	//   ....[4]....
        /*0048*/ 	.word	0xffffffff


	//   ....[5]....
        /*004c*/ 	.word	0xffffffff


	//   ....[6]....
        /*0050*/ 	.word	0xffffffff


	//   ....[7]....
        /*0054*/ 	.word	0xffffffff


	//   ....[8]....
        /*0058*/ 	.word	0xffffffff


	//   ....[9]....
        /*005c*/ 	.word	0xffffffff


	//----- nvinfo : EIATTR_COOP_GROUP_INSTR_OFFSETS
	.align		4
.L_791:
        /*0060*/ 	.byte	0x04, 0x28
        /*0062*/ 	.short	(.L_793 - .L_792)


	//   ....[0]....
.L_792:
        /*0064*/ 	.word	0x00004520


	//   ....[1]....
        /*0068*/ 	.word	0x00004560


	//   ....[2]....
        /*006c*/ 	.word	0x000046f0


	//   ....[3]....
        /*0070*/ 	.word	0x00004710


	//   ....[4]....
        /*0074*/ 	.word	0x00004760


	//   ....[5]....
        /*0078*/ 	.word	0x00004780


	//   ....[6]....
        /*007c*/ 	.word	0x000047b0


	//   ....[7]....
        /*0080*/ 	.word	0x000047d0


	//   ....[8]....
        /*0084*/ 	.word	0x00004800


	//   ....[9]....
        /*0088*/ 	.word	0x00004820


	//----- nvinfo : EIATTR_EXIT_INSTR_OFFSETS
	.align		4
.L_793:
        /*008c*/ 	.byte	0x04, 0x1c
        /*008e*/ 	.short	(.L_795 - .L_794)


	//   ....[0]....
.L_794:
        /*0090*/ 	.word	0x00009dc0


	//   ....[1]....
        /*0094*/ 	.word	0x00009f00


	//   ....[2]....
        /*0098*/ 	.word	0x0000a140


	//----- nvinfo : EIATTR_MAX_THREADS
	.align		4
.L_795:
        /*009c*/ 	.byte	0x04, 0x05
        /*009e*/ 	.short	(.L_797 - .L_796)
.L_796:
        /*00a0*/ 	.word	0x000001e0
        /*00a4*/ 	.word	0x00000001
        /*00a8*/ 	.word	0x00000001


	//----- nvinfo : EIATTR_CRS_STACK_SIZE
	.align		4
.L_797:
        /*00ac*/ 	.byte	0x04, 0x1e
        /*00ae*/ 	.short	(.L_799 - .L_798)
.L_798:
        /*00b0*/ 	.word	0x00000000


	//----- nvinfo : EIATTR_CBANK_PARAM_SIZE
	.align		4
.L_799:
        /*00b4*/ 	.byte	0x03, 0x19
        /*00b6*/ 	.short	0x00b8


	//----- nvinfo : EIATTR_PARAM_CBANK
	.align		4
        /*00b8*/ 	.byte	0x04, 0x0a
        /*00ba*/ 	.short	(.L_801 - .L_800)
	.align		4
.L_800:
        /*00bc*/ 	.word	index@(.nv.constant0._Z35group_norm_nhwc_bwd_one_pass_kernelI11Fp16IOFp32WLi512ELi30ELi480EEv26Group_norm_nhwc_bwd_params)
        /*00c0*/ 	.short	0x0210
        /*00c2*/ 	.short	0x00b8


	//----- nvinfo : EIATTR_SW_WAR
	.align		4
.L_801:
        /*00c4*/ 	.byte	0x04, 0x36
        /*00c6*/ 	.short	(.L_803 - .L_802)
.L_802:
        /*00c8*/ 	.word	0x00000008
.L_803:


//--------------------- .nv.info._Z35group_norm_nhwc_bwd_one_pass_kernelI11Fp16IOBf16WLi64ELi30ELi480EEv26Group_norm_nhwc_bwd_params --------------------------
	.section	.nv.info._Z35group_norm_nhwc_bwd_one_pass_kernelI11Fp16IOBf16WLi64ELi30ELi480EEv26Group_norm_nhwc_bwd_params,"",@"SHT_CUDA_INFO"
	.sectionflags	@""
	.align	4


	//----- nvinfo : EIATTR_CUDA_API_VERSION
	.align		4
        /*0000*/ 	.byte	0x04, 0x37
        /*0002*/ 	.short	(.L_805 - .L_804)
.L_804:
        /*0004*/ 	.word	0x00000082


	//----- nvinfo : EIATTR_KPARAM_INFO
	.align		4
.L_805:
        /*0008*/ 	.byte	0x04, 0x17
        /*000a*/ 	.short	(.L_807 - .L_806)
.L_806:
        /*000c*/ 	.word	0x00000000
        /*0010*/ 	.short	0x0000
        /*0012*/ 	.short	0x0000
        /*0014*/ 	.byte	0x00, 0xf0, 0xe1, 0x02


	//----- nvinfo : EIATTR_SPARSE_MMA_MASK
	.align		4
.L_807:
        /*0018*/ 	.byte	0x03, 0x50
        /*001a*/ 	.short	0x0000


	//----- nvinfo : EIATTR_MAXREG_COUNT
	.align		4
        /*001c*/ 	.byte	0x03, 0x1b
        /*001e*/ 	.short	0x0080


	//----- nvinfo : EIATTR_NUM_BARRIERS
	.align		4
        /*0020*/ 	.byte	0x02, 0x4c
        /*0022*/ 	.byte	0x01
	.zero		1


	//----- nvinfo : EIATTR_MERCURY_ISA_VERSION
	.align		4
        /*0024*/ 	.byte	0x03, 0x5f
        /*0026*/ 	.short	0x0101


	//----- nvinfo : EIATTR_INT_WARP_WIDE_INSTR_OFFSETS
	.align		4
        /*0028*/ 	.byte	0x04, 0x31
        /*002a*/ 	.short	(.L_809 - .L_808)


	//   ....[0]....
.L_808:
        /*002c*/ 	.word	0x000020c0


	//   ....[1]....
        /*0030*/ 	.word	0x00003ad0


	//----- nvinfo : EIATTR_COOP_GROUP_MASK_REGIDS
	.align		4
.L_809:
        /*0034*/ 	.byte	0x04, 0x29
        /*0036*/ 	.short	(.L_811 - .L_810)


	//   ....[0]....
.L_810:
        /*0038*/ 	.word	0xffffffff


	//   ....[1]....
        /*003c*/ 	.word	0xffffffff


	//   ....[2]....
        /*0040*/ 	.word	0xffffffff


	//   ....[3]....
        /*0044*/ 	.word	0xffffffff


	//   ....[4]....
        /*0048*/ 	.word	0xffffffff


	//   ....[5]....
        /*004c*/ 	.word	0xffffffff


	//   ....[6]....
        /*0050*/ 	.word	0xffffffff


	//   ....[7]....
        /*0054*/ 	.word	0xffffffff


	//   ....[8]....
        /*0058*/ 	.word	0xffffffff


	//   ....[9]....
        /*005c*/ 	.word	0xffffffff


	//----- nvinfo : EIATTR_COOP_GROUP_INSTR_OFFSETS
	.align		4
.L_811:
        /*0060*/ 	.byte	0x04, 0x28
        /*0062*/ 	.short	(.L_813 - .L_812)


	//   ....[0]....
.L_812:
        /*0064*/ 	.word	0x00001000


	//   ....[1]....
        /*0068*/ 	.word	0x00001040


	//   ....[2]....
        /*006c*/ 	.word	0x00001100


	//   ....[3]....
        /*0070*/ 	.word	0x00001110


	//   ....[4]....
        /*0074*/ 	.word	0x00001140


	//   ....[5]....
        /*0078*/ 	.word	0x00001160


	//   ....[6]....
        /*007c*/ 	.word	0x00001190


	//   ....[7]....
        /*0080*/ 	.word	0x000011b0


	//   ....[8]....
        /*0084*/ 	.word	0x000011f0


	//   ....[9]....
        /*0088*/ 	.word	0x00001200


	//----- nvinfo : EIATTR_EXIT_INSTR_OFFSETS
	.align		4
.L_813:
        /*008c*/ 	.byte	0x04, 0x1c
        /*008e*/ 	.short	(.L_815 - .L_814)


	//   ....[0]....
.L_814:
        /*0090*/ 	.word	0x00003b60


	//   ....[1]....
        /*0094*/ 	.word	0x00003ca0


	//   ....[2]....
        /*0098*/ 	.word	0x00003f10


	//----- nvinfo : EIATTR_MAX_THREADS
	.align		4
.L_815:
        /*009c*/ 	.byte	0x04, 0x05
        /*009e*/ 	.short	(.L_817 - .L_816)
.L_816:
        /*00a0*/ 	.word	0x000001e0
        /*00a4*/ 	.word	0x00000001
        /*00a8*/ 	.word	0x00000001


	//----- nvinfo : EIATTR_CRS_STACK_SIZE
	.align		4
.L_817:
        /*00ac*/ 	.byte	0x04, 0x1e
        /*00ae*/ 	.short	(.L_819 - .L_818)
.L_818:
        /*00b0*/ 	.word	0x00000000


	//----- nvinfo : EIATTR_CBANK_PARAM_SIZE
	.align		4
.L_819:
        /*00b4*/ 	.byte	0x03, 0x19
        /*00b6*/ 	.short	0x00b8


	//----- nvinfo : EIATTR_PARAM_CBANK
	.align		4
        /*00b8*/ 	.byte	0x04, 0x0a
        /*00ba*/ 	.short	(.L_821 - .L_820)
	.align		4
.L_820:
        /*00bc*/ 	.word	index@(.nv.constant0._Z35group_norm_nhwc_bwd_one_pass_kernelI11Fp16IOBf16WLi64ELi30ELi480EEv26Group_norm_nhwc_bwd_params)
        /*00c0*/ 	.short	0x0210
        /*00c2*/ 	.short	0x00b8


	//----- nvinfo : EIATTR_SW_WAR
	.align		4
.L_821:
        /*00c4*/ 	.byte	0x04, 0x36
        /*00c6*/ 	.short	(.L_823 - .L_822)
.L_822:
        /*00c8*/ 	.word	0x00000008
.L_823:


//--------------------- .nv.info._Z35group_norm_nhwc_bwd_one_pass_kernelI11Fp16IOBf16WLi128ELi30ELi480EEv26Group_norm_nhwc_bwd_params --------------------------
	.section	.nv.info._Z35group_norm_nhwc_bwd_one_pass_kernelI11Fp16IOBf16WLi128ELi30ELi480EEv26Group_norm_nhwc_bwd_params,"",@"SHT_CUDA_INFO"
	.sectionflags	@""
	.align	4


	//----- nvinfo : EIATTR_CUDA_API_VERSION
	.align		4
        /*0000*/ 	.byte	0x04, 0x37
        /*0002*/ 	.short	(.L_825 - .L_824)
.L_824:
        /*0004*/ 	.word	0x00000082


	//----- nvinfo : EIATTR_KPARAM_INFO
	.align		4
.L_825:
        /*0008*/ 	.byte	0x04, 0x17
        /*000a*/ 	.short	(.L_827 - .L_826)
.L_826:
        /*000c*/ 	.word	0x00000000
        /*0010*/ 	.short	0x0000
        /*0012*/ 	.short	0x0000
        /*0014*/ 	.byte	0x00, 0xf0, 0xe1, 0x02


	//----- nvinfo : EIATTR_SPARSE_MMA_MASK
	.align		4
.L_827:
        /*0018*/ 	.byte	0x03, 0x50
        /*001a*/ 	.short	0x0000


	//----- nvinfo : EIATTR_MAXREG_COUNT
	.align		4
        /*001c*/ 	.byte	0x03, 0x1b
        /*001e*/ 	.short	0x0080


	//----- nvinfo : EIATTR_NUM_BARRIERS
	.align		4
        /*0020*/ 	.byte	0x02, 0x4c
        /*0022*/ 	.byte	0x01
	.zero		1


	//----- nvinfo : EIATTR_MERCURY_ISA_VERSION
	.align		4
        /*0024*/ 	.byte	0x03, 0x5f
        /*0026*/ 	.short	0x0101


	//----- nvinfo : EIATTR_INT_WARP_WIDE_INSTR_OFFSETS
	.align		4
        /*0028*/ 	.byte	0x04, 0x31
        /*002a*/ 	.short	(.L_829 - .L_828)


	//   ....[0]....
.L_828:
        /*002c*/ 	.word	0x00002790


	//   ....[1]....
        /*0030*/ 	.word	0x00004740


	//----- nvinfo : EIATTR_COOP_GROUP_MASK_REGIDS
	.align		4
.L_829:
        /*0034*/ 	.byte	0x04, 0x29
        /*0036*/ 	.short	(.L_831 - .L_830)


	//   ....[0]....
.L_830:
        /*0038*/ 	.word	0xffffffff


	//   ....[1]....
        /*003c*/ 	.word	0xffffffff


	//   ....[2]....
        /*0040*/ 	.word	0xffffffff


	//   ....[3]....
        /*0044*/ 	.word	0xffffffff


	//   ....[4]....
        /*0048*/ 	.word	0xffffffff


	//   ....[5]....
        /*004c*/ 	.word	0xffffffff


	//   ....[6]....
        /*0050*/ 	.word	0xffffffff


	//   ....[7]....
        /*0054*/ 	.word	0xffffffff


	//   ....[8]....
        /*0058*/ 	.word	0xffffffff


	//   ....[9]....
        /*005c*/ 	.word	0xffffffff


	//----- nvinfo : EIATTR_COOP_GROUP_INSTR_OFFSETS
	.align		4
.L_831:
        /*0060*/ 	.byte	0x04, 0x28
        /*0062*/ 	.short	(.L_833 - .L_832)


	//   ....[0]....
.L_832:
        /*0064*/ 	.word	0x000016e0


	//   ....[1]....
        /*0068*/ 	.word	0x00001720


	//   ....[2]....
        /*006c*/ 	.word	0x000017b0


	//   ....[3]....
        /*0070*/ 	.word	0x000017d0


	//   ....[4]....
        /*0074*/ 	.word	0x00001800


	//   ....[5]....
        /*0078*/ 	.word	0x00001820


	//   ....[6]....
        /*007c*/ 	.word	0x00001850


	//   ....[7]....
        /*0080*/ 	.word	0x00001870


	//   ....[8]....
        /*0084*/ 	.word	0x000018a0


	//   ....[9]....
        /*0088*/ 	.word	0x000018c0


	//----- nvinfo : EIATTR_EXIT_INSTR_OFFSETS
	.align		4
.L_833:
        /*008c*/ 	.byte	0x04, 0x1c
        /*008e*/ 	.short	(.L_835 - .L_834)


	//   ....[0]....
.L_834:
        /*0090*/ 	.word	0x000047d0


	//   ....[1]....
        /*0094*/ 	.word	0x00004910


	//   ....[2]....
        /*0098*/ 	.word	0x00004b70


	//----- nvinfo : EIATTR_MAX_THREADS
	.align		4
.L_835:
        /*009c*/ 	.byte	0x04, 0x05
        /*009e*/ 	.short	(.L_837 - .L_836)
.L_836:
        /*00a0*/ 	.word	0x000001e0
        /*00a4*/ 	.word	0x00000001
        /*00a8*/ 	.word	0x00000001


	//----- nvinfo : EIATTR_CRS_STACK_SIZE
	.align		4
.L_837:
        /*00ac*/ 	.byte	0x04, 0x1e
        /*00ae*/ 	.short	(.L_839 - .L_838)
.L_838:
        /*00b0*/ 	.word	0x00000000


	//----- nvinfo : EIATTR_CBANK_PARAM_SIZE
	.align		4
.L_839:
        /*00b4*/ 	.byte	0x03, 0x19
        /*00b6*/ 	.short	0x00b8


	//----- nvinfo : EIATTR_PARAM_CBANK
	.align		4
        /*00b8*/ 	.byte	0x04, 0x0a
        /*00ba*/ 	.short	(.L_841 - .L_840)
	.align		4
.L_840:
        /*00bc*/ 	.word	index@(.nv.constant0._Z35group_norm_nhwc_bwd_one_pass_kernelI11Fp16IOBf16WLi128ELi30ELi480EEv26Group_norm_nhwc_bwd_params)
        /*00c0*/ 	.short	0x0210
        /*00c2*/ 	.short	0x00b8


	//----- nvinfo : EIATTR_SW_WAR
	.align		4
.L_841:
        /*00c4*/ 	.byte	0x04, 0x36
        /*00c6*/ 	.short	(.L_843 - .L_842)
.L_842:
        /*00c8*/ 	.word	0x00000008
.L_843:


//--------------------- .nv.info._Z35group_norm_nhwc_bwd_one_pass_kernelI11Fp16IOBf16WLi256ELi30ELi480EEv26Group_norm_nhwc_bwd_params --------------------------
	.section	.nv.info._Z35group_norm_nhwc_bwd_one_pass_kernelI11Fp16IOBf16WLi256ELi30ELi480EEv26Group_norm_nhwc_bwd_params,"",@"SHT_CUDA_INFO"
	.sectionflags	@""
	.align	4


	//----- nvinfo : EIATTR_CUDA_API_VERSION
	.align		4
        /*0000*/ 	.byte	0x04, 0x37
        /*0002*/ 	.short	(.L_845 - .L_844)
.L_844:
        /*0004*/ 	.word	0x00000082


	//----- nvinfo : EIATTR_KPARAM_INFO
	.align		4
.L_845:
        /*0008*/ 	.byte	0x04, 0x17
        /*000a*/ 	.short	(.L_847 - .L_846)
.L_846:
        /*000c*/ 	.word	0x00000000
        /*0010*/ 	.short	0x0000
        /*0012*/ 	.short	0x0000
        /*0014*/ 	.byte	0x00, 0xf0, 0xe1, 0x02


	//----- nvinfo : EIATTR_SPARSE_MMA_MASK
	.align		4
.L_847:
        /*0018*/ 	.byte	0x03, 0x50
        /*001a*/ 	.short	0x0000


	//----- nvinfo : EIATTR_MAXREG_COUNT
	.align		4
        /*001c*/ 	.byte	0x03, 0x1b
        /*001e*/ 	.short	0x0080


	//----- nvinfo : EIATTR_NUM_BARRIERS
	.align		4
        /*0020*/ 	.byte	0x02, 0x4c
        /*0022*/ 	.byte	0x01
	.zero		1


	//----- nvinfo : EIATTR_MERCURY_ISA_VERSION
	.align		4
        /*0024*/ 	.byte	0x03, 0x5f
        /*0026*/ 	.short	0x0101


	//----- nvinfo : EIATTR_INT_WARP_WIDE_INSTR_OFFSETS
	.align		4
        /*0028*/ 	.byte	0x04, 0x31
        /*002a*/ 	.short	(.L_849 - .L_848)


	//   ....[0]....
.L_848:
        /*002c*/ 	.word	0x000037b0


	//   ....[1]....
        /*0030*/ 	.word	0x000064e0


	//----- nvinfo : EIATTR_COOP_GROUP_MASK_REGIDS
	.align		4
.L_849:
        /*0034*/ 	.byte	0x04, 0x29
        /*0036*/ 	.short	(.L_851 - .L_850)


	//   ....[0]....
.L_850:
        /*0038*/ 	.word	0xffffffff


	//   ....[1]....
        /*003c*/ 	.word	0xffffffff


	//   ....[2]....
        /*0040*/ 	.word	0xffffffff


	//   ....[3]....
        /*0044*/ 	.word	0xffffffff


	//   ....[4]....
        /*0048*/ 	.word	0xffffffff


	//   ....[5]....
        /*004c*/ 	.word	0xffffffff


	//   ....[6]....
        /*0050*/ 	.word	0xffffffff


	//   ....[7]....
        /*0054*/ 	.word	0xffffffff


	//   ....[8]....
        /*0058*/ 	.word	0xffffffff


	//   ....[9]....
        /*005c*/ 	.word	0xffffffff


	//----- nvinfo : EIATTR_COOP_GROUP_INSTR_OFFSETS
	.align		4
.L_851:
        /*0060*/ 	.byte	0x04, 0x28
        /*0062*/ 	.short	(.L_853 - .L_852)


	//   ....[0]....
.L_852:
        /*0064*/ 	.word	0x00002680


	//   ....[1]....
        /*0068*/ 	.word	0x000026c0


	//   ....[2]....
        /*006c*/ 	.word	0x00002760


	//   ....[3]....
        /*0070*/ 	.word	0x00002780


	//   ....[4]....
        /*0074*/ 	.word	0x000027b0


	//   ....[5]....
        /*0078*/ 	.word	0x000027d0


	//   ....[6]....
        /*007c*/ 	.word	0x00002800


	//   ....[7]....
        /*0080*/ 	.word	0x00002820


	//   ....[8]....
        /*0084*/ 	.word	0x00002850


	//   ....[9]....
        /*0088*/ 	.word	0x00002870


	//----- nvinfo : EIATTR_EXIT_INSTR_OFFSETS
	.align		4
.L_853:
        /*008c*/ 	.byte	0x04, 0x1c
        /*008e*/ 	.short	(.L_855 - .L_854)


	//   ....[0]....
.L_854:
        /*0090*/ 	.word	0x000065d0


	//   ....[1]....
        /*0094*/ 	.word	0x00006710


	//   ....[2]....
        /*0098*/ 	.word	0x00006970


	//----- nvinfo : EIATTR_MAX_THREADS
	.align		4
.L_855:
        /*009c*/ 	.byte	0x04, 0x05
        /*009e*/ 	.short	(.L_857 - .L_856)
.L_856:
        /*00a0*/ 	.word	0x000001e0
        /*00a4*/ 	.word	0x00000001
        /*00a8*/ 	.word	0x00000001


	//----- nvinfo : EIATTR_CRS_STACK_SIZE
	.align		4
.L_857:
        /*00ac*/ 	.byte	0x04, 0x1e
        /*00ae*/ 	.short	(.L_859 - .L_858)
.L_858:
        /*00b0*/ 	.word	0x00000000


	//----- nvinfo : EIATTR_CBANK_PARAM_SIZE
	.align		4
.L_859:
        /*00b4*/ 	.byte	0x03, 0x19
        /*00b6*/ 	.short	0x00b8


	//----- nvinfo : EIATTR_PARAM_CBANK
	.align		4
        /*00b8*/ 	.byte	0x04, 0x0a
        /*00ba*/ 	.short	(.L_861 - .L_860)
	.align		4
.L_860:
        /*00bc*/ 	.word	index@(.nv.constant0._Z35group_norm_nhwc_bwd_one_pass_kernelI11Fp16IOBf16WLi256ELi30ELi480EEv26Group_norm_nhwc_bwd_params)
        /*00c0*/ 	.short	0x0210
        /*00c2*/ 	.short	0x00b8


	//----- nvinfo : EIATTR_SW_WAR
	.align		4
.L_861:
        /*00c4*/ 	.byte	0x04, 0x36
        /*00c6*/ 	.short	(.L_863 - .L_862)
.L_862:
        /*00c8*/ 	.word	0x00000008
.L_863:


//--------------------- .nv.info._Z35group_norm_nhwc_bwd_one_pass_kernelI11Fp16IOBf16WLi512ELi30ELi480EEv26Group_norm_nhwc_bwd_params --------------------------
	.section	.nv.info._Z35group_norm_nhwc_bwd_one_pass_kernelI11Fp16IOBf16WLi512ELi30ELi480EEv26Group_norm_nhwc_bwd_params,"",@"SHT_CUDA_INFO"
	.sectionflags	@""
	.align	4


	//----- nvinfo : EIATTR_CUDA_API_VERSION
	.align		4
        /*0000*/ 	.byte	0x04, 0x37
        /*0002*/ 	.short	(.L_865 - .L_864)
.L_864:
        /*0004*/ 	.word	0x00000082


	//----- nvinfo : EIATTR_KPARAM_INFO
	.align		4
.L_865:
        /*0008*/ 	.byte	0x04, 0x17
        /*000a*/ 	.short	(.L_867 - .L_866)
.L_866:
        /*000c*/ 	.word	0x00000000
        /*0010*/ 	.short	0x0000
        /*0012*/ 	.short	0x0000
        /*0014*/ 	.byte	0x00, 0xf0, 0xe1, 0x02


	//----- nvinfo : EIATTR_SPARSE_MMA_MASK
	.align		4
.L_867:
        /*0018*/ 	.byte	0x03, 0x50
        /*001a*/ 	.short	0x0000


	//----- nvinfo : EIATTR_MAXREG_COUNT
	.align		4
        /*001c*/ 	.byte	0x03, 0x1b
        /*001e*/ 	.short	0x0080


	//----- nvinfo : EIATTR_NUM_BARRIERS
	.align		4
        /*0020*/ 	.byte	0x02, 0x4c
        /*0022*/ 	.byte	0x01
	.zero		1


	//----- nvinfo : EIATTR_MERCURY_ISA_VERSION
	.align		4
        /*0024*/ 	.byte	0x03, 0x5f
        /*0026*/ 	.short	0x0101


	//----- nvinfo : EIATTR_INT_WARP_WIDE_INSTR_OFFSETS
	.align		4
        /*0028*/ 	.byte	0x04, 0x31
        /*002a*/ 	.short	(.L_869 - .L_868)


	//   ....[0]....
.L_868:
        /*002c*/ 	.word	0x00005750


	//   ....[1]....
        /*0030*/ 	.word	0x00009d70


	//----- nvinfo : EIATTR_COOP_GROUP_MASK_REGIDS
	.align		4
.L_869:
        /*0034*/ 	.byte	0x04, 0x29
        /*0036*/ 	.short	(.L_871 - .L_870)


	//   ....[0]....
.L_870:
        /*0038*/ 	.word	0xffffffff


	//   ....[1]....
        /*003c*/ 	.word	0xffffffff


	//   ....[2]....
        /*0040*/ 	.word	0xffffffff


	//   ....[3]....
        /*0044*/ 	.word	0xffffffff


	//   ....[4]....
        /*0048*/ 	.word	0xffffffff


	//   ....[5]....
        /*004c*/ 	.word	0xffffffff


	//   ....[6]....
        /*0050*/ 	.word	0xffffffff


	//   ....[7]....
        /*0054*/ 	.word	0xffffffff


	//   ....[8]....
        /*0058*/ 	.word	0xffffffff


	//   ....[9]....
        /*005c*/ 	.word	0xffffffff


	//----- nvinfo : EIATTR_COOP_GROUP_INSTR_OFFSETS
	.align		4
.L_871:
        /*0060*/ 	.byte	0x04, 0x28
        /*0062*/ 	.short	(.L_873 - .L_872)


	//   ....[0]....
.L_872:
        /*0064*/ 	.word	0x00004560


	//   ....[1]....
        /*0068*/ 	.word	0x000045a0


	//   ....[2]....
        /*006c*/ 	.word	0x00004730


	//   ....[3]....
        /*0070*/ 	.word	0x00004770


	//   ....[4]....
        /*0074*/ 	.word	0x000047c0


	//   ....[5]....
        /*0078*/ 	.word	0x000047e0


	//   ....[6]....
        /*007c*/ 	.word	0x00004810


	//   ....[7]....
        /*0080*/ 	.word	0x00004830


	//   ....[8]....
        /*0084*/ 	.word	0x00004860


	//   ....[9]....
        /*0088*/ 	.word	0x00004880


	//----- nvinfo : EIATTR_EXIT_INSTR_OFFSETS
	.align		4
.L_873:
        /*008c*/ 	.byte	0x04, 0x1c
        /*008e*/ 	.short	(.L_875 - .L_874)


	//   ....[0]....
.L_874:
        /*0090*/ 	.word	0x00009e00


	//   ....[1]....
        /*0094*/ 	.word	0x00009f40


	//   ....[2]....
        /*0098*/ 	.word	0x0000a1a0


	//----- nvinfo : EIATTR_MAX_THREADS
	.align		4
.L_875:
        /*009c*/ 	.byte	0x04, 0x05
        /*009e*/ 	.short	(.L_877 - .L_876)
.L_876:
        /*00a0*/ 	.word	0x000001e0
        /*00a4*/ 	.word	0x00000001
        /*00a8*/ 	.word	0x00000001


	//----- nvinfo : EIATTR_CRS_STACK_SIZE
	.align		4
.L_877:
        /*00ac*/ 	.byte	0x04, 0x1e
        /*00ae*/ 	.short	(.L_879 - .L_878)
.L_878:
        /*00b0*/ 	.word	0x00000000


	//----- nvinfo : EIATTR_CBANK_PARAM_SIZE
	.align		4
.L_879:
        /*00b4*/ 	.byte	0x03, 0x19
        /*00b6*/ 	.short	0x00b8


	//----- nvinfo : EIATTR_PARAM_CBANK
	.align		4
        /*00b8*/ 	.byte	0x04, 0x0a
        /*00ba*/ 	.short	(.L_881 - .L_880)
	.align		4
.L_880:
        /*00bc*/ 	.word	index@(.nv.constant0._Z35group_norm_nhwc_bwd_one_pass_kernelI11Fp16IOBf16WLi512ELi30ELi480EEv26Group_norm_nhwc_bwd_params)
        /*00c0*/ 	.short	0x0210
        /*00c2*/ 	.short	0x00b8


	//----- nvinfo : EIATTR_SW_WAR
	.align		4
.L_881:
        /*00c4*/ 	.byte	0x04, 0x36
        /*00c6*/ 	.short	(.L_883 - .L_882)
.L_882:
        /*00c8*/ 	.word	0x00000008
.L_883:


//--------------------- .nv.info._Z35group_norm_nhwc_bwd_one_pass_kernelI11Fp16IOFp16WLi64ELi30ELi480EEv26Group_norm_nhwc_bwd_params --------------------------
	.section	.nv.info._Z35group_norm_nhwc_bwd_one_pass_kernelI11Fp16IOFp16WLi64ELi30ELi480EEv26Group_norm_nhwc_bwd_params,"",@"SHT_CUDA_INFO"
	.sectionflags	@""
	.align	4


	//----- nvinfo : EIATTR_CUDA_API_VERSION
	.align		4
        /*0000*/ 	.byte	0x04, 0x37
        /*0002*/ 	.short	(.L_885 - .L_884)
.L_884:
        /*0004*/ 	.word	0x00000082


	//----- nvinfo : EIATTR_KPARAM_INFO
	.align		4
.L_885:
        /*0008*/ 	.byte	0x04, 0x17
        /*000a*/ 	.short	(.L_887 - .L_886)
.L_886:
        /*000c*/ 	.word	0x00000000
        /*0010*/ 	.short	0x0000
        /*0012*/ 	.short	0x0000
        /*0014*/ 	.byte	0x00, 0xf0, 0xe1, 0x02


	//----- nvinfo : EIATTR_SPARSE_MMA_MASK
	.align		4
.L_887:
        /*0018*/ 	.byte	0x03, 0x50
        /*001a*/ 	.short	0x0000


	//----- nvinfo : EIATTR_MAXREG_COUNT
	.align		4
        /*001c*/ 	.byte	0x03, 0x1b
        /*001e*/ 	.short	0x0080


	//----- nvinfo : EIATTR_NUM_BARRIERS
	.align		4
        /*0020*/ 	.byte	0x02, 0x4c
        /*0022*/ 	.byte	0x01
	.zero		1


	//----- nvinfo : EIATTR_MERCURY_ISA_VERSION
	.align		4
        /*0024*/ 	.byte	0x03, 0x5f
        /*0026*/ 	.short	0x0101


	//----- nvinfo : EIATTR_INT_WARP_WIDE_INSTR_OFFSETS
	.align		4
        /*0028*/ 	.byte	0x04, 0x31
        /*002a*/ 	.short	(.L_889 - .L_888)


	//   ....[0]....
.L_888:
        /*002c*/ 	.word	0x000020c0


	//   ....[1]....
        /*0030*/ 	.word	0x00003ad0


	//----- nvinfo : EIATTR_COOP_GROUP_MASK_REGIDS
	.align		4
.L_889:
        /*0034*/ 	.byte	0x04, 0x29
        /*0036*/ 	.short	(.L_891 - .L_890)


	//   ....[0]....
.L_890:
        /*0038*/ 	.word	0xffffffff


	//   ....[1]....
        /*003c*/ 	.word	0xffffffff


	//   ....[2]....
        /*0040*/ 	.word	0xffffffff


	//   ....[3]....
        /*0044*/ 	.word	0xffffffff


	//   ....[4]....
        /*0048*/ 	.word	0xffffffff


	//   ....[5]....
        /*004c*/ 	.word	0xffffffff


	//   ....[6]....
        /*0050*/ 	.word	0xffffffff


	//   ....[7]....
        /*0054*/ 	.word	0xffffffff


	//   ....[8]....
        /*0058*/ 	.word	0xffffffff


	//   ....[9]....
        /*005c*/ 	.word	0xffffffff


	//----- nvinfo : EIATTR_COOP_GROUP_INSTR_OFFSETS
	.align		4
.L_891:
        /*0060*/ 	.byte	0x04, 0x28
        /*0062*/ 	.short	(.L_893 - .L_892)


	//   ....[0]....
.L_892:
        /*0064*/ 	.word	0x00001000


	//   ....[1]....
        /*0068*/ 	.word	0x00001040


	//   ....[2]....
        /*006c*/ 	.word	0x00001100


	//   ....[3]....
        /*0070*/ 	.word	0x00001110


	//   ....[4]....
        /*0074*/ 	.word	0x00001140


	//   ....[5]....
        /*0078*/ 	.word	0x00001160


	//   ....[6]....
        /*007c*/ 	.word	0x00001190


	//   ....[7]....
        /*0080*/ 	.word	0x000011b0


	//   ....[8]....
        /*0084*/ 	.word	0x000011f0


	//   ....[9]....
        /*0088*/ 	.word	0x00001200


	//----- nvinfo : EIATTR_EXIT_INSTR_OFFSETS
	.align		4
.L_893:
        /*008c*/ 	.byte	0x04, 0x1c
        /*008e*/ 	.short	(.L_895 - .L_894)


	//   ....[0]....
.L_894:
        /*0090*/ 	.word	0x00003b60


	//   ....[1]....
        /*0094*/ 	.word	0x00003ca0


	//   ....[2]....
        /*0098*/ 	.word	0x00003f10


	//----- nvinfo : EIATTR_MAX_THREADS
	.align		4
.L_895:
        /*009c*/ 	.byte	0x04, 0x05
        /*009e*/ 	.short	(.L_897 - .L_896)
.L_896:
        /*00a0*/ 	.word	0x000001e0
        /*00a4*/ 	.word	0x00000001
        /*00a8*/ 	.word	0x00000001


	//----- nvinfo : EIATTR_CRS_STACK_SIZE
	.align		4
.L_897:
        /*00ac*/ 	.byte	0x04, 0x1e
        /*00ae*/ 	.short	(.L_899 - .L_898)
.L_898:
        /*00b0*/ 	.word	0x00000000


	//----- nvinfo : EIATTR_CBANK_PARAM_SIZE
	.align		4
.L_899:
        /*00b4*/ 	.byte	0x03, 0x19
        /*00b6*/ 	.short	0x00b8


	//----- nvinfo : EIATTR_PARAM_CBANK
	.align		4
        /*00b8*/ 	.byte	0x04, 0x0a
        /*00ba*/ 	.short	(.L_901 - .L_900)
	.align		4
.L_900:
        /*00bc*/ 	.word	index@(.nv.constant0._Z35group_norm_nhwc_bwd_one_pass_kernelI11Fp16IOFp16WLi64ELi30ELi480EEv26Group_norm_nhwc_bwd_params)
        /*00c0*/ 	.short	0x0210
        /*00c2*/ 	.short	0x00b8


	//----- nvinfo : EIATTR_SW_WAR
	.align		4
.L_901:
        /*00c4*/ 	.byte	0x04, 0x36
        /*00c6*/ 	.short	(.L_903 - .L_902)
.L_902:
        /*00c8*/ 	.word	0x00000008
.L_903:


//--------------------- .nv.info._Z35group_norm_nhwc_bwd_one_pass_kernelI11Fp16IOFp16WLi128ELi30ELi480EEv26Group_norm_nhwc_bwd_params --------------------------
	.section	.nv.info._Z35group_norm_nhwc_bwd_one_pass_kernelI11Fp16IOFp16WLi128ELi30ELi480EEv26Group_norm_nhwc_bwd_params,"",@"SHT_CUDA_INFO"
	.sectionflags	@""
	.align	4


	//----- nvinfo : EIATTR_CUDA_API_VERSION
	.align		4
        /*0000*/ 	.byte	0x04, 0x37
        /*0002*/ 	.short	(.L_905 - .L_904)
.L_904:
        /*0004*/ 	.word	0x00000082


	//----- nvinfo : EIATTR_KPARAM_INFO
	.align		4
.L_905:
        /*0008*/ 	.byte	0x04, 0x17
        /*000a*/ 	.short	(.L_907 - .L_906)
.L_906:
        /*000c*/ 	.word	0x00000000
        /*0010*/ 	.short	0x0000
        /*0012*/ 	.short	0x0000
        /*0014*/ 	.byte	0x00, 0xf0, 0xe1, 0x02


	//----- nvinfo : EIATTR_SPARSE_MMA_MASK
	.align		4
.L_907:
        /*0018*/ 	.byte	0x03, 0x50
        /*001a*/ 	.short	0x0000


	//----- nvinfo : EIATTR_MAXREG_COUNT
	.align		4
        /*001c*/ 	.byte	0x03, 0x1b
        /*001e*/ 	.short	0x0080


	//----- nvinfo : EIATTR_NUM_BARRIERS
	.align		4
        /*0020*/ 	.byte	0x02, 0x4c
        /*0022*/ 	.byte	0x01
	.zero		1


	//----- nvinfo : EIATTR_MERCURY_ISA_VERSION
	.align		4
        /*0024*/ 	.byte	0x03, 0x5f
        /*0026*/ 	.short	0x0101


	//----- nvinfo : EIATTR_INT_WARP_WIDE_INSTR_OFFSETS
	.align		4
        /*0028*/ 	.byte	0x04, 0x31
        /*002a*/ 	.short	(.L_909 - .L_908)


	//   ....[0]....
.L_908:
        /*002c*/ 	.word	0x00002790


	//   ....[1]....
        /*0030*/ 	.word	0x00004740


	//----- nvinfo : EIATTR_COOP_GROUP_MASK_REGIDS
	.align		4
.L_909:
        /*0034*/ 	.byte	0x04, 0x29
        /*0036*/ 	.short	(.L_911 - .L_910)


	//   ....[0]....
.L_910:
        /*0038*/ 	.word	0xffffffff


	//   ....[1]....
        /*003c*/ 	.word	0xffffffff


	//   ....[2]....
        /*0040*/ 	.word	0xffffffff


	//   ....[3]....
        /*0044*/ 	.word	0xffffffff


	//   ....[4]....
        /*0048*/ 	.word	0xffffffff


	//   ....[5]....
        /*004c*/ 	.word	0xffffffff


	//   ....[6]....
        /*0050*/ 	.word	0xffffffff


	//   ....[7]....
        /*0054*/ 	.word	0xffffffff


	//   ....[8]....
        /*0058*/ 	.word	0xffffffff


	//   ....[9]....
        /*005c*/ 	.word	0xffffffff


	//----- nvinfo : EIATTR_COOP_GROUP_INSTR_OFFSETS
	.align		4
.L_911:
        /*0060*/ 	.byte	0x04, 0x28
        /*0062*/ 	.short	(.L_913 - .L_912)


	//   ....[0]....
.L_912:
        /*0064*/ 	.word	0x000016e0


	//   ....[1]....
        /*0068*/ 	.word	0x00001720


	//   ....[2]....
        /*006c*/ 	.word	0x000017b0


	//   ....[3]....
        /*0070*/ 	.word	0x000017d0


	//   ....[4]....
        /*0074*/ 	.word	0x00001800


	//   ....[5]....
        /*0078*/ 	.word	0x00001820


	//   ....[6]....
        /*007c*/ 	.word	0x00001850


	//   ....[7]....
        /*0080*/ 	.word	0x00001870


	//   ....[8]....
        /*0084*/ 	.word	0x000018a0


	//   ....[9]....
        /*0088*/ 	.word	0x000018c0


	//----- nvinfo : EIATTR_EXIT_INSTR_OFFSETS
	.align		4
.L_913:
        /*008c*/ 	.byte	0x04, 0x1c
        /*008e*/ 	.short	(.L_915 - .L_914)


	//   ....[0]....
.L_914:
        /*0090*/ 	.word	0x000047d0


	//   ....[1]....
        /*0094*/ 	.word	0x00004910


	//   ....[2]....
        /*0098*/ 	.word	0x00004b70


	//----- nvinfo : EIATTR_MAX_THREADS
	.align		4
.L_915:
        /*009c*/ 	.byte	0x04, 0x05
        /*009e*/ 	.short	(.L_917 - .L_916)
.L_916:
        /*00a0*/ 	.word	0x000001e0
        /*00a4*/ 	.word	0x00000001
        /*00a8*/ 	.word	0x00000001


	//----- nvinfo : EIATTR_CRS_STACK_SIZE
	.align		4
.L_917:
        /*00ac*/ 	.byte	0x04, 0x1e
        /*00ae*/ 	.short	(.L_919 - .L_918)
.L_918:
        /*00b0*/ 	.word	0x00000000


	//----- nvinfo : EIATTR_CBANK_PARAM_SIZE
	.align		4
.L_919:
        /*00b4*/ 	.byte	0x03, 0x19
        /*00b6*/ 	.short	0x00b8


	//----- nvinfo : EIATTR_PARAM_CBANK
	.align		4
        /*00b8*/ 	.byte	0x04, 0x0a
        /*00ba*/ 	.short	(.L_921 - .L_920)
	.align		4
.L_920:
        /*00bc*/ 	.word	index@(.nv.constant0._Z35group_norm_nhwc_bwd_one_pass_kernelI11Fp16IOFp16WLi128ELi30ELi480EEv26Group_norm_nhwc_bwd_params)
        /*00c0*/ 	.short	0x0210
        /*00c2*/ 	.short	0x00b8


	//----- nvinfo : EIATTR_SW_WAR
	.align		4
.L_921:
        /*00c4*/ 	.byte	0x04, 0x36
        /*00c6*/ 	.short	(.L_923 - .L_922)
.L_922:
        /*00c8*/ 	.word	0x00000008
.L_923:


//--------------------- .nv.info._Z35group_norm_nhwc_bwd_one_pass_kernelI11Fp16IOFp16WLi256ELi30ELi480EEv26Group_norm_nhwc_bwd_params --------------------------
	.section	.nv.info._Z35group_norm_nhwc_bwd_one_pass_kernelI11Fp16IOFp16WLi256ELi30ELi480EEv26Group_norm_nhwc_bwd_params,"",@"SHT_CUDA_INFO"
	.sectionflags	@""
	.align	4


	//----- nvinfo : EIATTR_CUDA_API_VERSION
	.align		4
        /*0000*/ 	.byte	0x04, 0x37
        /*0002*/ 	.short	(.L_925 - .L_924)
.L_924:
        /*0004*/ 	.word	0x00000082


	//----- nvinfo : EIATTR_KPARAM_INFO
	.align		4
.L_925:
        /*0008*/ 	.byte	0x04, 0x17
        /*000a*/ 	.short	(.L_927 - .L_926)
.L_926:
        /*000c*/ 	.word	0x00000000
        /*0010*/ 	.short	0x0000
        /*0012*/ 	.short	0x0000
        /*0014*/ 	.byte	0x00, 0xf0, 0xe1, 0x02


	//----- nvinfo : EIATTR_SPARSE_MMA_MASK
	.align		4
.L_927:
        /*0018*/ 	.byte	0x03, 0x50
        /*001a*/ 	.short	0x0000


	//----- nvinfo : EIATTR_MAXREG_COUNT
	.align		4
        /*001c*/ 	.byte	0x03, 0x1b
        /*001e*/ 	.short	0x0080


	//----- nvinfo : EIATTR_NUM_BARRIERS
	.align		4
        /*0020*/ 	.byte	0x02, 0x4c
        /*0022*/ 	.byte	0x01
	.zero		1


	//----- nvinfo : EIATTR_MERCURY_ISA_VERSION
	.align		4
        /*0024*/ 	.byte	0x03, 0x5f
        /*0026*/ 	.short	0x0101


	//----- nvinfo : EIATTR_INT_WARP_WIDE_INSTR_OFFSETS
	.align		4
        /*0028*/ 	.byte	0x04, 0x31
        /*002a*/ 	.short	(.L_929 - .L_928)


	//   ....[0]....
.L_928:
        /*002c*/ 	.word	0x000037b0


	//   ....[1]....
        /*0030*/ 	.word	0x000064e0


	//----- nvinfo : EIATTR_COOP_GROUP_MASK_REGIDS
	.align		4
.L_929:
        /*0034*/ 	.byte	0x04, 0x29
        /*0036*/ 	.short	(.L_931 - .L_930)


	//   ....[0]....
.L_930:
        /*0038*/ 	.word	0xffffffff


	//   ....[1]....
        /*003c*/ 	.word	0xffffffff


	//   ....[2]....
        /*0040*/ 	.word	0xffffffff


	//   ....[3]....
        /*0044*/ 	.word	0xffffffff


	//   ....[4]....
        /*0048*/ 	.word	0xffffffff


	//   ....[5]....
        /*004c*/ 	.word	0xffffffff


	//   ....[6]....
        /*0050*/ 	.word	0xffffffff


	//   ....[7]....
        /*0054*/ 	.word	0xffffffff


	//   ....[8]....
        /*0058*/ 	.word	0xffffffff


	//   ....[9]....
        /*005c*/ 	.word	0xffffffff


	//----- nvinfo : EIATTR_COOP_GROUP_INSTR_OFFSETS
	.align		4
.L_931:
        /*0060*/ 	.byte	0x04, 0x28
        /*0062*/ 	.short	(.L_933 - .L_932)


	//   ....[0]....
.L_932:
        /*0064*/ 	.word	0x00002680


	//   ....[1]....
        /*0068*/ 	.word	0x000026c0


	//   ....[2]....
        /*006c*/ 	.word	0x00002760


	//   ....[3]....
        /*0070*/ 	.word	0x00002780


	//   ....[4]....
        /*0074*/ 	.word	0x000027b0


	//   ....[5]....
        /*0078*/ 	.word	0x000027d0


	//   ....[6]....
        /*007c*/ 	.word	0x00002800


	//   ....[7]....
        /*0080*/ 	.word	0x00002820


	//   ....[8]....
        /*0084*/ 	.word	0x00002850


	//   ....[9]....
        /*0088*/ 	.word	0x00002870


	//----- nvinfo : EIATTR_EXIT_INSTR_OFFSETS
	.align		4
.L_933:
        /*008c*/ 	.byte	0x04, 0x1c
        /*008e*/ 	.short	(.L_935 - .L_934)


	//   ....[0]....
.L_934:
        /*0090*/ 	.word	0x000065d0


	//   ....[1]....
        /*0094*/ 	.word	0x00006710


	//   ....[2]....
        /*0098*/ 	.word	0x00006970


	//----- nvinfo : EIATTR_MAX_THREADS
	.align		4
.L_935:
        /*009c*/ 	.byte	0x04, 0x05
        /*009e*/ 	.short	(.L_937 - .L_936)
.L_936:
        /*00a0*/ 	.word	0x000001e0
        /*00a4*/ 	.word	0x00000001
        /*00a8*/ 	.word	0x00000001


	//----- nvinfo : EIATTR_CRS_STACK_SIZE
	.align		4
.L_937:
        /*00ac*/ 	.byte	0x04, 0x1e
        /*00ae*/ 	.short	(.L_939 - .L_938)
.L_938:
        /*00b0*/ 	.word	0x00000000


	//----- nvinfo : EIATTR_CBANK_PARAM_SIZE
	.align		4
.L_939:
        /*00b4*/ 	.byte	0x03, 0x19
        /*00b6*/ 	.short	0x00b8


	//----- nvinfo : EIATTR_PARAM_CBANK
	.align		4
        /*00b8*/ 	.byte	0x04, 0x0a
        /*00ba*/ 	.short	(.L_941 - .L_940)
	.align		4
.L_940:
        /*00bc*/ 	.word	index@(.nv.constant0._Z35group_norm_nhwc_bwd_one_pass_kernelI11Fp16IOFp16WLi256ELi30ELi480EEv26Group_norm_nhwc_bwd_params)
        /*00c0*/ 	.short	0x0210
        /*00c2*/ 	.short	0x00b8


	//----- nvinfo : EIATTR_SW_WAR
	.align		4
.L_941:
        /*00c4*/ 	.byte	0x04, 0x36
        /*00c6*/ 	.short	(.L_943 - .L_942)
.L_942:
        /*00c8*/ 	.word	0x00000008
.L_943:


//--------------------- .nv.info._Z35group_norm_nhwc_bwd_one_pass_kernelI11Fp16IOFp16WLi512ELi30ELi480EEv26Group_norm_nhwc_bwd_params --------------------------
	.section	.nv.info._Z35group_norm_nhwc_bwd_one_pass_kernelI11Fp16IOFp16WLi512ELi30ELi480EEv26Group_norm_nhwc_bwd_params,"",@"SHT_CUDA_INFO"
	.sectionflags	@""
	.align	4


	//----- nvinfo : EIATTR_CUDA_API_VERSION
	.align		4
        /*0000*/ 	.byte	0x04, 0x37
        /*0002*/ 	.short	(.L_945 - .L_944)
.L_944:
        /*0004*/ 	.word	0x00000082


	//----- nvinfo : EIATTR_KPARAM_INFO
	.align		4
.L_945:
        /*0008*/ 	.byte	0x04, 0x17
        /*000a*/ 	.short	(.L_947 - .L_946)
.L_946:
        /*000c*/ 	.word	0x00000000
        /*0010*/ 	.short	0x0000
        /*0012*/ 	.short	0x0000
        /*0014*/ 	.byte	0x00, 0xf0, 0xe1, 0x02


	//----- nvinfo : EIATTR_SPARSE_MMA_MASK
	.align		4
.L_947:
        /*0018*/ 	.byte	0x03, 0x50
        /*001a*/ 	.short	0x0000


	//----- nvinfo : EIATTR_MAXREG_COUNT
	.align		4
        /*001c*/ 	.byte	0x03, 0x1b
        /*001e*/ 	.short	0x0080


	//----- nvinfo : EIATTR_NUM_BARRIERS
	.align		4
        /*0020*/ 	.byte	0x02, 0x4c
        /*0022*/ 	.byte	0x01
	.zero		1


	//----- nvinfo : EIATTR_MERCURY_ISA_VERSION
	.align		4
        /*0024*/ 	.byte	0x03, 0x5f
        /*0026*/ 	.short	0x0101


	//----- nvinfo : EIATTR_INT_WARP_WIDE_INSTR_OFFSETS
	.align		4
        /*0028*/ 	.byte	0x04, 0x31
        /*002a*/ 	.short	(.L_949 - .L_948)


	//   ....[0]....
.L_948:
        /*002c*/ 	.word	0x00005750


	//   ....[1]....
        /*0030*/ 	.word	0x00009d70


	//----- nvinfo : EIATTR_COOP_GROUP_MASK_REGIDS
	.align		4
.L_949:
        /*0034*/ 	.byte	0x04, 0x29
        /*0036*/ 	.short	(.L_951 - .L_950)


	//   ....[0]....
.L_950:
        /*0038*/ 	.word	0xffffffff


	//   ....[1]....
        /*003c*/ 	.word	0xffffffff


	//   ....[2]....
        /*0040*/ 	.word	0xffffffff


	//   ....[3]....
        /*0044*/ 	.word	0xffffffff


	//   ....[4]....
        /*0048*/ 	.word	0xffffffff


	//   ....[5]....
        /*004c*/ 	.word	0xffffffff


	//   ....[6]....
        /*0050*/ 	.word	0xffffffff


	//   ....[7]....
        /*0054*/ 	.word	0xffffffff


	//   ....[8]....
        /*0058*/ 	.word	0xffffffff


	//   ....[9]....
        /*005c*/ 	.word	0xffffffff


	//----- nvinfo : EIATTR_COOP_GROUP_INSTR_OFFSETS
	.align		4
.L_951:
        /*0060*/ 	.byte	0x04, 0x28
        /*0062*/ 	.short	(.L_953 - .L_952)


	//   ....[0]....
.L_952:
        /*0064*/ 	.word	0x00004560


	//   ....[1]....
        /*0068*/ 	.word	0x000045a0


	//   ....[2]....
        /*006c*/ 	.word	0x00004730


	//   ....[3]....
        /*0070*/ 	.word	0x00004770


	//   ....[4]....
        /*0074*/ 	.word	0x000047c0


	//   ....[5]....
        /*0078*/ 	.word	0x000047e0


	//   ....[6]....
        /*007c*/ 	.word	0x00004810


	//   ....[7]....
        /*0080*/ 	.word	0x00004830


	//   ....[8]....
        /*0084*/ 	.word	0x00004860


	//   ....[9]....
        /*0088*/ 	.word	0x00004880


	//----- nvinfo : EIATTR_EXIT_INSTR_OFFSETS
	.align		4
.L_953:
        /*008c*/ 	.byte	0x04, 0x1c
        /*008e*/ 	.short	(.L_955 - .L_954)


	//   ....[0]....
.L_954:
        /*0090*/ 	.word	0x00009e00


	//   ....[1]....
        /*0094*/ 	.word	0x00009f40


	//   ....[2]....
        /*0098*/ 	.word	0x0000a1a0


	//----- nvinfo : EIATTR_MAX_THREADS
	.align		4
.L_955:
        /*009c*/ 	.byte	0x04, 0x05
        /*009e*/ 	.short	(.L_957 - .L_956)
.L_956:
        /*00a0*/ 	.word	0x000001e0
        /*00a4*/ 	.word	0x00000001
        /*00a8*/ 	.word	0x00000001


	//----- nvinfo : EIATTR_CRS_STACK_SIZE
	.align		4
.L_957:
        /*00ac*/ 	.byte	0x04, 0x1e
        /*00ae*/ 	.short	(.L_959 - .L_958)
.L_958:
        /*00b0*/ 	.word	0x00000000


	//----- nvinfo : EIATTR_CBANK_PARAM_SIZE
	.align		4
.L_959:
        /*00b4*/ 	.byte	0x03, 0x19
        /*00b6*/ 	.short	0x00b8


	//----- nvinfo : EIATTR_PARAM_CBANK
	.align		4
        /*00b8*/ 	.byte	0x04, 0x0a
        /*00ba*/ 	.short	(.L_961 - .L_960)
	.align		4
.L_960:
        /*00bc*/ 	.word	index@(.nv.constant0._Z35group_norm_nhwc_bwd_one_pass_kernelI11Fp16IOFp16WLi512ELi30ELi480EEv26Group_norm_nhwc_bwd_params)
        /*00c0*/ 	.short	0x0210
        /*00c2*/ 	.short	0x00b8


	//----- nvinfo : EIATTR_SW_WAR
	.align		4
.L_961:
        /*00c4*/ 	.byte	0x04, 0x36
        /*00c6*/ 	.short	(.L_963 - .L_962)
.L_962:
        /*00c8*/ 	.word	0x00000008
.L_963:


//--------------------- .nv.info._Z35group_norm_nhwc_bwd_one_pass_kernelI11Fp32IOFp32WLi64ELi30ELi480EEv26Group_norm_nhwc_bwd_params --------------------------
	.section	.nv.info._Z35group_norm_nhwc_bwd_one_pass_kernelI11Fp32IOFp32WLi64ELi30ELi480EEv26Group_norm_nhwc_bwd_params,"",@"SHT_CUDA_INFO"
	.sectionflags	@""
	.align	4


	//----- nvinfo : EIATTR_CUDA_API_VERSION
	.align		4
        /*0000*/ 	.byte	0x04, 0x37
        /*0002*/ 	.short	(.L_965 - .L_964)
.L_964:
        /*0004*/ 	.word	0x00000082


	//----- nvinfo : EIATTR_KPARAM_INFO
	.align		4
.L_965:
        /*0008*/ 	.byte	0x04, 0x17
        /*000a*/ 	.short	(.L_967 - .L_966)
.L_966:
        /*000c*/ 	.word	0x00000000
        /*0010*/ 	.short	0x0000
        /*0012*/ 	.short	0x0000
        /*0014*/ 	.byte	0x00, 0xf0, 0xe1, 0x02


	//----- nvinfo : EIATTR_SPARSE_MMA_MASK
	.align		4
.L_967:
        /*0018*/ 	.byte	0x03, 0x50
        /*001a*/ 	.short	0x0000


	//----- nvinfo : EIATTR_MAXREG_COUNT
	.align		4
        /*001c*/ 	.byte	0x03, 0x1b
        /*001e*/ 	.short	0x0080


	//----- nvinfo : EIATTR_NUM_BARRIERS
	.align		4
        /*0020*/ 	.byte	0x02, 0x4c
        /*0022*/ 	.byte	0x01
	.zero		1


	//----- nvinfo : EIATTR_MERCURY_ISA_VERSION
	.align		4
        /*0024*/ 	.byte	0x03, 0x5f
        /*0026*/ 	.short	0x0101


	//----- nvinfo : EIATTR_INT_WARP_WIDE_INSTR_OFFSETS
	.align		4
        /*0028*/ 	.byte	0x04, 0x31
        /*002a*/ 	.short	(.L_969 - .L_968)


	//   ....[0]....
.L_968:
        /*002c*/ 	.word	0x00001fb0


	//   ....[1]....
        /*0030*/ 	.word	0x00003820


	//----- nvinfo : EIATTR_COOP_GROUP_MASK_REGIDS
	.align		4
.L_969:
        /*0034*/ 	.byte	0x04, 0x29
        /*0036*/ 	.short	(.L_971 - .L_970)


	//   ....[0]....
.L_970:
        /*0038*/ 	.word	0xffffffff


	//   ....[1]....
        /*003c*/ 	.word	0xffffffff


	//   ....[2]....
        /*0040*/ 	.word	0xffffffff


	//   ....[3]....
        /*0044*/ 	.word	0xffffffff


	//   ....[4]....
        /*0048*/ 	.word	0xffffffff


	//   ....[5]....
        /*004c*/ 	.word	0xffffffff


	//   ....[6]....
        /*0050*/ 	.word	0xffffffff


	//   ....[7]....
        /*0054*/ 	.word	0xffffffff


	//   ....[8]....
        /*0058*/ 	.word	0xffffffff


	//   ....[9]....
        /*005c*/ 	.word	0xffffffff


	//----- nvinfo : EIATTR_COOP_GROUP_INSTR_OFFSETS
	.align		4
.L_971:
        /*0060*/ 	.byte	0x04, 0x28
        /*0062*/ 	.short	(.L_973 - .L_972)


	//   ....[0]....
.L_972:
        /*0064*/ 	.word	0x00000ed0


	//   ....[1]....
        /*0068*/ 	.word	0x00000f10


	//   ....[2]....
        /*006c*/ 	.word	0x00000fc0


	//   ....[3]....
        /*0070*/ 	.word	0x00000fe0


	//   ....[4]....
        /*0074*/ 	.word	0x00001020


	//   ....[5]....
        /*0078*/ 	.word	0x00001040


	//   ....[6]....
        /*007c*/ 	.word	0x00001070


	//   ....[7]....
        /*0080*/ 	.word	0x00001090


	//   ....[8]....
        /*0084*/ 	.word	0x000010c0


	//   ....[9]....
        /*0088*/ 	.word	0x000010e0


	//----- nvinfo : EIATTR_EXIT_INSTR_OFFSETS
	.align		4
.L_973:
        /*008c*/ 	.byte	0x04, 0x1c
        /*008e*/ 	.short	(.L_975 - .L_974)


	//   ....[0]....
.L_974:
        /*0090*/ 	.word	0x000038b0


	//   ....[1]....
        /*0094*/ 	.word	0x000039f0


	//   ....[2]....
        /*0098*/ 	.word	0x00003c30


	//----- nvinfo : EIATTR_MAX_THREADS
	.align		4
.L_975:
        /*009c*/ 	.byte	0x04, 0x05
        /*009e*/ 	.short	(.L_977 - .L_976)
.L_976:
        /*00a0*/ 	.word	0x000001e0
        /*00a4*/ 	.word	0x00000001
        /*00a8*/ 	.word	0x00000001


	//----- nvinfo : EIATTR_CRS_STACK_SIZE
	.align		4
.L_977:
        /*00ac*/ 	.byte	0x04, 0x1e
        /*00ae*/ 	.short	(.L_979 - .L_978)
.L_978:
        /*00b0*/ 	.word	0x00000000


	//----- nvinfo : EIATTR_CBANK_PARAM_SIZE
	.align		4
.L_979:
        /*00b4*/ 	.byte	0x03, 0x19
        /*00b6*/ 	.short	0x00b8


	//----- nvinfo : EIATTR_PARAM_CBANK
	.align		4
        /*00b8*/ 	.byte	0x04, 0x0a
        /*00ba*/ 	.short	(.L_981 - .L_980)
	.align		4
.L_980:
        /*00bc*/ 	.word	index@(.nv.constant0._Z35group_norm_nhwc_bwd_one_pass_kernelI11Fp32IOFp32WLi64ELi30ELi480EEv26Group_norm_nhwc_bwd_params)
        /*00c0*/ 	.short	0x0210
        /*00c2*/ 	.short	0x00b8


	//----- nvinfo : EIATTR_SW_WAR
	.align		4
.L_981:
        /*00c4*/ 	.byte	0x04, 0x36
        /*00c6*/ 	.short	(.L_983 - .L_982)
.L_982:
        /*00c8*/ 	.word	0x00000008
.L_983:


//--------------------- .nv.info._Z35group_norm_nhwc_bwd_one_pass_kernelI11Fp32IOFp32WLi128ELi30ELi480EEv26Group_norm_nhwc_bwd_params --------------------------
	.section	.nv.info._Z35group_norm_nhwc_bwd_one_pass_kernelI11Fp32IOFp32WLi128ELi30ELi480EEv26Group_norm_nhwc_bwd_params,"",@"SHT_CUDA_INFO"
	.sectionflags	@""
	.align	4


	//----- nvinfo : EIATTR_CUDA_API_VERSION
	.align		4
        /*0000*/ 	.byte	0x04, 0x37
        /*0002*/ 	.short	(.L_985 - .L_984)
.L_984:
        /*0004*/ 	.word	0x00000082


	//----- nvinfo : EIATTR_KPARAM_INFO
	.align		4
.L_985:
        /*0008*/ 	.byte	0x04, 0x17
        /*000a*/ 	.short	(.L_987 - .L_986)
.L_986:
        /*000c*/ 	.word	0x00000000
        /*0010*/ 	.short	0x0000
        /*0012*/ 	.short	0x0000
        /*0014*/ 	.byte	0x00, 0xf0, 0xe1, 0x02


	//----- nvinfo : EIATTR_SPARSE_MMA_MASK
	.align		4
.L_987:
        /*0018*/ 	.byte	0x03, 0x50
        /*001a*/ 	.short	0x0000


	//----- nvinfo : EIATTR_MAXREG_COUNT
	.align		4
        /*001c*/ 	.byte	0x03, 0x1b
        /*001e*/ 	.short	0x0080


	//----- nvinfo : EIATTR_NUM_BARRIERS
	.align		4
        /*0020*/ 	.byte	0x02, 0x4c
        /*0022*/ 	.byte	0x01
	.zero		1


	//----- nvinfo : EIATTR_MERCURY_ISA_VERSION
	.align		4
        /*0024*/ 	.byte	0x03, 0x5f
        /*0026*/ 	.short	0x0101


	//----- nvinfo : EIATTR_INT_WARP_WIDE_INSTR_OFFSETS
	.align		4
        /*0028*/ 	.byte	0x04, 0x31
        /*002a*/ 	.short	(.L_989 - .L_988)


	//   ....[0]....
.L_988:
        /*002c*/ 	.word	0x000026e0


	//   ....[1]....
        /*0030*/ 	.word	0x000044a0


	//----- nvinfo : EIATTR_COOP_GROUP_MASK_REGIDS
	.align		4
.L_989:
        /*0034*/ 	.byte	0x04, 0x29
        /*0036*/ 	.short	(.L_991 - .L_990)


	//   ....[0]....
.L_990:
        /*0038*/ 	.word	0xffffffff


	//   ....[1]....
        /*003c*/ 	.word	0xffffffff


	//   ....[2]....
        /*0040*/ 	.word	0xffffffff


	//   ....[3]....
        /*0044*/ 	.word	0xffffffff


	//   ....[4]....
        /*0048*/ 	.word	0xffffffff


	//   ....[5]....
        /*004c*/ 	.word	0xffffffff


	//   ....[6]....
        /*0050*/ 	.word	0xffffffff


	//   ....[7]....
        /*0054*/ 	.word	0xffffffff


	//   ....[8]....
        /*0058*/ 	.word	0xffffffff


	//   ....[9]....
        /*005c*/ 	.word	0xffffffff


	//----- nvinfo : EIATTR_COOP_GROUP_INSTR_OFFSETS
	.align		4
.L_991:
        /*0060*/ 	.byte	0x04, 0x28
        /*0062*/ 	.short	(.L_993 - .L_992)


	//   ....[0]....
.L_992:
        /*0064*/ 	.word	0x00001570


	//   ....[1]....
        /*0068*/ 	.word	0x000015b0


	//   ....[2]....
        /*006c*/ 	.word	0x000016e0


	//   ....[3]....
        /*0070*/ 	.word	0x00001700


	//   ....[4]....
        /*0074*/ 	.word	0x00001740


	//   ....[5]....
        /*0078*/ 	.word	0x00001760


	//   ....[6]....
        /*007c*/ 	.word	0x00001790


	//   ....[7]....
        /*0080*/ 	.word	0x000017b0


	//   ....[8]....
        /*0084*/ 	.word	0x000017e0


	//   ....[9]....
        /*0088*/ 	.word	0x00001800


	//----- nvinfo : EIATTR_EXIT_INSTR_OFFSETS
	.align		4
.L_993:
        /*008c*/ 	.byte	0x04, 0x1c
        /*008e*/ 	.short	(.L_995 - .L_994)


	//   ....[0]....
.L_994:
        /*0090*/ 	.word	0x00004530


	//   ....[1]....
        /*0094*/ 	.word	0x00004670


	//   ....[2]....
        /*0098*/ 	.word	0x000048b0


	//----- nvinfo : EIATTR_MAX_THREADS
	.align		4
.L_995:
        /*009c*/ 	.byte	0x04, 0x05
        /*009e*/ 	.short	(.L_997 - .L_996)
.L_996:
        /*00a0*/ 	.word	0x000001e0
        /*00a4*/ 	.word	0x00000001
        /*00a8*/ 	.word	0x00000001


	//----- nvinfo : EIATTR_CRS_STACK_SIZE
	.align		4
.L_997:
        /*00ac*/ 	.byte	0x04, 0x1e
        /*00ae*/ 	.short	(.L_999 - .L_998)
.L_998:
        /*00b0*/ 	.word	0x00000000


	//----- nvinfo : EIATTR_CBANK_PARAM_SIZE
	.align		4
.L_999:
        /*00b4*/ 	.byte	0x03, 0x19
        /*00b6*/ 	.short	0x00b8


	//----- nvinfo : EIATTR_PARAM_CBANK
	.align		4
        /*00b8*/ 	.byte	0x04, 0x0a
        /*00ba*/ 	.short	(.L_1001 - .L_1000)
	.align		4
.L_1000:
        /*00bc*/ 	.word	index@(.nv.constant0._Z35group_norm_nhwc_bwd_one_pass_kernelI11Fp32IOFp32WLi128ELi30ELi480EEv26Group_norm_nhwc_bwd_params)
        /*00c0*/ 	.short	0x0210
        /*00c2*/ 	.short	0x00b8


	//----- nvinfo : EIATTR_SW_WAR
	.align		4
.L_1001:
        /*00c4*/ 	.byte	0x04, 0x36
        /*00c6*/ 	.short	(.L_1003 - .L_1002)
.L_1002:
        /*00c8*/ 	.word	0x00000008
.L_1003:


//--------------------- .nv.info._Z35group_norm_nhwc_bwd_one_pass_kernelI11Fp32IOFp32WLi256ELi30ELi480EEv26Group_norm_nhwc_bwd_params --------------------------
	.section	.nv.info._Z35group_norm_nhwc_bwd_one_pass_kernelI11Fp32IOFp32WLi256ELi30ELi480EEv26Group_norm_nhwc_bwd_params,"",@"SHT_CUDA_INFO"
	.sectionflags	@""
	.align	4


	//----- nvinfo : EIATTR_CUDA_API_VERSION
	.align		4
        /*0000*/ 	.byte	0x04, 0x37
        /*0002*/ 	.short	(.L_1005 - .L_1004)
.L_1004:
        /*0004*/ 	.word	0x00000082


	//----- nvinfo : EIATTR_KPARAM_INFO
	.align		4
.L_1005:
        /*0008*/ 	.byte	0x04, 0x17
        /*000a*/ 	.short	(.L_1007 - .L_1006)
.L_1006:
        /*000c*/ 	.word	0x00000000
        /*0010*/ 	.short	0x0000
        /*0012*/ 	.short	0x0000
        /*0014*/ 	.byte	0x00, 0xf0, 0xe1, 0x02


	//----- nvinfo : EIATTR_SPARSE_MMA_MASK
	.align		4
.L_1007:
        /*0018*/ 	.byte	0x03, 0x50
        /*001a*/ 	.short	0x0000


	//----- nvinfo : EIATTR_MAXREG_COUNT
	.align		4
        /*001c*/ 	.byte	0x03, 0x1b
        /*001e*/ 	.short	0x0080


	//----- nvinfo : EIATTR_NUM_BARRIERS
	.align		4
        /*0020*/ 	.byte	0x02, 0x4c
        /*0022*/ 	.byte	0x01
	.zero		1


	//----- nvinfo : EIATTR_MERCURY_ISA_VERSION
	.align		4
        /*0024*/ 	.byte	0x03, 0x5f
        /*0026*/ 	.short	0x0101


	//----- nvinfo : EIATTR_INT_WARP_WIDE_INSTR_OFFSETS
	.align		4
        /*0028*/ 	.byte	0x04, 0x31
        /*002a*/ 	.short	(.L_1009 - .L_1008)


	//   ....[0]....
.L_1008:
        /*002c*/ 	.word	0x00003530


	//   ....[1]....
        /*0030*/ 	.word	0x00005cd0


	//----- nvinfo : EIATTR_COOP_GROUP_MASK_REGIDS
	.align		4
.L_1009:
        /*0034*/ 	.byte	0x04, 0x29
        /*0036*/ 	.short	(.L_1011 - .L_1010)


	//   ....[0]....
.L_1010:
        /*0038*/ 	.word	0xffffffff


	//   ....[1]....
        /*003c*/ 	.word	0xffffffff


	//   ....[2]....
        /*0040*/ 	.word	0xffffffff


	//   ....[3]....
        /*0044*/ 	.word	0xffffffff


	//   ....[4]....
        /*0048*/ 	.word	0xffffffff


	//   ....[5]....
        /*004c*/ 	.word	0xffffffff


	//   ....[6]....
        /*0050*/ 	.word	0xffffffff


	//   ....[7]....
        /*0054*/ 	.word	0xffffffff


	//   ....[8]....
        /*0058*/ 	.word	0xffffffff


	//   ....[9]....
        /*005c*/ 	.word	0xffffffff


	//----- nvinfo : EIATTR_COOP_GROUP_INSTR_OFFSETS
	.align		4
.L_1011:
        /*0060*/ 	.byte	0x04, 0x28
        /*0062*/ 	.short	(.L_1013 - .L_1012)


	//   ....[0]....
.L_1012:
        /*0064*/ 	.word	0x000022b0


	//   ....[1]....
        /*0068*/ 	.word	0x000022f0


	//   ....[2]....
        /*006c*/ 	.word	0x00002480


	//   ....[3]....
        /*0070*/ 	.word	0x000024c0


	//   ....[4]....
        /*0074*/ 	.word	0x00002570


	//   ....[5]....
        /*0078*/ 	.word	0x00002590


	//   ....[6]....
        /*007c*/ 	.word	0x000025c0


	//   ....[7]....
        /*0080*/ 	.word	0x000025e0


	//   ....[8]....
        /*0084*/ 	.word	0x00002610


	//   ....[9]....
        /*0088*/ 	.word	0x00002630


	//----- nvinfo : EIATTR_EXIT_INSTR_OFFSETS
	.align		4
.L_1013:
        /*008c*/ 	.byte	0x04, 0x1c
        /*008e*/ 	.short	(.L_1015 - .L_1014)


	//   ....[0]....
.L_1014:
        /*0090*/ 	.word	0x00005dc0


	//   ....[1]....
        /*0094*/ 	.word	0x00005f00


	//   ....[2]....
        /*0098*/ 	.word	0x00006140


	//----- nvinfo : EIATTR_MAX_THREADS
	.align		4
.L_1015:
        /*009c*/ 	.byte	0x04, 0x05
        /*009e*/ 	.short	(.L_1017 - .L_1016)
.L_1016:
        /*00a0*/ 	.word	0x000001e0
        /*00a4*/ 	.word	0x00000001
        /*00a8*/ 	.word	0x00000001


	//----- nvinfo : EIATTR_CRS_STACK_SIZE
	.align		4
.L_1017:
        /*00ac*/ 	.byte	0x04, 0x1e
        /*00ae*/ 	.short	(.L_1019 - .L_1018)
.L_1018:
        /*00b0*/ 	.word	0x00000000


	//----- nvinfo : EIATTR_CBANK_PARAM_SIZE
	.align		4
.L_1019:
        /*00b4*/ 	.byte	0x03, 0x19
        /*00b6*/ 	.short	0x00b8


	//----- nvinfo : EIATTR_PARAM_CBANK
	.align		4
        /*00b8*/ 	.byte	0x04, 0x0a
        /*00ba*/ 	.short	(.L_1021 - .L_1020)
	.align		4
.L_1020:
        /*00bc*/ 	.word	index@(.nv.constant0._Z35group_norm_nhwc_bwd_one_pass_kernelI11Fp32IOFp32WLi256ELi30ELi480EEv26Group_norm_nhwc_bwd_params)
        /*00c0*/ 	.short	0x0210
        /*00c2*/ 	.short	0x00b8


	//----- nvinfo : EIATTR_SW_WAR
	.align		4
.L_1021:
        /*00c4*/ 	.byte	0x04, 0x36
        /*00c6*/ 	.short	(.L_1023 - .L_1022)
.L_1022:
        /*00c8*/ 	.word	0x00000008
.L_1023:


//--------------------- .nv.info._Z35group_norm_nhwc_bwd_one_pass_kernelI11Fp32IOFp32WLi512ELi30ELi480EEv26Group_norm_nhwc_bwd_params --------------------------
	.section	.nv.info._Z35group_norm_nhwc_bwd_one_pass_kernelI11Fp32IOFp32WLi512ELi30ELi480EEv26Group_norm_nhwc_bwd_params,"",@"SHT_CUDA_INFO"
	.sectionflags	@""
	.align	4


	//----- nvinfo : EIATTR_CUDA_API_VERSION
	.align		4
        /*0000*/ 	.byte	0x04, 0x37
        /*0002*/ 	.short	(.L_1025 - .L_1024)
.L_1024:
        /*0004*/ 	.word	0x00000082


	//----- nvinfo : EIATTR_KPARAM_INFO
	.align		4
.L_1025:
        /*0008*/ 	.byte	0x04, 0x17
        /*000a*/ 	.short	(.L_1027 - .L_1026)
.L_1026:
        /*000c*/ 	.word	0x00000000
        /*0010*/ 	.short	0x0000
        /*0012*/ 	.short	0x0000
        /*0014*/ 	.byte	0x00, 0xf0, 0xe1, 0x02


	//----- nvinfo : EIATTR_SPARSE_MMA_MASK
	.align		4
.L_1027:
        /*0018*/ 	.byte	0x03, 0x50
        /*001a*/ 	.short	0x0000


	//----- nvinfo : EIATTR_MAXREG_COUNT
	.align		4
        /*001c*/ 	.byte	0x03, 0x1b
        /*001e*/ 	.short	0x0080


	//----- nvinfo : EIATTR_NUM_BARRIERS
	.align		4
        /*0020*/ 	.byte	0x02, 0x4c
        /*0022*/ 	.byte	0x01
	.zero		1


	//----- nvinfo : EIATTR_MERCURY_ISA_VERSION
	.align		4
        /*0024*/ 	.byte	0x03, 0x5f
        /*0026*/ 	.short	0x0101


	//----- nvinfo : EIATTR_INT_WARP_WIDE_INSTR_OFFSETS
	.align		4
        /*0028*/ 	.byte	0x04, 0x31
        /*002a*/ 	.short	(.L_1029 - .L_1028)


	//   ....[0]....
.L_1028:
        /*002c*/ 	.word	0x000056a0


	//   ....[1]....
        /*0030*/ 	.word	0x00009520


	//----- nvinfo : EIATTR_COOP_GROUP_MASK_REGIDS
	.align		4
.L_1029:
        /*0034*/ 	.byte	0x04, 0x29
        /*0036*/ 	.short	(.L_1031 - .L_1030)


	//   ....[0]....
.L_1030:
        /*0038*/ 	.word	0xffffffff


	//   ....[1]....
        /*003c*/ 	.word	0xffffffff


	//   ....[2]....
        /*0040*/ 	.word	0xffffffff


	//   ....[3]....
        /*0044*/ 	.word	0xffffffff


	//   ....[4]....
        /*0048*/ 	.word	0xffffffff


	//   ....[5]....
        /*004c*/ 	.word	0xffffffff


	//   ....[6]....
        /*0050*/ 	.word	0xffffffff


	//   ....[7]....
        /*0054*/ 	.word	0xffffffff


	//   ....[8]....
        /*0058*/ 	.word	0xffffffff


	//   ....[9]....
        /*005c*/ 	.word	0xffffffff


	//----- nvinfo : EIATTR_COOP_GROUP_INSTR_OFFSETS
	.align		4
.L_1031:
        /*0060*/ 	.byte	0x04, 0x28
        /*0062*/ 	.short	(.L_1033 - .L_1032)


	//   ....[0]....
.L_1032:
        /*0064*/ 	.word	0x00004420


	//   ....[1]....
        /*0068*/ 	.word	0x00004460


	//   ....[2]....
        /*006c*/ 	.word	0x000045a0


	//   ....[3]....
        /*0070*/ 	.word	0x000045c0


	//   ....[4]....
        /*0074*/ 	.word	0x000045f0


	//   ....[5]....
        /*0078*/ 	.word	0x00004610


	//   ....[6]....
        /*007c*/ 	.word	0x00004640


	//   ....[7]....
        /*0080*/ 	.word	0x00004660


	//   ....[8]....
        /*0084*/ 	.word	0x00004690


	//   ....[9]....
        /*0088*/ 	.word	0x000046b0


	//----- nvinfo : EIATTR_EXIT_INSTR_OFFSETS
	.align		4
.L_1033:
        /*008c*/ 	.byte	0x04, 0x1c
        /*008e*/ 	.short	(.L_1035 - .L_1034)


	//   ....[0]....
.L_1034:
        /*0090*/ 	.word	0x000095b0


	//   ....[1]....
        /*0094*/ 	.word	0x000096f0


	//   ....[2]....
        /*0098*/ 	.word	0x00009930


	//----- nvinfo : EIATTR_MAX_THREADS
	.align		4
.L_1035:
        /*009c*/ 	.byte	0x04, 0x05
        /*009e*/ 	.short	(.L_1037 - .L_1036)
.L_1036:
        /*00a0*/ 	.word	0x000001e0
        /*00a4*/ 	.word	0x00000001
        /*00a8*/ 	.word	0x00000001


	//----- nvinfo : EIATTR_CRS_STACK_SIZE
	.align		4
.L_1037:
        /*00ac*/ 	.byte	0x04, 0x1e
        /*00ae*/ 	.short	(.L_1039 - .L_1038)
.L_1038:
        /*00b0*/ 	.word	0x00000000


	//----- nvinfo : EIATTR_CBANK_PARAM_SIZE
	.align		4
.L_1039:
        /*00b4*/ 	.byte	0x03, 0x19
        /*00b6*/ 	.short	0x00b8


	//----- nvinfo : EIATTR_PARAM_CBANK
	.align		4
        /*00b8*/ 	.byte	0x04, 0x0a
        /*00ba*/ 	.short	(.L_1041 - .L_1040)
	.align		4
.L_1040:
        /*00bc*/ 	.word	index@(.nv.constant0._Z35group_norm_nhwc_bwd_one_pass_kernelI11Fp32IOFp32WLi512ELi30ELi480EEv26Group_norm_nhwc_bwd_params)
        /*00c0*/ 	.short	0x0210
        /*00c2*/ 	.short	0x00b8


	//----- nvinfo : EIATTR_SW_WAR
	.align		4
.L_1041:
        /*00c4*/ 	.byte	0x04, 0x36
        /*00c6*/ 	.short	(.L_1043 - .L_1042)
.L_1042:
        /*00c8*/ 	.word	0x00000008
.L_1043:


//--------------------- .nv.info._Z35group_norm_nhwc_bwd_one_pass_kernelI11Fp32IOBf16WLi64ELi30ELi480EEv26Group_norm_nhwc_bwd_params --------------------------
	.section	.nv.info._Z35group_norm_nhwc_bwd_one_pass_kernelI11Fp32IOBf16WLi64ELi30ELi480EEv26Group_norm_nhwc_bwd_params,"",@"SHT_CUDA_INFO"
	.sectionflags	@""
	.align	4


	//----- nvinfo : EIATTR_CUDA_API_VERSION
	.align		4
        /*0000*/ 	.byte	0x04, 0x37
        /*0002*/ 	.short	(.L_1045 - .L_1044)
.L_1044:
        /*0004*/ 	.word	0x00000082


	//----- nvinfo : EIATTR_KPARAM_INFO
	.align		4
.L_1045:
        /*0008*/ 	.byte	0x04, 0x17
        /*000a*/ 	.short	(.L_1047 - .L_1046)
.L_1046:
        /*000c*/ 	.word	0x00000000
        /*0010*/ 	.short	0x0000
        /*0012*/ 	.short	0x0000
        /*0014*/ 	.byte	0x00, 0xf0, 0xe1, 0x02


	//----- nvinfo : EIATTR_SPARSE_MMA_MASK
	.align		4
.L_1047:
        /*0018*/ 	.byte	0x03, 0x50
        /*001a*/ 	.short	0x0000


	//----- nvinfo : EIATTR_MAXREG_COUNT
	.align		4
        /*001c*/ 	.byte	0x03, 0x1b
        /*001e*/ 	.short	0x0080


	//----- nvinfo : EIATTR_NUM_BARRIERS
	.align		4
        /*0020*/ 	.byte	0x02, 0x4c
        /*0022*/ 	.byte	0x01
	.zero		1


	//----- nvinfo : EIATTR_MERCURY_ISA_VERSION
	.align		4
        /*0024*/ 	.byte	0x03, 0x5f
        /*0026*/ 	.short	0x0101


	//----- nvinfo : EIATTR_INT_WARP_WIDE_INSTR_OFFSETS
	.align		4
        /*0028*/ 	.byte	0x04, 0x31
        /*002a*/ 	.short	(.L_1049 - .L_1048)


	//   ....[0]....
.L_1048:
        /*002c*/ 	.word	0x00002020


	//   ....[1]....
        /*0030*/ 	.word	0x00003890


	//----- nvinfo : EIATTR_COOP_GROUP_MASK_REGIDS
	.align		4
.L_1049:
        /*0034*/ 	.byte	0x04, 0x29
        /*0036*/ 	.short	(.L_1051 - .L_1050)


	//   ....[0]....
.L_1050:
        /*0038*/ 	.word	0xffffffff


	//   ....[1]....
        /*003c*/ 	.word	0xffffffff


	//   ....[2]....
        /*0040*/ 	.word	0xffffffff


	//   ....[3]....
        /*0044*/ 	.word	0xffffffff


	//   ....[4]....
        /*0048*/ 	.word	0xffffffff


	//   ....[5]....
        /*004c*/ 	.word	0xffffffff


	//   ....[6]....
        /*0050*/ 	.word	0xffffffff


	//   ....[7]....
        /*0054*/ 	.word	0xffffffff


	//   ....[8]....
        /*0058*/ 	.word	0xffffffff


	//   ....[9]....
        /*005c*/ 	.word	0xffffffff


	//----- nvinfo : EIATTR_COOP_GROUP_INSTR_OFFSETS
	.align		4
.L_1051:
        /*0060*/ 	.byte	0x04, 0x28
        /*0062*/ 	.short	(.L_1053 - .L_1052)


	//   ....[0]....
.L_1052:
        /*0064*/ 	.word	0x00000f40


	//   ....[1]....
        /*0068*/ 	.word	0x00000f80


	//   ....[2]....
        /*006c*/ 	.word	0x00000fd0


	//   ....[3]....
        /*0070*/ 	.word	0x00000ff0


	//   ....[4]....
        /*0074*/ 	.word	0x00001020


	//   ....[5]....
        /*0078*/ 	.word	0x00001040


	//   ....[6]....
        /*007c*/ 	.word	0x00001070


	//   ....[7]....
        /*0080*/ 	.word	0x00001090


	//   ....[8]....
        /*0084*/ 	.word	0x000010c0


	//   ....[9]....
        /*0088*/ 	.word	0x000010e0


	//----- nvinfo : EIATTR_EXIT_INSTR_OFFSETS
	.align		4
.L_1053:
        /*008c*/ 	.byte	0x04, 0x1c
        /*008e*/ 	.short	(.L_1055 - .L_1054)


	//   ....[0]....
.L_1054:
        /*0090*/ 	.word	0x00003920


	//   ....[1]....
        /*0094*/ 	.word	0x00003a60


	//   ....[2]....
        /*0098*/ 	.word	0x00003cc0


	//----- nvinfo : EIATTR_MAX_THREADS
	.align		4
.L_1055:
        /*009c*/ 	.byte	0x04, 0x05
        /*009e*/ 	.short	(.L_1057 - .L_1056)
.L_1056:
        /*00a0*/ 	.word	0x000001e0
        /*00a4*/ 	.word	0x00000001
        /*00a8*/ 	.word	0x00000001


	//----- nvinfo : EIATTR_CRS_STACK_SIZE
	.align		4
.L_1057:
        /*00ac*/ 	.byte	0x04, 0x1e
        /*00ae*/ 	.short	(.L_1059 - .L_1058)
.L_1058:
        /*00b0*/ 	.word	0x00000000


	//----- nvinfo : EIATTR_CBANK_PARAM_SIZE
	.align		4
.L_1059:
        /*00b4*/ 	.byte	0x03, 0x19
        /*00b6*/ 	.short	0x00b8


	//----- nvinfo : EIATTR_PARAM_CBANK
	.align		4
        /*00b8*/ 	.byte	0x04, 0x0a
        /*00ba*/ 	.short	(.L_1061 - .L_1060)
	.align		4
.L_1060:
        /*00bc*/ 	.word	index@(.nv.constant0._Z35group_norm_nhwc_bwd_one_pass_kernelI11Fp32IOBf16WLi64ELi30ELi480EEv26Group_norm_nhwc_bwd_params)
        /*00c0*/ 	.short	0x0210
        /*00c2*/ 	.short	0x00b8


	//----- nvinfo : EIATTR_SW_WAR
	.align		4
.L_1061:
        /*00c4*/ 	.byte	0x04, 0x36
        /*00c6*/ 	.short	(.L_1063 - .L_1062)
.L_1062:
        /*00c8*/ 	.word	0x00000008
.L_1063:


//--------------------- .nv.info._Z35group_norm_nhwc_bwd_one_pass_kernelI11Fp32IOBf16WLi128ELi30ELi480EEv26Group_norm_nhwc_bwd_params --------------------------
	.section	.nv.info._Z35group_norm_nhwc_bwd_one_pass_kernelI11Fp32IOBf16WLi128ELi30ELi480EEv26Group_norm_nhwc_bwd_params,"",@"SHT_CUDA_INFO"
	.sectionflags	@""
	.align	4


	//----- nvinfo : EIATTR_CUDA_API_VERSION
	.align		4
        /*0000*/ 	.byte	0x04, 0x37
        /*0002*/ 	.short	(.L_1065 - .L_1064)
.L_1064:
        /*0004*/ 	.word	0x00000082


	//----- nvinfo : EIATTR_KPARAM_INFO
	.align		4
.L_1065:
        /*0008*/ 	.byte	0x04, 0x17
        /*000a*/ 	.short	(.L_1067 - .L_1066)
.L_1066:
        /*000c*/ 	.word	0x00000000
        /*0010*/ 	.short	0x0000
        /*0012*/ 	.short	0x0000
        /*0014*/ 	.byte	0x00, 0xf0, 0xe1, 0x02


	//----- nvinfo : EIATTR_SPARSE_MMA_MASK
	.align		4
.L_1067:
        /*0018*/ 	.byte	0x03, 0x50
        /*001a*/ 	.short	0x0000


	//----- nvinfo : EIATTR_MAXREG_COUNT
	.align		4
        /*001c*/ 	.byte	0x03, 0x1b
        /*001e*/ 	.short	0x0080


	//----- nvinfo : EIATTR_NUM_BARRIERS
	.align		4
        /*0020*/ 	.byte	0x02, 0x4c
        /*0022*/ 	.byte	0x01
	.zero		1


	//----- nvinfo : EIATTR_MERCURY_ISA_VERSION
	.align		4
        /*0024*/ 	.byte	0x03, 0x5f
        /*0026*/ 	.short	0x0101


	//----- nvinfo : EIATTR_INT_WARP_WIDE_INSTR_OFFSETS
	.align		4
        /*0028*/ 	.byte	0x04, 0x31
        /*002a*/ 	.short	(.L_1069 - .L_1068)


	//   ....[0]....
.L_1068:
        /*002c*/ 	.word	0x00002750


	//   ....[1]....
        /*0030*/ 	.word	0x00004510


	//----- nvinfo : EIATTR_COOP_GROUP_MASK_REGIDS
	.align		4
.L_1069:
        /*0034*/ 	.byte	0x04, 0x29
        /*0036*/ 	.short	(.L_1071 - .L_1070)


	//   ....[0]....
.L_1070:
        /*0038*/ 	.word	0xffffffff


	//   ....[1]....
        /*003c*/ 	.word	0xffffffff


	//   ....[2]....
        /*0040*/ 	.word	0xffffffff


	//   ....[3]....
        /*0044*/ 	.word	0xffffffff


	//   ....[4]....
        /*0048*/ 	.word	0xffffffff


	//   ....[5]....
        /*004c*/ 	.word	0xffffffff


	//   ....[6]....
        /*0050*/ 	.word	0xffffffff


	//   ....[7]....
        /*0054*/ 	.word	0xffffffff


	//   ....[8]....
        /*0058*/ 	.word	0xffffffff


	//   ....[9]....
        /*005c*/ 	.word	0xffffffff


	//----- nvinfo : EIATTR_COOP_GROUP_INSTR_OFFSETS
	.align		4
.L_1071:
        /*0060*/ 	.byte	0x04, 0x28
        /*0062*/ 	.short	(.L_1073 - .L_1072)


	//   ....[0]....
.L_1072:
        /*0064*/ 	.word	0x000015f0


	//   ....[1]....
        /*0068*/ 	.word	0x00001630


	//   ....[2]....
        /*006c*/ 	.word	0x00001730


	//   ....[3]....
        /*0070*/ 	.word	0x00001750


	//   ....[4]....
        /*0074*/ 	.word	0x00001780


	//   ....[5]....
        /*0078*/ 	.word	0x000017a0


	//   ....[6]....
        /*007c*/ 	.word	0x000017d0


	//   ....[7]....
        /*0080*/ 	.word	0x000017f0


	//   ....[8]....
        /*0084*/ 	.word	0x00001820


	//   ....[9]....
        /*0088*/ 	.word	0x00001840


	//----- nvinfo : EIATTR_EXIT_INSTR_OFFSETS
	.align		4
.L_1073:
        /*008c*/ 	.byte	0x04, 0x1c
        /*008e*/ 	.short	(.L_1075 - .L_1074)


	//   ....[0]....
.L_1074:
        /*0090*/ 	.word	0x000045a0


	//   ....[1]....
        /*0094*/ 	.word	0x000046e0


	//   ....[2]....
        /*0098*/ 	.word	0x00004940


	//----- nvinfo : EIATTR_MAX_THREADS
	.align		4
.L_1075:
        /*009c*/ 	.byte	0x04, 0x05
        /*009e*/ 	.short	(.L_1077 - .L_1076)
.L_1076:
        /*00a0*/ 	.word	0x000001e0
        /*00a4*/ 	.word	0x00000001
        /*00a8*/ 	.word	0x00000001


	//----- nvinfo : EIATTR_CRS_STACK_SIZE
	.align		4
.L_1077:
        /*00ac*/ 	.byte	0x04, 0x1e
        /*00ae*/ 	.short	(.L_1079 - .L_1078)
.L_1078:
        /*00b0*/ 	.word	0x00000000


	//----- nvinfo : EIATTR_CBANK_PARAM_SIZE
	.align		4
.L_1079:
        /*00b4*/ 	.byte	0x03, 0x19
        /*00b6*/ 	.short	0x00b8


	//----- nvinfo : EIATTR_PARAM_CBANK
	.align		4
        /*00b8*/ 	.byte	0x04, 0x0a
        /*00ba*/ 	.short	(.L_1081 - .L_1080)
	.align		4
.L_1080:
        /*00bc*/ 	.word	index@(.nv.constant0._Z35group_norm_nhwc_bwd_one_pass_kernelI11Fp32IOBf16WLi128ELi30ELi480EEv26Group_norm_nhwc_bwd_params)
        /*00c0*/ 	.short	0x0210
        /*00c2*/ 	.short	0x00b8


	//----- nvinfo : EIATTR_SW_WAR
	.align		4
.L_1081:
        /*00c4*/ 	.byte	0x04, 0x36
        /*00c6*/ 	.short	(.L_1083 - .L_1082)
.L_1082:
        /*00c8*/ 	.word	0x00000008
.L_1083:


//--------------------- .nv.info._Z35group_norm_nhwc_bwd_one_pass_kernelI11Fp32IOBf16WLi256ELi30ELi480EEv26Group_norm_nhwc_bwd_params --------------------------
	.section	.nv.info._Z35group_norm_nhwc_bwd_one_pass_kernelI11Fp32IOBf16WLi256ELi30ELi480EEv26Group_norm_nhwc_bwd_params,"",@"SHT_CUDA_INFO"
	.sectionflags	@""
	.align	4


	//----- nvinfo : EIATTR_CUDA_API_VERSION
	.align		4
        /*0000*/ 	.byte	0x04, 0x37
        /*0002*/ 	.short	(.L_1085 - .L_1084)
.L_1084:
        /*0004*/ 	.word	0x00000082


	//----- nvinfo : EIATTR_KPARAM_INFO
	.align		4
.L_1085:
        /*0008*/ 	.byte	0x04, 0x17
        /*000a*/ 	.short	(.L_1087 - .L_1086)
.L_1086:
        /*000c*/ 	.word	0x00000000
        /*0010*/ 	.short	0x0000
        /*0012*/ 	.short	0x0000
        /*0014*/ 	.byte	0x00, 0xf0, 0xe1, 0x02


	//----- nvinfo : EIATTR_SPARSE_MMA_MASK
	.align		4
.L_1087:
        /*0018*/ 	.byte	0x03, 0x50
        /*001a*/ 	.short	0x0000


	//----- nvinfo : EIATTR_MAXREG_COUNT
	.align		4
        /*001c*/ 	.byte	0x03, 0x1b
        /*001e*/ 	.short	0x0080


	//----- nvinfo : EIATTR_NUM_BARRIERS
	.align		4
        /*0020*/ 	.byte	0x02, 0x4c
        /*0022*/ 	.byte	0x01
	.zero		1


	//----- nvinfo : EIATTR_MERCURY_ISA_VERSION
	.align		4
        /*0024*/ 	.byte	0x03, 0x5f
        /*0026*/ 	.short	0x0101


	//----- nvinfo : EIATTR_INT_WARP_WIDE_INSTR_OFFSETS
	.align		4
        /*0028*/ 	.byte	0x04, 0x31
        /*002a*/ 	.short	(.L_1089 - .L_1088)


	//   ....[0]....
.L_1088:
        /*002c*/ 	.word	0x000035b0


	//   ....[1]....
        /*0030*/ 	.word	0x00005d50


	//----- nvinfo : EIATTR_COOP_GROUP_MASK_REGIDS
	.align		4
.L_1089:
        /*0034*/ 	.byte	0x04, 0x29
        /*0036*/ 	.short	(.L_1091 - .L_1090)


	//   ....[0]....
.L_1090:
        /*0038*/ 	.word	0xffffffff


	//   ....[1]....
        /*003c*/ 	.word	0xffffffff


	//   ....[2]....
        /*0040*/ 	.word	0xffffffff


	//   ....[3]....
        /*0044*/ 	.word	0xffffffff


	//   ....[4]....
        /*0048*/ 	.word	0xffffffff


	//   ....[5]....
        /*004c*/ 	.word	0xffffffff


	//   ....[6]....
        /*0050*/ 	.word	0xffffffff


	//   ....[7]....
        /*0054*/ 	.word	0xffffffff


	//   ....[8]....
        /*0058*/ 	.word	0xffffffff


	//   ....[9]....
        /*005c*/ 	.word	0xffffffff


	//----- nvinfo : EIATTR_COOP_GROUP_INSTR_OFFSETS
	.align		4
.L_1091:
        /*0060*/ 	.byte	0x04, 0x28
        /*0062*/ 	.short	(.L_1093 - .L_1092)


	//   ....[0]....
.L_1092:
        /*0064*/ 	.word	0x00002350


	//   ....[1]....
        /*0068*/ 	.word	0x00002390


	//   ....[2]....
        /*006c*/ 	.word	0x00002520


	//   ....[3]....
        /*0070*/ 	.word	0x00002560


	//   ....[4]....
        /*0074*/ 	.word	0x000025b0


	//   ....[5]....
        /*0078*/ 	.word	0x000025d0


	//   ....[6]....
        /*007c*/ 	.word	0x00002600


	//   ....[7]....
        /*0080*/ 	.word	0x00002620


	//   ....[8]....
        /*0084*/ 	.word	0x00002650


	//   ....[9]....
        /*0088*/ 	.word	0x00002670


	//----- nvinfo : EIATTR_EXIT_INSTR_OFFSETS
	.align		4
.L_1093:
        /*008c*/ 	.byte	0x04, 0x1c
        /*008e*/ 	.short	(.L_1095 - .L_1094)


	//   ....[0]....
.L_1094:
        /*0090*/ 	.word	0x00005e40


	//   ....[1]....
        /*0094*/ 	.word	0x00005f80


	//   ....[2]....
        /*0098*/ 	.word	0x000061e0


	//----- nvinfo : EIATTR_MAX_THREADS
	.align		4
.L_1095:
        /*009c*/ 	.byte	0x04, 0x05
        /*009e*/ 	.short	(.L_1097 - .L_1096)
.L_1096:
        /*00a0*/ 	.word	0x000001e0
        /*00a4*/ 	.word	0x00000001
        /*00a8*/ 	.word	0x00000001


	//----- nvinfo : EIATTR_CRS_STACK_SIZE
	.align		4
.L_1097:
        /*00ac*/ 	.byte	0x04, 0x1e
        /*00ae*/ 	.short	(.L_1099 - .L_1098)
.L_1098:
        /*00b0*/ 	.word	0x00000000


	//----- nvinfo : EIATTR_CBANK_PARAM_SIZE
	.align		4
.L_1099:
        /*00b4*/ 	.byte	0x03, 0x19
        /*00b6*/ 	.short	0x00b8


	//----- nvinfo : EIATTR_PARAM_CBANK
	.align		4
        /*00b8*/ 	.byte	0x04, 0x0a
        /*00ba*/ 	.short	(.L_1101 - .L_1100)
	.align		4
.L_1100:
        /*00bc*/ 	.word	index@(.nv.constant0._Z35group_norm_nhwc_bwd_one_pass_kernelI11Fp32IOBf16WLi256ELi30ELi480EEv26Group_norm_nhwc_bwd_params)
        /*00c0*/ 	.short	0x0210
        /*00c2*/ 	.short	0x00b8


	//----- nvinfo : EIATTR_SW_WAR
	.align		4
.L_1101:
        /*00c4*/ 	.byte	0x04, 0x36
        /*00c6*/ 	.short	(.L_1103 - .L_1102)
.L_1102:
        /*00c8*/ 	.word	0x00000008
.L_1103:


//--------------------- .nv.info._Z35group_norm_nhwc_bwd_one_pass_kernelI11Fp32IOBf16WLi512ELi30ELi480EEv26Group_norm_nhwc_bwd_params --------------------------
	.section	.nv.info._Z35group_norm_nhwc_bwd_one_pass_kernelI11Fp32IOBf16WLi512ELi30ELi480EEv26Group_norm_nhwc_bwd_params,"",@"SHT_CUDA_INFO"
	.sectionflags	@""
	.align	4


	//----- nvinfo : EIATTR_CUDA_API_VERSION
	.align		4
        /*0000*/ 	.byte	0x04, 0x37
        /*0002*/ 	.short	(.L_1105 - .L_1104)
.L_1104:
        /*0004*/ 	.word	0x00000082


	//----- nvinfo : EIATTR_KPARAM_INFO
	.align		4
.L_1105:
        /*0008*/ 	.byte	0x04, 0x17
        /*000a*/ 	.short	(.L_1107 - .L_1106)
.L_1106:
        /*000c*/ 	.word	0x00000000
        /*0010*/ 	.short	0x0000
        /*0012*/ 	.short	0x0000
        /*0014*/ 	.byte	0x00, 0xf0, 0xe1, 0x02


	//----- nvinfo : EIATTR_SPARSE_MMA_MASK
	.align		4
.L_1107:
        /*0018*/ 	.byte	0x03, 0x50
        /*001a*/ 	.short	0x0000


	//----- nvinfo : EIATTR_MAXREG_COUNT
	.align		4
        /*001c*/ 	.byte	0x03, 0x1b
        /*001e*/ 	.short	0x0080


	//----- nvinfo : EIATTR_NUM_BARRIERS
	.align		4
        /*0020*/ 	.byte	0x02, 0x4c
        /*0022*/ 	.byte	0x01
	.zero		1


	//----- nvinfo : EIATTR_MERCURY_ISA_VERSION
	.align		4
        /*0024*/ 	.byte	0x03, 0x5f
        /*0026*/ 	.short	0x0101


	//----- nvinfo : EIATTR_INT_WARP_WIDE_INSTR_OFFSETS
	.align		4
        /*0028*/ 	.byte	0x04, 0x31
        /*002a*/ 	.short	(.L_1109 - .L_1108)


	//   ....[0]....
.L_1108:
        /*002c*/ 	.word	0x00005720


	//   ....[1]....
        /*0030*/ 	.word	0x000095a0


	//----- nvinfo : EIATTR_COOP_GROUP_MASK_REGIDS
	.align		4
.L_1109:
        /*0034*/ 	.byte	0x04, 0x29
        /*0036*/ 	.short	(.L_1111 - .L_1110)


	//   ....[0]....
.L_1110:
        /*0038*/ 	.word	0xffffffff


	//   ....[1]....
        /*003c*/ 	.word	0xffffffff


	//   ....[2]....
        /*0040*/ 	.word	0xffffffff


	//   ....[3]....
        /*0044*/ 	.word	0xffffffff


	//   ....[4]....
        /*0048*/ 	.word	0xffffffff


	//   ....[5]....
        /*004c*/ 	.word	0xffffffff


	//   ....[6]....
        /*0050*/ 	.word	0xffffffff


	//   ....[7]....
        /*0054*/ 	.word	0xffffffff


	//   ....[8]....
        /*0058*/ 	.word	0xffffffff


	//   ....[9]....
        /*005c*/ 	.word	0xffffffff


	//----- nvinfo : EIATTR_COOP_GROUP_INSTR_OFFSETS
	.align		4
.L_1111:
        /*0060*/ 	.byte	0x04, 0x28
        /*0062*/ 	.short	(.L_1113 - .L_1112)


	//   ....[0]....
.L_1112:
        /*0064*/ 	.word	0x000044a0


	//   ....[1]....
        /*0068*/ 	.word	0x000044e0


	//   ....[2]....
        /*006c*/ 	.word	0x00004670


	//   ....[3]....
        /*0070*/ 	.word	0x000046b0


	//   ....[4]....
        /*0074*/ 	.word	0x00004740


	//   ....[5]....
        /*0078*/ 	.word	0x00004760


	//   ....[6]....
        /*007c*/ 	.word	0x00004790


	//   ....[7]....
        /*0080*/ 	.word	0x000047b0


	//   ....[8]....
        /*0084*/ 	.word	0x000047e0


	//   ....[9]....
        /*0088*/ 	.word	0x00004800


	//----- nvinfo : EIATTR_EXIT_INSTR_OFFSETS
	.align		4
.L_1113:
        /*008c*/ 	.byte	0x04, 0x1c
        /*008e*/ 	.short	(.L_1115 - .L_1114)


	//   ....[0]....
.L_1114:
        /*0090*/ 	.word	0x00009630


	//   ....[1]....
        /*0094*/ 	.word	0x00009770


	//   ....[2]....
        /*0098*/ 	.word	0x000099d0


	//----- nvinfo : EIATTR_MAX_THREADS
	.align		4
.L_1115:
        /*009c*/ 	.byte	0x04, 0x05
        /*009e*/ 	.short	(.L_1117 - .L_1116)
.L_1116:
        /*00a0*/ 	.word	0x000001e0
        /*00a4*/ 	.word	0x00000001
        /*00a8*/ 	.word	0x00000001


	//----- nvinfo : EIATTR_CRS_STACK_SIZE
	.align		4
.L_1117:
        /*00ac*/ 	.byte	0x04, 0x1e
        /*00ae*/ 	.short	(.L_1119 - .L_1118)
.L_1118:
        /*00b0*/ 	.word	0x00000000


	//----- nvinfo : EIATTR_CBANK_PARAM_SIZE
	.align		4
.L_1119:
        /*00b4*/ 	.byte	0x03, 0x19
        /*00b6*/ 	.short	0x00b8


	//----- nvinfo : EIATTR_PARAM_CBANK
	.align		4
        /*00b8*/ 	.byte	0x04, 0x0a
        /*00ba*/ 	.short	(.L_1121 - .L_1120)
	.align		4
.L_1120:
        /*00bc*/ 	.word	index@(.nv.constant0._Z35group_norm_nhwc_bwd_one_pass_kernelI11Fp32IOBf16WLi512ELi30ELi480EEv26Group_norm_nhwc_bwd_params)
        /*00c0*/ 	.short	0x0210
        /*00c2*/ 	.short	0x00b8


	//----- nvinfo : EIATTR_SW_WAR
	.align		4
.L_1121:
        /*00c4*/ 	.byte	0x04, 0x36
        /*00c6*/ 	.short	(.L_1123 - .L_1122)
.L_1122:
        /*00c8*/ 	.word	0x00000008
.L_1123:


//--------------------- .nv.info._Z35group_norm_nhwc_bwd_one_pass_kernelI11Fp32IOFp16WLi64ELi30ELi480EEv26Group_norm_nhwc_bwd_params --------------------------
	.section	.nv.info._Z35group_norm_nhwc_bwd_one_pass_kernelI11Fp32IOFp16WLi64ELi30ELi480EEv26Group_norm_nhwc_bwd_params,"",@"SHT_CUDA_INFO"
	.sectionflags	@""
	.align	4


	//----- nvinfo : EIATTR_CUDA_API_VERSION
	.align		4
        /*0000*/ 	.byte	0x04, 0x37
        /*0002*/ 	.short	(.L_1125 - .L_1124)
.L_1124:
        /*0004*/ 	.word	0x00000082


	//----- nvinfo : EIATTR_KPARAM_INFO
	.align		4
.L_1125:
        /*0008*/ 	.byte	0x04, 0x17
        /*000a*/ 	.short	(.L_1127 - .L_1126)
.L_1126:
        /*000c*/ 	.word	0x00000000
        /*0010*/ 	.short	0x0000
        /*0012*/ 	.short	0x0000
        /*0014*/ 	.byte	0x00, 0xf0, 0xe1, 0x02


	//----- nvinfo : EIATTR_SPARSE_MMA_MASK
	.align		4
.L_1127:
        /*0018*/ 	.byte	0x03, 0x50
        /*001a*/ 	.short	0x0000


	//----- nvinfo : EIATTR_MAXREG_COUNT
	.align		4
        /*001c*/ 	.byte	0x03, 0x1b
        /*001e*/ 	.short	0x0080


	//----- nvinfo : EIATTR_NUM_BARRIERS
	.align		4
        /*0020*/ 	.byte	0x02, 0x4c
        /*0022*/ 	.byte	0x01
	.zero		1


	//----- nvinfo : EIATTR_MERCURY_ISA_VERSION
	.align		4
        /*0024*/ 	.byte	0x03, 0x5f
        /*0026*/ 	.short	0x0101


	//----- nvinfo : EIATTR_INT_WARP_WIDE_INSTR_OFFSETS
	.align		4
        /*0028*/ 	.byte	0x04, 0x31
        /*002a*/ 	.short	(.L_1129 - .L_1128)


	//   ....[0]....
.L_1128:
        /*002c*/ 	.word	0x00002020


	//   ....[1]....
        /*0030*/ 	.word	0x00003890


	//----- nvinfo : EIATTR_COOP_GROUP_MASK_REGIDS
	.align		4
.L_1129:
        /*0034*/ 	.byte	0x04, 0x29
        /*0036*/ 	.short	(.L_1131 - .L_1130)


	//   ....[0]....
.L_1130:
        /*0038*/ 	.word	0xffffffff


	//   ....[1]....
        /*003c*/ 	.word	0xffffffff


	//   ....[2]....
        /*0040*/ 	.word	0xffffffff


	//   ....[3]....
        /*0044*/ 	.word	0xffffffff


	//   ....[4]....
        /*0048*/ 	.word	0xffffffff


	//   ....[5]....
        /*004c*/ 	.word	0xffffffff


	//   ....[6]....
        /*0050*/ 	.word	0xffffffff


	//   ....[7]....
        /*0054*/ 	.word	0xffffffff


	//   ....[8]....
        /*0058*/ 	.word	0xffffffff


	//   ....[9]....
        /*005c*/ 	.word	0xffffffff


	//----- nvinfo : EIATTR_COOP_GROUP_INSTR_OFFSETS
	.align		4
.L_1131:
        /*0060*/ 	.byte	0x04, 0x28
        /*0062*/ 	.short	(.L_1133 - .L_1132)


	//   ....[0]....
.L_1132:
        /*0064*/ 	.word	0x00000f40


	//   ....[1]....
        /*0068*/ 	.word	0x00000f80


	//   ....[2]....
        /*006c*/ 	.word	0x00000fd0


	//   ....[3]....
        /*0070*/ 	.word	0x00000ff0


	//   ....[4]....
        /*0074*/ 	.word	0x00001020


	//   ....[5]....
        /*0078*/ 	.word	0x00001040


	//   ....[6]....
        /*007c*/ 	.word	0x00001070


	//   ....[7]....
        /*0080*/ 	.word	0x00001090


	//   ....[8]....
        /*0084*/ 	.word	0x000010c0


	//   ....[9]....
        /*0088*/ 	.word	0x000010e0


	//----- nvinfo : EIATTR_EXIT_INSTR_OFFSETS
	.align		4
.L_1133:
        /*008c*/ 	.byte	0x04, 0x1c
        /*008e*/ 	.short	(.L_1135 - .L_1134)


	//   ....[0]....
.L_1134:
        /*0090*/ 	.word	0x00003920


	//   ....[1]....
        /*0094*/ 	.word	0x00003a60


	//   ....[2]....
        /*0098*/ 	.word	0x00003cc0


	//----- nvinfo : EIATTR_MAX_THREADS
	.align		4
.L_1135:
        /*009c*/ 	.byte	0x04, 0x05
        /*009e*/ 	.short	(.L_1137 - .L_1136)
.L_1136:
        /*00a0*/ 	.word	0x000001e0
        /*00a4*/ 	.word	0x00000001
        /*00a8*/ 	.word	0x00000001


	//----- nvinfo : EIATTR_CRS_STACK_SIZE
	.align		4
.L_1137:
        /*00ac*/ 	.byte	0x04, 0x1e
        /*00ae*/ 	.short	(.L_1139 - .L_1138)
.L_1138:
        /*00b0*/ 	.word	0x00000000


	//----- nvinfo : EIATTR_CBANK_PARAM_SIZE
	.align		4
.L_1139:
        /*00b4*/ 	.byte	0x03, 0x19
        /*00b6*/ 	.short	0x00b8


	//----- nvinfo : EIATTR_PARAM_CBANK
	.align		4
        /*00b8*/ 	.byte	0x04, 0x0a
        /*00ba*/ 	.short	(.L_1141 - .L_1140)
	.align		4
.L_1140:
        /*00bc*/ 	.word	index@(.nv.constant0._Z35group_norm_nhwc_bwd_one_pass_kernelI11Fp32IOFp16WLi64ELi30ELi480EEv26Group_norm_nhwc_bwd_params)
        /*00c0*/ 	.short	0x0210
        /*00c2*/ 	.short	0x00b8


	//----- nvinfo : EIATTR_SW_WAR
	.align		4
.L_1141:
        /*00c4*/ 	.byte	0x04, 0x36
        /*00c6*/ 	.short	(.L_1143 - .L_1142)
.L_1142:
        /*00c8*/ 	.word	0x00000008
.L_1143:


//--------------------- .nv.info._Z35group_norm_nhwc_bwd_one_pass_kernelI11Fp32IOFp16WLi128ELi30ELi480EEv26Group_norm_nhwc_bwd_params --------------------------
	.section	.nv.info._Z35group_norm_nhwc_bwd_one_pass_kernelI11Fp32IOFp16WLi128ELi30ELi480EEv26Group_norm_nhwc_bwd_params,"",@"SHT_CUDA_INFO"
	.sectionflags	@""
	.align	4


	//----- nvinfo : EIATTR_CUDA_API_VERSION
	.align		4
        /*0000*/ 	.byte	0x04, 0x37
        /*0002*/ 	.short	(.L_1145 - .L_1144)
.L_1144:
        /*0004*/ 	.word	0x00000082


	//----- nvinfo : EIATTR_KPARAM_INFO
	.align		4
.L_1145:
        /*0008*/ 	.byte	0x04, 0x17
        /*000a*/ 	.short	(.L_1147 - .L_1146)
.L_1146:
        /*000c*/ 	.word	0x00000000
        /*0010*/ 	.short	0x0000
        /*0012*/ 	.short	0x0000
        /*0014*/ 	.byte	0x00, 0xf0, 0xe1, 0x02


	//----- nvinfo : EIATTR_SPARSE_MMA_MASK
	.align		4
.L_1147:
        /*0018*/ 	.byte	0x03, 0x50
        /*001a*/ 	.short	0x0000


	//----- nvinfo : EIATTR_MAXREG_COUNT
	.align		4
        /*001c*/ 	.byte	0x03, 0x1b
        /*001e*/ 	.short	0x0080


	//----- nvinfo : EIATTR_NUM_BARRIERS
	.align		4
        /*0020*/ 	.byte	0x02, 0x4c
        /*0022*/ 	.byte	0x01
	.zero		1


	//----- nvinfo : EIATTR_MERCURY_ISA_VERSION
	.align		4
        /*0024*/ 	.byte	0x03, 0x5f
        /*0026*/ 	.short	0x0101


	//----- nvinfo : EIATTR_INT_WARP_WIDE_INSTR_OFFSETS
	.align		4
        /*0028*/ 	.byte	0x04, 0x31
        /*002a*/ 	.short	(.L_1149 - .L_1148)


	//   ....[0]....
.L_1148:
        /*002c*/ 	.word	0x00002750


	//   ....[1]....
        /*0030*/ 	.word	0x00004510


	//----- nvinfo : EIATTR_COOP_GROUP_MASK_REGIDS
	.align		4
.L_1149:
        /*0034*/ 	.byte	0x04, 0x29
        /*0036*/ 	.short	(.L_1151 - .L_1150)


	//   ....[0]....
.L_1150:
        /*0038*/ 	.word	0xffffffff


	//   ....[1]....
        /*003c*/ 	.word	0xffffffff


	//   ....[2]....
        /*0040*/ 	.word	0xffffffff


	//   ....[3]....
        /*0044*/ 	.word	0xffffffff


	//   ....[4]....
        /*0048*/ 	.word	0xffffffff


	//   ....[5]....
        /*004c*/ 	.word	0xffffffff


	//   ....[6]....
        /*0050*/ 	.word	0xffffffff


	//   ....[7]....
        /*0054*/ 	.word	0xffffffff


	//   ....[8]....
        /*0058*/ 	.word	0xffffffff


	//   ....[9]....
        /*005c*/ 	.word	0xffffffff


	//----- nvinfo : EIATTR_COOP_GROUP_INSTR_OFFSETS
	.align		4
.L_1151:
        /*0060*/ 	.byte	0x04, 0x28
        /*0062*/ 	.short	(.L_1153 - .L_1152)


	//   ....[0]....
.L_1152:
        /*0064*/ 	.word	0x000015f0


	//   ....[1]....
        /*0068*/ 	.word	0x00001630


	//   ....[2]....
        /*006c*/ 	.word	0x00001730


	//   ....[3]....
        /*0070*/ 	.word	0x00001750


	//   ....[4]....
        /*0074*/ 	.word	0x00001780


	//   ....[5]....
        /*0078*/ 	.word	0x000017a0


	//   ....[6]....
        /*007c*/ 	.word	0x000017d0


	//   ....[7]....
        /*0080*/ 	.word	0x000017f0


	//   ....[8]....
        /*0084*/ 	.word	0x00001820


	//   ....[9]....
        /*0088*/ 	.word	0x00001840


	//----- nvinfo : EIATTR_EXIT_INSTR_OFFSETS
	.align		4
.L_1153:
        /*008c*/ 	.byte	0x04, 0x1c
        /*008e*/ 	.short	(.L_1155 - .L_1154)


	//   ....[0]....
.L_1154:
        /*0090*/ 	.word	0x000045a0


	//   ....[1]....
        /*0094*/ 	.word	0x000046e0


	//   ....[2]....
        /*0098*/ 	.word	0x00004940


	//----- nvinfo : EIATTR_MAX_THREADS
	.align		4
.L_1155:
        /*009c*/ 	.byte	0x04, 0x05
        /*009e*/ 	.short	(.L_1157 - .L_1156)
.L_1156:
        /*00a0*/ 	.word	0x000001e0
        /*00a4*/ 	.word	0x00000001
        /*00a8*/ 	.word	0x00000001


	//----- nvinfo : EIATTR_CRS_STACK_SIZE
	.align		4
.L_1157:
        /*00ac*/ 	.byte	0x04, 0x1e
        /*00ae*/ 	.short	(.L_1159 - .L_1158)
.L_1158:
        /*00b0*/ 	.word	0x00000000


	//----- nvinfo : EIATTR_CBANK_PARAM_SIZE
	.align		4
.L_1159:
        /*00b4*/ 	.byte	0x03, 0x19
        /*00b6*/ 	.short	0x00b8


	//----- nvinfo : EIATTR_PARAM_CBANK
	.align		4
        /*00b8*/ 	.byte	0x04, 0x0a
        /*00ba*/ 	.short	(.L_1161 - .L_1160)
	.align		4
.L_1160:
        /*00bc*/ 	.word	index@(.nv.constant0._Z35group_norm_nhwc_bwd_one_pass_kernelI11Fp32IOFp16WLi128ELi30ELi480EEv26Group_norm_nhwc_bwd_params)
        /*00c0*/ 	.short	0x0210
        /*00c2*/ 	.short	0x00b8


	//----- nvinfo : EIATTR_SW_WAR
	.align		4
.L_1161:
        /*00c4*/ 	.byte	0x04, 0x36
        /*00c6*/ 	.short	(.L_1163 - .L_1162)
.L_1162:
        /*00c8*/ 	.word	0x00000008
.L_1163:


//--------------------- .nv.info._Z35group_norm_nhwc_bwd_one_pass_kernelI11Fp32IOFp16WLi256ELi30ELi480EEv26Group_norm_nhwc_bwd_params --------------------------
	.section	.nv.info._Z35group_norm_nhwc_bwd_one_pass_kernelI11Fp32IOFp16WLi256ELi30ELi480EEv26Group_norm_nhwc_bwd_params,"",@"SHT_CUDA_INFO"
	.sectionflags	@""
	.align	4


	//----- nvinfo : EIATTR_CUDA_API_VERSION
	.align		4
        /*0000*/ 	.byte	0x04, 0x37
        /*0002*/ 	.short	(.L_1165 - .L_1164)
.L_1164:
        /*0004*/ 	.word	0x00000082


	//----- nvinfo : EIATTR_KPARAM_INFO
	.align		4
.L_1165:
        /*0008*/ 	.byte	0x04, 0x17
        /*000a*/ 	.short	(.L_1167 - .L_1166)
.L_1166:
        /*000c*/ 	.word	0x00000000
        /*0010*/ 	.short	0x0000
        /*0012*/ 	.short	0x0000
        /*0014*/ 	.byte	0x00, 0xf0, 0xe1, 0x02


	//----- nvinfo : EIATTR_SPARSE_MMA_MASK
	.align		4
.L_1167:
        /*0018*/ 	.byte	0x03, 0x50
        /*001a*/ 	.short	0x0000


	//----- nvinfo : EIATTR_MAXREG_COUNT
	.align		4
        /*001c*/ 	.byte	0x03, 0x1b
        /*001e*/ 	.short	0x0080


	//----- nvinfo : EIATTR_NUM_BARRIERS
	.align		4
        /*0020*/ 	.byte	0x02, 0x4c
        /*0022*/ 	.byte	0x01
	.zero		1


	//----- nvinfo : EIATTR_MERCURY_ISA_VERSION
	.align		4
        /*0024*/ 	.byte	0x03, 0x5f
        /*0026*/ 	.short	0x0101


	//----- nvinfo : EIATTR_INT_WARP_WIDE_INSTR_OFFSETS
	.align		4
        /*0028*/ 	.byte	0x04, 0x31
        /*002a*/ 	.short	(.L_1169 - .L_1168)


	//   ....[0]....
.L_1168:
        /*002c*/ 	.word	0x000035b0


	//   ....[1]....
        /*0030*/ 	.word	0x00005d50


	//----- nvinfo : EIATTR_COOP_GROUP_MASK_REGIDS
	.align		4
.L_1169:
        /*0034*/ 	.byte	0x04, 0x29
        /*0036*/ 	.short	(.L_1171 - .L_1170)


	//   ....[0]....
.L_1170:
        /*0038*/ 	.word	0xffffffff


	//   ....[1]....
        /*003c*/ 	.word	0xffffffff


	//   ....[2]....
        /*0040*/ 	.word	0xffffffff


	//   ....[3]....
        /*0044*/ 	.word	0xffffffff


	//   ....[4]....
        /*0048*/ 	.word	0xffffffff


	//   ....[5]....
        /*004c*/ 	.word	0xffffffff


	//   ....[6]....
        /*0050*/ 	.word	0xffffffff


	//   ....[7]....
        /*0054*/ 	.word	0xffffffff


	//   ....[8]....
        /*0058*/ 	.word	0xffffffff


	//   ....[9]....
        /*005c*/ 	.word	0xffffffff


	//----- nvinfo : EIATTR_COOP_GROUP_INSTR_OFFSETS
	.align		4
.L_1171:
        /*0060*/ 	.byte	0x04, 0x28
        /*0062*/ 	.short	(.L_1173 - .L_1172)


	//   ....[0]....
.L_1172:
        /*0064*/ 	.word	0x00002350


	//   ....[1]....
        /*0068*/ 	.word	0x00002390


	//   ....[2]....
        /*006c*/ 	.word	0x00002520


	//   ....[3]....
        /*0070*/ 	.word	0x00002560


	//   ....[4]....
        /*0074*/ 	.word	0x000025b0


	//   ....[5]....
        /*0078*/ 	.word	0x000025d0


	//   ....[6]....
        /*007c*/ 	.word	0x00002600


	//   ....[7]....
        /*0080*/ 	.word	0x00002620


	//   ....[8]....
        /*0084*/ 	.word	0x00002650


	//   ....[9]....
        /*0088*/ 	.word	0x00002670


	//----- nvinfo : EIATTR_EXIT_INSTR_OFFSETS
	.align		4
.L_1173:
        /*008c*/ 	.byte	0x04, 0x1c
        /*008e*/ 	.short	(.L_1175 - .L_1174)


	//   ....[0]....
.L_1174:
        /*0090*/ 	.word	0x00005e40


	//   ....[1]....
        /*0094*/ 	.word	0x00005f80


	//   ....[2]....
        /*0098*/ 	.word	0x000061e0


	//----- nvinfo : EIATTR_MAX_THREADS
	.align		4
.L_1175:
        /*009c*/ 	.byte	0x04, 0x05
        /*009e*/ 	.short	(.L_1177 - .L_1176)
.L_1176:
        /*00a0*/ 	.word	0x000001e0
        /*00a4*/ 	.word	0x00000001
        /*00a8*/ 	.word	0x00000001


	//----- nvinfo : EIATTR_CRS_STACK_SIZE
	.align		4
.L_1177:
        /*00ac*/ 	.byte	0x04, 0x1e
        /*00ae*/ 	.short	(.L_1179 - .L_1178)
.L_1178:
        /*00b0*/ 	.word	0x00000000


	//----- nvinfo : EIATTR_CBANK_PARAM_SIZE
	.align		4
.L_1179:
        /*00b4*/ 	.byte	0x03, 0x19
        /*00b6*/ 	.short	0x00b8


	//----- nvinfo : EIATTR_PARAM_CBANK
	.align		4
        /*00b8*/ 	.byte	0x04, 0x0a
        /*00ba*/ 	.short	(.L_1181 - .L_1180)
	.align		4
.L_1180:
        /*00bc*/ 	.word	index@(.nv.constant0._Z35group_norm_nhwc_bwd_one_pass_kernelI11Fp32IOFp16WLi256ELi30ELi480EEv26Group_norm_nhwc_bwd_params)
        /*00c0*/ 	.short	0x0210
        /*00c2*/ 	.short	0x00b8


	//----- nvinfo : EIATTR_SW_WAR
	.align		4
.L_1181:
        /*00c4*/ 	.byte	0x04, 0x36
        /*00c6*/ 	.short	(.L_1183 - .L_1182)
.L_1182:
        /*00c8*/ 	.word	0x00000008
.L_1183:


//--------------------- .nv.info._Z35group_norm_nhwc_bwd_one_pass_kernelI11Fp32IOFp16WLi512ELi30ELi480EEv26Group_norm_nhwc_bwd_params --------------------------
	.section	.nv.info._Z35group_norm_nhwc_bwd_one_pass_kernelI11Fp32IOFp16WLi512ELi30ELi480EEv26Group_norm_nhwc_bwd_params,"",@"SHT_CUDA_INFO"
	.sectionflags	@""
	.align	4


	//----- nvinfo : EIATTR_CUDA_API_VERSION
	.align		4
        /*0000*/ 	.byte	0x04, 0x37
        /*0002*/ 	.short	(.L_1185 - .L_1184)
.L_1184:
        /*0004*/ 	.word	0x00000082


	//----- nvinfo : EIATTR_KPARAM_INFO
	.align		4
.L_1185:
        /*0008*/ 	.byte	0x04, 0x17
        /*000a*/ 	.short	(.L_1187 - .L_1186)
.L_1186:
        /*000c*/ 	.word	0x00000000
        /*0010*/ 	.short	0x0000
        /*0012*/ 	.short	0x0000
        /*0014*/ 	.byte	0x00, 0xf0, 0xe1, 0x02


	//----- nvinfo : EIATTR_SPARSE_MMA_MASK
	.align		4
.L_1187:
        /*0018*/ 	.byte	0x03, 0x50
        /*001a*/ 	.short	0x0000


	//----- nvinfo : EIATTR_MAXREG_COUNT
	.align		4
        /*001c*/ 	.byte	0x03, 0x1b
        /*001e*/ 	.short	0x0080


	//----- nvinfo : EIATTR_NUM_BARRIERS
	.align		4
        /*0020*/ 	.byte	0x02, 0x4c
        /*0022*/ 	.byte	0x01
	.zero		1


	//----- nvinfo : EIATTR_MERCURY_ISA_VERSION
	.align		4
        /*0024*/ 	.byte	0x03, 0x5f
        /*0026*/ 	.short	0x0101


	//----- nvinfo : EIATTR_INT_WARP_WIDE_INSTR_OFFSETS
	.align		4
        /*0028*/ 	.byte	0x04, 0x31
        /*002a*/ 	.short	(.L_1189 - .L_1188)


	//   ....[0]....
.L_1188:
        /*002c*/ 	.word	0x00005720


	//   ....[1]....
        /*0030*/ 	.word	0x000095a0


	//----- nvinfo : EIATTR_COOP_GROUP_MASK_REGIDS
	.align		4
.L_1189:
        /*0034*/ 	.byte	0x04, 0x29
        /*0036*/ 	.short	(.L_1191 - .L_1190)


	//   ....[0]....
.L_1190:
        /*0038*/ 	.word	0xffffffff


	//   ....[1]....
        /*003c*/ 	.word	0xffffffff


	//   ....[2]....
        /*0040*/ 	.word	0xffffffff


	//   ....[3]....
        /*0044*/ 	.word	0xffffffff


	//   ....[4]....
        /*0048*/ 	.word	0xffffffff


	//   ....[5]....
        /*004c*/ 	.word	0xffffffff


	//   ....[6]....
        /*0050*/ 	.word	0xffffffff


	//   ....[7]....
        /*0054*/ 	.word	0xffffffff


	//   ....[8]....
        /*0058*/ 	.word	0xffffffff


	//   ....[9]....
        /*005c*/ 	.word	0xffffffff


	//----- nvinfo : EIATTR_COOP_GROUP_INSTR_OFFSETS
	.align		4
.L_1191:
        /*0060*/ 	.byte	0x04, 0x28
        /*0062*/ 	.short	(.L_1193 - .L_1192)


	//   ....[0]....
.L_1192:
        /*0064*/ 	.word	0x000044a0


	//   ....[1]....
        /*0068*/ 	.word	0x000044e0


	//   ....[2]....
        /*006c*/ 	.word	0x00004670


	//   ....[3]....
        /*0070*/ 	.word	0x000046b0


	//   ....[4]....
        /*0074*/ 	.word	0x00004740


	//   ....[5]....
        /*0078*/ 	.word	0x00004760


	//   ....[6]....
        /*007c*/ 	.word	0x00004790


	//   ....[7]....
        /*0080*/ 	.word	0x000047b0


	//   ....[8]....
        /*0084*/ 	.word	0x000047e0


	//   ....[9]....
        /*0088*/ 	.word	0x00004800


	//----- nvinfo : EIATTR_EXIT_INSTR_OFFSETS
	.align		4
.L_1193:
        /*008c*/ 	.byte	0x04, 0x1c
        /*008e*/ 	.short	(.L_1195 - .L_1194)


	//   ....[0]....
.L_1194:
        /*0090*/ 	.word	0x00009630


	//   ....[1]....
        /*0094*/ 	.word	0x00009770


	//   ....[2]....
        /*0098*/ 	.word	0x000099d0


	//----- nvinfo : EIATTR_MAX_THREADS
	.align		4
.L_1195:
        /*009c*/ 	.byte	0x04, 0x05
        /*009e*/ 	.short	(.L_1197 - .L_1196)
.L_1196:
        /*00a0*/ 	.word	0x000001e0
        /*00a4*/ 	.word	0x00000001
        /*00a8*/ 	.word	0x00000001


	//----- nvinfo : EIATTR_CRS_STACK_SIZE
	.align		4
.L_1197:
        /*00ac*/ 	.byte	0x04, 0x1e
        /*00ae*/ 	.short	(.L_1199 - .L_1198)
.L_1198:
        /*00b0*/ 	.word	0x00000000


	//----- nvinfo : EIATTR_CBANK_PARAM_SIZE
	.align		4
.L_1199:
        /*00b4*/ 	.byte	0x03, 0x19
        /*00b6*/ 	.short	0x00b8


	//----- nvinfo : EIATTR_PARAM_CBANK
	.align		4
        /*00b8*/ 	.byte	0x04, 0x0a
        /*00ba*/ 	.short	(.L_1201 - .L_1200)
	.align		4
.L_1200:
        /*00bc*/ 	.word	index@(.nv.constant0._Z35group_norm_nhwc_bwd_one_pass_kernelI11Fp32IOFp16WLi512ELi30ELi480EEv26Group_norm_nhwc_bwd_params)
        /*00c0*/ 	.short	0x0210
        /*00c2*/ 	.short	0x00b8


	//----- nvinfo : EIATTR_SW_WAR
	.align		4
.L_1201:
        /*00c4*/ 	.byte	0x04, 0x36
        /*00c6*/ 	.short	(.L_1203 - .L_1202)
.L_1202:
        /*00c8*/ 	.word	0x00000008
.L_1203:


//--------------------- .nv.info._Z35group_norm_nhwc_fwd_one_pass_kernelI11Bf16IOFp32WLi64ELi30ELi480EEv26Group_norm_nhwc_fwd_params --------------------------
	.section	.nv.info._Z35group_norm_nhwc_fwd_one_pass_kernelI11Bf16IOFp32WLi64ELi30ELi480EEv26Group_norm_nhwc_fwd_params,"",@"SHT_CUDA_INFO"
	.sectionflags	@""
	.align	4


	//----- nvinfo : EIATTR_CUDA_API_VERSION
	.align		4
        /*0000*/ 	.byte	0x04, 0x37
        /*0002*/ 	.short	(.L_1205 - .L_1204)
.L_1204:
        /*0004*/ 	.word	0x00000082


	//----- nvinfo : EIATTR_KPARAM_INFO
	.align		4
.L_1205:
        /*0008*/ 	.byte	0x04, 0x17
        /*000a*/ 	.short	(.L_1207 - .L_1206)
.L_1206:
        /*000c*/ 	.word	0x00000000
        /*0010*/ 	.short	0x0000
        /*0012*/ 	.short	0x0000
        /*0014*/ 	.byte	0x00, 0xf0, 0x81, 0x02


	//----- nvinfo : EIATTR_SPARSE_MMA_MASK
	.align		4
.L_1207:
        /*0018*/ 	.byte	0x03, 0x50
        /*001a*/ 	.short	0x0000


	//----- nvinfo : EIATTR_MAXREG_COUNT
	.align		4
        /*001c*/ 	.byte	0x03, 0x1b
        /*001e*/ 	.short	0x0080


	//----- nvinfo : EIATTR_NUM_BARRIERS
	.align		4
        /*0020*/ 	.byte	0x02, 0x4c
        /*0022*/ 	.byte	0x01
	.zero		1


	//----- nvinfo : EIATTR_MERCURY_ISA_VERSION
	.align		4
        /*0024*/ 	.byte	0x03, 0x5f
        /*0026*/ 	.short	0x0101


	//----- nvinfo : EIATTR_COOP_GROUP_MASK_REGIDS
	.align		4
        /*0028*/ 	.byte	0x04, 0x29
        /*002a*/ 	.short	(.L_1209 - .L_1208)


	//   ....[0]....
.L_1208:
        /*002c*/ 	.word	0xffffffff


	//   ....[1]....
        /*0030*/ 	.word	0xffffffff


	//   ....[2]....
        /*0034*/ 	.word	0xffffffff


	//   ....[3]....
        /*0038*/ 	.word	0xffffffff


	//   ....[4]....
        /*003c*/ 	.word	0xffffffff


	//   ....[5]....
        /*0040*/ 	.word	0xffffffff


	//   ....[6]....
        /*0044*/ 	.word	0xffffffff


	//   ....[7]....
        /*0048*/ 	.word	0xffffffff


	//   ....[8]....
        /*004c*/ 	.word	0xffffffff


	//   ....[9]....
        /*0050*/ 	.word	0xffffffff


	//----- nvinfo : EIATTR_COOP_GROUP_INSTR_OFFSETS
	.align		4
.L_1209:
        /*0054*/ 	.byte	0x04, 0x28
        /*0056*/ 	.short	(.L_1211 - .L_1210)


	//   ....[0]....
.L_1210:
        /*0058*/ 	.word	0x00000760


	//   ....[1]....
        /*005c*/ 	.word	0x00000770


	//   ....[2]....
        /*0060*/ 	.word	0x000007a0


	//   ....[3]....
        /*0064*/ 	.word	0x000007c0


	//   ....[4]....
        /*0068*/ 	.word	0x000007f0


	//   ....[5]....
        /*006c*/ 	.word	0x00000810


	//   ....[6]....
        /*0070*/ 	.word	0x00000840


	//   ....[7]....
        /*0074*/ 	.word	0x00000860


	//   ....[8]....
        /*0078*/ 	.word	0x00000890


	//   ....[9]....
        /*007c*/ 	.word	0x000008b0


	//----- nvinfo : EIATTR_EXIT_INSTR_OFFSETS
	.align		4
.L_1211:
        /*0080*/ 	.byte	0x04, 0x1c
        /*0082*/ 	.short	(.L_1213 - .L_1212)


	//   ....[0]....
.L_1212:
        /*0084*/ 	.word	0x00000060


	//   ....[1]....
        /*0088*/ 	.word	0x00001cc0


	//----- nvinfo : EIATTR_MAX_THREADS
	.align		4
.L_1213:
        /*008c*/ 	.byte	0x04, 0x05
        /*008e*/ 	.short	(.L_1215 - .L_1214)
.L_1214:
        /*0090*/ 	.word	0x000001e0
        /*0094*/ 	.word	0x00000001
        /*0098*/ 	.word	0x00000001


	//----- nvinfo : EIATTR_CRS_STACK_SIZE
	.align		4
.L_1215:
        /*009c*/ 	.byte	0x04, 0x1e
        /*009e*/ 	.short	(.L_1217 - .L_1216)
.L_1216:
        /*00a0*/ 	.word	0x00000000


	//----- nvinfo : EIATTR_CBANK_PARAM_SIZE
	.align		4
.L_1217:
        /*00a4*/ 	.byte	0x03, 0x19
        /*00a6*/ 	.short	0x00a0


	//----- nvinfo : EIATTR_PARAM_CBANK
	.align		4
        /*00a8*/ 	.byte	0x04, 0x0a
        /*00aa*/ 	.short	(.L_1219 - .L_1218)
	.align		4
.L_1218:
        /*00ac*/ 	.word	index@(.nv.constant0._Z35group_norm_nhwc_fwd_one_pass_kernelI11Bf16IOFp32WLi64ELi30ELi480EEv26Group_norm_nhwc_fwd_params)
        /*00b0*/ 	.short	0x0210
        /*00b2*/ 	.short	0x00a0


	//----- nvinfo : EIATTR_SW_WAR
	.align		4
.L_1219:
        /*00b4*/ 	.byte	0x04, 0x36
        /*00b6*/ 	.short	(.L_1221 - .L_1220)
.L_1220:
        /*00b8*/ 	.word	0x00000008
.L_1221:


//--------------------- .nv.info._Z35group_norm_nhwc_fwd_one_pass_kernelI11Bf16IOFp32WLi128ELi30ELi480EEv26Group_norm_nhwc_fwd_params --------------------------
	.section	.nv.info._Z35group_norm_nhwc_fwd_one_pass_kernelI11Bf16IOFp32WLi128ELi30ELi480EEv26Group_norm_nhwc_fwd_params,"",@"SHT_CUDA_INFO"
	.sectionflags	@""
	.align	4


	//----- nvinfo : EIATTR_CUDA_API_VERSION
	.align		4
        /*0000*/ 	.byte	0x04, 0x37
        /*0002*/ 	.short	(.L_1223 - .L_1222)
.L_1222:
        /*0004*/ 	.word	0x00000082


	//----- nvinfo : EIATTR_KPARAM_INFO
	.align		4
.L_1223:
        /*0008*/ 	.byte	0x04, 0x17
        /*000a*/ 	.short	(.L_1225 - .L_1224)
.L_1224:
        /*000c*/ 	.word	0x00000000
        /*0010*/ 	.short	0x0000
        /*0012*/ 	.short	0x0000
        /*0014*/ 	.byte	0x00, 0xf0, 0x81, 0x02


	//----- nvinfo : EIATTR_SPARSE_MMA_MASK
	.align		4
.L_1225:
        /*0018*/ 	.byte	0x03, 0x50
        /*001a*/ 	.short	0x0000


	//----- nvinfo : EIATTR_MAXREG_COUNT
	.align		4
        /*001c*/ 	.byte	0x03, 0x1b
        /*001e*/ 	.short	0x0080


	//----- nvinfo : EIATTR_NUM_BARRIERS
	.align		4
        /*0020*/ 	.byte	0x02, 0x4c
        /*0022*/ 	.byte	0x01
	.zero		1


	//----- nvinfo : EIATTR_MERCURY_ISA_VERSION
	.align		4
        /*0024*/ 	.byte	0x03, 0x5f
        /*0026*/ 	.short	0x0101


	//----- nvinfo : EIATTR_COOP_GROUP_MASK_REGIDS
	.align		4
        /*0028*/ 	.byte	0x04, 0x29
        /*002a*/ 	.short	(.L_1227 - .L_1226)


	//   ....[0]....
.L_1226:
        /*002c*/ 	.word	0xffffffff


	//   ....[1]....
        /*0030*/ 	.word	0xffffffff


	//   ....[2]....
        /*0034*/ 	.word	0xffffffff


	//   ....[3]....
        /*0038*/ 	.word	0xffffffff


	//   ....[4]....
        /*003c*/ 	.word	0xffffffff


	//   ....[5]....
        /*0040*/ 	.word	0xffffffff


	//   ....[6]....
        /*0044*/ 	.word	0xffffffff


	//   ....[7]....
        /*0048*/ 	.word	0xffffffff


	//   ....[8]....
        /*004c*/ 	.word	0xffffffff


	//   ....[9]....
        /*0050*/ 	.word	0xffffffff


	//----- nvinfo : EIATTR_COOP_GROUP_INSTR_OFFSETS
	.align		4
.L_1227:
        /*0054*/ 	.byte	0x04, 0x28
        /*0056*/ 	.short	(.L_1229 - .L_1228)


	//   ....[0]....
.L_1228:
        /*0058*/ 	.word	0x00000a80


	//   ....[1]....
        /*005c*/ 	.word	0x00000a90


	//   ....[2]....
        /*0060*/ 	.word	0x00000ac0


	//   ....[3]....
        /*0064*/ 	.word	0x00000ae0


	//   ....[4]....
        /*0068*/ 	.word	0x00000b10


	//   ....[5]....
        /*006c*/ 	.word	0x00000b30


	//   ....[6]....
        /*0070*/ 	.word	0x00000b60


	//   ....[7]....
        /*0074*/ 	.word	0x00000b80


	//   ....[8]....
        /*0078*/ 	.word	0x00000bb0


	//   ....[9]....
        /*007c*/ 	.word	0x00000bd0


	//----- nvinfo : EIATTR_EXIT_INSTR_OFFSETS
	.align		4
.L_1229:
        /*0080*/ 	.byte	0x04, 0x1c
        /*0082*/ 	.short	(.L_1231 - .L_1230)


	//   ....[0]....
.L_1230:
        /*0084*/ 	.word	0x00000060


	//   ....[1]....
        /*0088*/ 	.word	0x000024d0


	//----- nvinfo : EIATTR_MAX_THREADS
	.align		4
.L_1231:
        /*008c*/ 	.byte	0x04, 0x05
        /*008e*/ 	.short	(.L_1233 - .L_1232)
.L_1232:
        /*0090*/ 	.word	0x000001e0
        /*0094*/ 	.word	0x00000001
        /*0098*/ 	.word	0x00000001


	//----- nvinfo : EIATTR_CRS_STACK_SIZE
	.align		4
.L_1233:
        /*009c*/ 	.byte	0x04, 0x1e
        /*009e*/ 	.short	(.L_1235 - .L_1234)
.L_1234:
        /*00a0*/ 	.word	0x00000000


	//----- nvinfo : EIATTR_CBANK_PARAM_SIZE
	.align		4
.L_1235:
        /*00a4*/ 	.byte	0x03, 0x19
        /*00a6*/ 	.short	0x00a0


	//----- nvinfo : EIATTR_PARAM_CBANK
	.align		4
        /*00a8*/ 	.byte	0x04, 0x0a
        /*00aa*/ 	.short	(.L_1237 - .L_1236)
	.align		4
.L_1236:
        /*00ac*/ 	.word	index@(.nv.constant0._Z35group_norm_nhwc_fwd_one_pass_kernelI11Bf16IOFp32WLi128ELi30ELi480EEv26Group_norm_nhwc_fwd_params)
        /*00b0*/ 	.short	0x0210
        /*00b2*/ 	.short	0x00a0


	//----- nvinfo : EIATTR_SW_WAR
	.align		4
.L_1237:
        /*00b4*/ 	.byte	0x04, 0x36
        /*00b6*/ 	.short	(.L_1239 - .L_1238)
.L_1238:
        /*00b8*/ 	.word	0x00000008
.L_1239:


//--------------------- .nv.info._Z35group_norm_nhwc_fwd_one_pass_kernelI11Bf16IOFp32WLi256ELi30ELi480EEv26Group_norm_nhwc_fwd_params --------------------------
	.section	.nv.info._Z35group_norm_nhwc_fwd_one_pass_kernelI11Bf16IOFp32WLi256ELi30ELi480EEv26Group_norm_nhwc_fwd_params,"",@"SHT_CUDA_INFO"
	.sectionflags	@""
	.align	4


	//----- nvinfo : EIATTR_CUDA_API_VERSION
	.align		4
        /*0000*/ 	.byte	0x04, 0x37
        /*0002*/ 	.short	(.L_1241 - .L_1240)
.L_1240:
        /*0004*/ 	.word	0x00000082


	//----- nvinfo : EIATTR_KPARAM_INFO
	.align		4
.L_1241:
        /*0008*/ 	.byte	0x04, 0x17
        /*000a*/ 	.short	(.L_1243 - .L_1242)
.L_1242:
        /*000c*/ 	.word	0x00000000
        /*0010*/ 	.short	0x0000
        /*0012*/ 	.short	0x0000
        /*0014*/ 	.byte	0x00, 0xf0, 0x81, 0x02


	//----- nvinfo : EIATTR_SPARSE_MMA_MASK
	.align		4
.L_1243:
        /*0018*/ 	.byte	0x03, 0x50
        /*001a*/ 	.short	0x0000


	//----- nvinfo : EIATTR_MAXREG_COUNT
	.align		4
        /*001c*/ 	.byte	0x03, 0x1b
        /*001e*/ 	.short	0x0080


	//----- nvinfo : EIATTR_NUM_BARRIERS
	.align		4
        /*0020*/ 	.byte	0x02, 0x4c
        /*0022*/ 	.byte	0x01
	.zero		1


	//----- nvinfo : EIATTR_MERCURY_ISA_VERSION
	.align		4
        /*0024*/ 	.byte	0x03, 0x5f
        /*0026*/ 	.short	0x0101


	//----- nvinfo : EIATTR_COOP_GROUP_MASK_REGIDS
	.align		4
        /*0028*/ 	.byte	0x04, 0x29
        /*002a*/ 	.short	(.L_1245 - .L_1244)


	//   ....[0]....
.L_1244:
        /*002c*/ 	.word	0xffffffff


	//   ....[1]....
        /*0030*/ 	.word	0xffffffff


	//   ....[2]....
        /*0034*/ 	.word	0xffffffff


	//   ....[3]....
        /*0038*/ 	.word	0xffffffff


	//   ....[4]....
        /*003c*/ 	.word	0xffffffff


	//   ....[5]....
        /*0040*/ 	.word	0xffffffff


	//   ....[6]....
        /*0044*/ 	.word	0xffffffff


	//   ....[7]....
        /*0048*/ 	.word	0xffffffff


	//   ....[8]....
        /*004c*/ 	.word	0xffffffff


	//   ....[9]....
        /*0050*/ 	.word	0xffffffff


	//----- nvinfo : EIATTR_COOP_GROUP_INSTR_OFFSETS
	.align		4
.L_1245:
        /*0054*/ 	.byte	0x04, 0x28
        /*0056*/ 	.short	(.L_1247 - .L_1246)


	//   ....[0]....
.L_1246:
        /*0058*/ 	.word	0x000010c0


	//   ....[1]....
        /*005c*/ 	.word	0x000010d0


	//   ....[2]....
        /*0060*/ 	.word	0x00001100


	//   ....[3]....
        /*0064*/ 	.word	0x00001110


	//   ....[4]....
        /*0068*/ 	.word	0x00001150


	//   ....[5]....
        /*006c*/ 	.word	0x00001160


	//   ....[6]....
        /*0070*/ 	.word	0x000011a0


	//   ....[7]....
        /*0074*/ 	.word	0x000011b0


	//   ....[8]....
        /*0078*/ 	.word	0x000011f0


	//   ....[9]....
        /*007c*/ 	.word	0x00001200


	//----- nvinfo : EIATTR_EXIT_INSTR_OFFSETS
	.align		4
.L_1247:
        /*0080*/ 	.byte	0x04, 0x1c
        /*0082*/ 	.short	(.L_1249 - .L_1248)


	//   ....[0]....
.L_1248:
        /*0084*/ 	.word	0x00000060


	//   ....[1]....
        /*0088*/ 	.word	0x00003c30


	//----- nvinfo : EIATTR_MAX_THREADS
	.align		4
.L_1249:
        /*008c*/ 	.byte	0x04, 0x05
        /*008e*/ 	.short	(.L_1251 - .L_1250)
.L_1250:
        /*0090*/ 	.word	0x000001e0
        /*0094*/ 	.word	0x00000001
        /*0098*/ 	.word	0x00000001


	//----- nvinfo : EIATTR_CRS_STACK_SIZE
	.align		4
.L_1251:
        /*009c*/ 	.byte	0x04, 0x1e
        /*009e*/ 	.short	(.L_1253 - .L_1252)
.L_1252:
        /*00a0*/ 	.word	0x00000000


	//----- nvinfo : EIATTR_CBANK_PARAM_SIZE
	.align		4
.L_1253:
        /*00a4*/ 	.byte	0x03, 0x19
        /*00a6*/ 	.short	0x00a0


	//----- nvinfo : EIATTR_PARAM_CBANK
	.align		4
        /*00a8*/ 	.byte	0x04, 0x0a
        /*00aa*/ 	.short	(.L_1255 - .L_1254)
	.align		4
.L_1254:
        /*00ac*/ 	.word	index@(.nv.constant0._Z35group_norm_nhwc_fwd_one_pass_kernelI11Bf16IOFp32WLi256ELi30ELi480EEv26Group_norm_nhwc_fwd_params)
        /*00b0*/ 	.short	0x0210
        /*00b2*/ 	.short	0x00a0


	//----- nvinfo : EIATTR_SW_WAR
	.align		4
.L_1255:
        /*00b4*/ 	.byte	0x04, 0x36
        /*00b6*/ 	.short	(.L_1257 - .L_1256)
.L_1256:
        /*00b8*/ 	.word	0x00000008
.L_1257:


//--------------------- .nv.info._Z35group_norm_nhwc_fwd_one_pass_kernelI11Bf16IOFp32WLi512ELi30ELi480EEv26Group_norm_nhwc_fwd_params --------------------------
	.section	.nv.info._Z35group_norm_nhwc_fwd_one_pass_kernelI11Bf16IOFp32WLi512ELi30ELi480EEv26Group_norm_nhwc_fwd_params,"",@"SHT_CUDA_INFO"
	.sectionflags	@""
	.align	4


	//----- nvinfo : EIATTR_CUDA_API_VERSION
	.align		4
        /*0000*/ 	.byte	0x04, 0x37
        /*0002*/ 	.short	(.L_1259 - .L_1258)
.L_1258:
        /*0004*/ 	.word	0x00000082


	//----- nvinfo : EIATTR_KPARAM_INFO
	.align		4
.L_1259:
        /*0008*/ 	.byte	0x04, 0x17
        /*000a*/ 	.short	(.L_1261 - .L_1260)
.L_1260:
        /*000c*/ 	.word	0x00000000
        /*0010*/ 	.short	0x0000
        /*0012*/ 	.short	0x0000
        /*0014*/ 	.byte	0x00, 0xf0, 0x81, 0x02


	//----- nvinfo : EIATTR_SPARSE_MMA_MASK
	.align		4
.L_1261:
        /*0018*/ 	.byte	0x03, 0x50
        /*001a*/ 	.short	0x0000


	//----- nvinfo : EIATTR_MAXREG_COUNT
	.align		4
        /*001c*/ 	.byte	0x03, 0x1b
        /*001e*/ 	.short	0x0080


	//----- nvinfo : EIATTR_NUM_BARRIERS
	.align		4
        /*0020*/ 	.byte	0x02, 0x4c
        /*0022*/ 	.byte	0x01
	.zero		1


	//----- nvinfo : EIATTR_MERCURY_ISA_VERSION
	.align		4
        /*0024*/ 	.byte	0x03, 0x5f
        /*0026*/ 	.short	0x0101


	//----- nvinfo : EIATTR_COOP_GROUP_MASK_REGIDS
	.align		4
        /*0028*/ 	.byte	0x04, 0x29
        /*002a*/ 	.short	(.L_1263 - .L_1262)


	//   ....[0]....
.L_1262:
        /*002c*/ 	.word	0xffffffff


	//   ....[1]....
        /*0030*/ 	.word	0xffffffff


	//   ....[2]....
        /*0034*/ 	.word	0xffffffff


	//   ....[3]....
        /*0038*/ 	.word	0xffffffff


	//   ....[4]....
        /*003c*/ 	.word	0xffffffff


	//   ....[5]....
        /*0040*/ 	.word	0xffffffff


	//   ....[6]....
        /*0044*/ 	.word	0xffffffff


	//   ....[7]....
        /*0048*/ 	.word	0xffffffff


	//   ....[8]....
        /*004c*/ 	.word	0xffffffff


	//   ....[9]....
        /*0050*/ 	.word	0xffffffff


	//----- nvinfo : EIATTR_COOP_GROUP_INSTR_OFFSETS
	.align		4
.L_1263:
        /*0054*/ 	.byte	0x04, 0x28
        /*0056*/ 	.short	(.L_1265 - .L_1264)


	//   ....[0]....
.L_1264:
        /*0058*/ 	.word	0x00001d00


	//   ....[1]....
        /*005c*/ 	.word	0x00001d10


	//   ....[2]....
        /*0060*/ 	.word	0x00001d50


	//   ....[3]....
        /*0064*/ 	.word	0x00001d60


	//   ....[4]....
        /*0068*/ 	.word	0x00001da0


	//   ....[5]....
        /*006c*/ 	.word	0x00001db0


	//   ....[6]....
        /*0070*/ 	.word	0x00001df0


	//   ....[7]....
        /*0074*/ 	.word	0x00001e00


	//   ....[8]....
        /*0078*/ 	.word	0x00001e50


	//   ....[9]....
        /*007c*/ 	.word	0x00001e60


	//----- nvinfo : EIATTR_EXIT_INSTR_OFFSETS
	.align		4
.L_1265:
        /*0080*/ 	.byte	0x04, 0x1c
        /*0082*/ 	.short	(.L_1267 - .L_1266)


	//   ....[0]....
.L_1266:
        /*0084*/ 	.word	0x00000060


	//   ....[1]....
        /*0088*/ 	.word	0x00005380


	//----- nvinfo : EIATTR_MAX_THREADS
	.align		4
.L_1267:
        /*008c*/ 	.byte	0x04, 0x05
        /*008e*/ 	.short	(.L_1269 - .L_1268)
.L_1268:
        /*0090*/ 	.word	0x000001e0
        /*0094*/ 	.word	0x00000001
        /*0098*/ 	.word	0x00000001


	//----- nvinfo : EIATTR_CRS_STACK_SIZE
	.align		4
.L_1269:
        /*009c*/ 	.byte	0x04, 0x1e
        /*009e*/ 	.short	(.L_1271 - .L_1270)
.L_1270:
        /*00a0*/ 	.word	0x00000000


	//----- nvinfo : EIATTR_CBANK_PARAM_SIZE
	.align		4
.L_1271:
        /*00a4*/ 	.byte	0x03, 0x19
        /*00a6*/ 	.short	0x00a0


	//----- nvinfo : EIATTR_PARAM_CBANK
	.align		4
        /*00a8*/ 	.byte	0x04, 0x0a
        /*00aa*/ 	.short	(.L_1273 - .L_1272)
	.align		4
.L_1272:
        /*00ac*/ 	.word	index@(.nv.constant0._Z35group_norm_nhwc_fwd_one_pass_kernelI11Bf16IOFp32WLi512ELi30ELi480EEv26Group_norm_nhwc_fwd_params)
        /*00b0*/ 	.short	0x0210
        /*00b2*/ 	.short	0x00a0


	//----- nvinfo : EIATTR_SW_WAR
	.align		4
.L_1273:
        /*00b4*/ 	.byte	0x04, 0x36
        /*00b6*/ 	.short	(.L_1275 - .L_1274)
.L_1274:
        /*00b8*/ 	.word	0x00000008
.L_1275:


//--------------------- .nv.info._Z35group_norm_nhwc_fwd_one_pass_kernelI11Bf16IOBf16WLi64ELi30ELi480EEv26Group_norm_nhwc_fwd_params --------------------------
	.section	.nv.info._Z35group_norm_nhwc_fwd_one_pass_kernelI11Bf16IOBf16WLi64ELi30ELi480EEv26Group_norm_nhwc_fwd_params,"",@"SHT_CUDA_INFO"
	.sectionflags	@""
	.align	4


	//----- nvinfo : EIATTR_CUDA_API_VERSION
	.align		4
        /*0000*/ 	.byte	0x04, 0x37
        /*0002*/ 	.short	(.L_1277 - .L_1276)
.L_1276:
        /*0004*/ 	.word	0x00000082


	//----- nvinfo : EIATTR_KPARAM_INFO
	.align		4
.L_1277:
        /*0008*/ 	.byte	0x04, 0x17
        /*000a*/ 	.short	(.L_1279 - .L_1278)
.L_1278:
        /*000c*/ 	.word	0x00000000
        /*0010*/ 	.short	0x0000
        /*0012*/ 	.short	0x0000
        /*0014*/ 	.byte	0x00, 0xf0, 0x81, 0x02


	//----- nvinfo : EIATTR_SPARSE_MMA_MASK
	.align		4
.L_1279:
        /*0018*/ 	.byte	0x03, 0x50
        /*001a*/ 	.short	0x0000


	//----- nvinfo : EIATTR_MAXREG_COUNT
	.align		4
        /*001c*/ 	.byte	0x03, 0x1b
        /*001e*/ 	.short	0x0080


	//----- nvinfo : EIATTR_NUM_BARRIERS
	.align		4
        /*0020*/ 	.byte	0x02, 0x4c
        /*0022*/ 	.byte	0x01
	.zero		1


	//----- nvinfo : EIATTR_MERCURY_ISA_VERSION
	.align		4
        /*0024*/ 	.byte	0x03, 0x5f
        /*0026*/ 	.short	0x0101


	//----- nvinfo : EIATTR_COOP_GROUP_MASK_REGIDS
	.align		4
        /*0028*/ 	.byte	0x04, 0x29
        /*002a*/ 	.short	(.L_1281 - .L_1280)


	//   ....[0]....
.L_1280:
        /*002c*/ 	.word	0xffffffff


	//   ....[1]....
        /*0030*/ 	.word	0xffffffff


	//   ....[2]....
        /*0034*/ 	.word	0xffffffff


	//   ....[3]....
        /*0038*/ 	.word	0xffffffff


	//   ....[4]....
        /*003c*/ 	.word	0xffffffff


	//   ....[5]....
        /*0040*/ 	.word	0xffffffff


	//   ....[6]....
        /*0044*/ 	.word	0xffffffff


	//   ....[7]....
        /*0048*/ 	.word	0xffffffff


	//   ....[8]....
        /*004c*/ 	.word	0xffffffff


	//   ....[9]....
        /*0050*/ 	.word	0xffffffff


	//----- nvinfo : EIATTR_COOP_GROUP_INSTR_OFFSETS
	.align		4
.L_1281:
        /*0054*/ 	.byte	0x04, 0x28
        /*0056*/ 	.short	(.L_1283 - .L_1282)


	//   ....[0]....
.L_1282:
        /*0058*/ 	.word	0x00000760


	//   ....[1]....
        /*005c*/ 	.word	0x00000770


	//   ....[2]....
        /*0060*/ 	.word	0x000007a0


	//   ....[3]....
        /*0064*/ 	.word	0x000007c0


	//   ....[4]....
        /*0068*/ 	.word	0x000007f0


	//   ....[5]....
        /*006c*/ 	.word	0x00000810


	//   ....[6]....
        /*0070*/ 	.word	0x00000840


	//   ....[7]....
        /*0074*/ 	.word	0x00000860


	//   ....[8]....
        /*0078*/ 	.word	0x00000890


	//   ....[9]....
        /*007c*/ 	.word	0x000008b0


	//----- nvinfo : EIATTR_EXIT_INSTR_OFFSETS
	.align		4
.L_1283:
        /*0080*/ 	.byte	0x04, 0x1c
        /*0082*/ 	.short	(.L_1285 - .L_1284)


	//   ....[0]....
.L_1284:
        /*0084*/ 	.word	0x00000060


	//   ....[1]....
        /*0088*/ 	.word	0x00001d00


	//----- nvinfo : EIATTR_MAX_THREADS
	.align		4
.L_1285:
        /*008c*/ 	.byte	0x04, 0x05
        /*008e*/ 	.short	(.L_1287 - .L_1286)
.L_1286:
        /*0090*/ 	.word	0x000001e0
        /*0094*/ 	.word	0x00000001
        /*0098*/ 	.word	0x00000001


	//----- nvinfo : EIATTR_CRS_STACK_SIZE
	.align		4
.L_1287:
        /*009c*/ 	.byte	0x04, 0x1e
        /*009e*/ 	.short	(.L_1289 - .L_1288)
.L_1288:
        /*00a0*/ 	.word	0x00000000


	//----- nvinfo : EIATTR_CBANK_PARAM_SIZE
	.align		4
.L_1289:
        /*00a4*/ 	.byte	0x03, 0x19
        /*00a6*/ 	.short	0x00a0


	//----- nvinfo : EIATTR_PARAM_CBANK
	.align		4
        /*00a8*/ 	.byte	0x04, 0x0a
        /*00aa*/ 	.short	(.L_1291 - .L_1290)
	.align		4
.L_1290:
        /*00ac*/ 	.word	index@(.nv.constant0._Z35group_norm_nhwc_fwd_one_pass_kernelI11Bf16IOBf16WLi64ELi30ELi480EEv26Group_norm_nhwc_fwd_params)
        /*00b0*/ 	.short	0x0210
        /*00b2*/ 	.short	0x00a0


	//----- nvinfo : EIATTR_SW_WAR
	.align		4
.L_1291:
        /*00b4*/ 	.byte	0x04, 0x36
        /*00b6*/ 	.short	(.L_1293 - .L_1292)
.L_1292:
        /*00b8*/ 	.word	0x00000008
.L_1293:


//--------------------- .nv.info._Z35group_norm_nhwc_fwd_one_pass_kernelI11Bf16IOBf16WLi128ELi30ELi480EEv26Group_norm_nhwc_fwd_params --------------------------
	.section	.nv.info._Z35group_norm_nhwc_fwd_one_pass_kernelI11Bf16IOBf16WLi128ELi30ELi480EEv26Group_norm_nhwc_fwd_params,"",@"SHT_CUDA_INFO"
	.sectionflags	@""
	.align	4


	//----- nvinfo : EIATTR_CUDA_API_VERSION
	.align		4
        /*0000*/ 	.byte	0x04, 0x37
        /*0002*/ 	.short	(.L_1295 - .L_1294)
.L_1294:
        /*0004*/ 	.word	0x00000082


	//----- nvinfo : EIATTR_KPARAM_INFO
	.align		4
.L_1295:
        /*0008*/ 	.byte	0x04, 0x17
        /*000a*/ 	.short	(.L_1297 - .L_1296)
.L_1296:
        /*000c*/ 	.word	0x00000000
        /*0010*/ 	.short	0x0000
        /*0012*/ 	.short	0x0000
        /*0014*/ 	.byte	0x00, 0xf0, 0x81, 0x02


	//----- nvinfo : EIATTR_SPARSE_MMA_MASK
	.align		4
.L_1297:
        /*0018*/ 	.byte	0x03, 0x50
        /*001a*/ 	.short	0x0000


	//----- nvinfo : EIATTR_MAXREG_COUNT
	.align		4
        /*001c*/ 	.byte	0x03, 0x1b
        /*001e*/ 	.short	0x0080


	//----- nvinfo : EIATTR_NUM_BARRIERS
	.align		4
        /*0020*/ 	.byte	0x02, 0x4c
        /*0022*/ 	.byte	0x01
	.zero		1


	//----- nvinfo : EIATTR_MERCURY_ISA_VERSION
	.align		4
        /*0024*/ 	.byte	0x03, 0x5f
        /*0026*/ 	.short	0x0101


	//----- nvinfo : EIATTR_COOP_GROUP_MASK_REGIDS
	.align		4
        /*0028*/ 	.byte	0x04, 0x29
        /*002a*/ 	.short	(.L_1299 - .L_1298)


	//   ....[0]....
.L_1298:
        /*002c*/ 	.word	0xffffffff


	//   ....[1]....
        /*0030*/ 	.word	0xffffffff


	//   ....[2]....
        /*0034*/ 	.word	0xffffffff


	//   ....[3]....
        /*0038*/ 	.word	0xffffffff


	//   ....[4]....
        /*003c*/ 	.word	0xffffffff


	//   ....[5]....
        /*0040*/ 	.word	0xffffffff


	//   ....[6]....
        /*0044*/ 	.word	0xffffffff


	//   ....[7]....
        /*0048*/ 	.word	0xffffffff


	//   ....[8]....
        /*004c*/ 	.word	0xffffffff


	//   ....[9]....
        /*0050*/ 	.word	0xffffffff


	//----- nvinfo : EIATTR_COOP_GROUP_INSTR_OFFSETS
	.align		4
.L_1299:
        /*0054*/ 	.byte	0x04, 0x28
        /*0056*/ 	.short	(.L_1301 - .L_1300)


	//   ....[0]....
.L_1300:
        /*0058*/ 	.word	0x00000a60


	//   ....[1]....
        /*005c*/ 	.word	0x00000a70


	//   ....[2]....
        /*0060*/ 	.word	0x00000ab0


	//   ....[3]....
        /*0064*/ 	.word	0x00000ac0


	//   ....[4]....
        /*0068*/ 	.word	0x00000b00


	//   ....[5]....
        /*006c*/ 	.word	0x00000b10


	//   ....[6]....
        /*0070*/ 	.word	0x00000b50


	//   ....[7]....
        /*0074*/ 	.word	0x00000b60


	//   ....[8]....
        /*0078*/ 	.word	0x00000ba0


	//   ....[9]....
        /*007c*/ 	.word	0x00000bb0


	//----- nvinfo : EIATTR_EXIT_INSTR_OFFSETS
	.align		4
.L_1301:
        /*0080*/ 	.byte	0x04, 0x1c
        /*0082*/ 	.short	(.L_1303 - .L_1302)


	//   ....[0]....
.L_1302:
        /*0084*/ 	.word	0x00000060


	//   ....[1]....
        /*0088*/ 	.word	0x00002530


	//----- nvinfo : EIATTR_MAX_THREADS
	.align		4
.L_1303:
        /*008c*/ 	.byte	0x04, 0x05
        /*008e*/ 	.short	(.L_1305 - .L_1304)
.L_1304:
        /*0090*/ 	.word	0x000001e0
        /*0094*/ 	.word	0x00000001
        /*0098*/ 	.word	0x00000001


	//----- nvinfo : EIATTR_CRS_STACK_SIZE
	.align		4
.L_1305:
        /*009c*/ 	.byte	0x04, 0x1e
        /*009e*/ 	.short	(.L_1307 - .L_1306)
.L_1306:
        /*00a0*/ 	.word	0x00000000


	//----- nvinfo : EIATTR_CBANK_PARAM_SIZE
	.align		4
.L_1307:
        /*00a4*/ 	.byte	0x03, 0x19
        /*00a6*/ 	.short	0x00a0


	//----- nvinfo : EIATTR_PARAM_CBANK
	.align		4
        /*00a8*/ 	.byte	0x04, 0x0a
        /*00aa*/ 	.short	(.L_1309 - .L_1308)
	.align		4
.L_1308:
        /*00ac*/ 	.word	index@(.nv.constant0._Z35group_norm_nhwc_fwd_one_pass_kernelI11Bf16IOBf16WLi128ELi30ELi480EEv26Group_norm_nhwc_fwd_params)
        /*00b0*/ 	.short	0x0210
        /*00b2*/ 	.short	0x00a0


	//----- nvinfo : EIATTR_SW_WAR
	.align		4
.L_1309:
        /*00b4*/ 	.byte	0x04, 0x36
        /*00b6*/ 	.short	(.L_1311 - .L_1310)
.L_1310:
        /*00b8*/ 	.word	0x00000008
.L_1311:


//--------------------- .nv.info._Z35group_norm_nhwc_fwd_one_pass_kernelI11Bf16IOBf16WLi256ELi30ELi480EEv26Group_norm_nhwc_fwd_params --------------------------
	.section	.nv.info._Z35group_norm_nhwc_fwd_one_pass_kernelI11Bf16IOBf16WLi256ELi30ELi480EEv26Group_norm_nhwc_fwd_params,"",@"SHT_CUDA_INFO"
	.sectionflags	@""
	.align	4


	//----- nvinfo : EIATTR_CUDA_API_VERSION
	.align		4
        /*0000*/ 	.byte	0x04, 0x37
        /*0002*/ 	.short	(.L_1313 - .L_1312)
.L_1312:
        /*0004*/ 	.word	0x00000082


	//----- nvinfo : EIATTR_KPARAM_INFO
	.align		4
.L_1313:
        /*0008*/ 	.byte	0x04, 0x17
        /*000a*/ 	.short	(.L_1315 - .L_1314)
.L_1314:
        /*000c*/ 	.word	0x00000000
        /*0010*/ 	.short	0x0000
        /*0012*/ 	.short	0x0000
        /*0014*/ 	.byte	0x00, 0xf0, 0x81, 0x02


	//----- nvinfo : EIATTR_SPARSE_MMA_MASK
	.align		4
.L_1315:
        /*0018*/ 	.byte	0x03, 0x50
        /*001a*/ 	.short	0x0000


	//----- nvinfo : EIATTR_MAXREG_COUNT
	.align		4
        /*001c*/ 	.byte	0x03, 0x1b
        /*001e*/ 	.short	0x0080


	//----- nvinfo : EIATTR_NUM_BARRIERS
	.align		4
        /*0020*/ 	.byte	0x02, 0x4c
        /*0022*/ 	.byte	0x01
	.zero		1


	//----- nvinfo : EIATTR_MERCURY_ISA_VERSION
	.align		4
        /*0024*/ 	.byte	0x03, 0x5f
        /*0026*/ 	.short	0x0101


	//----- nvinfo : EIATTR_COOP_GROUP_MASK_REGIDS
	.align		4
        /*0028*/ 	.byte	0x04, 0x29
        /*002a*/ 	.short	(.L_1317 - .L_1316)


	//   ....[0]....
.L_1316:
        /*002c*/ 	.word	0xffffffff


	//   ....[1]....
        /*0030*/ 	.word	0xffffffff


	//   ....[2]....
        /*0034*/ 	.word	0xffffffff


	//   ....[3]....
        /*0038*/ 	.word	0xffffffff


	//   ....[4]....
        /*003c*/ 	.word	0xffffffff


	//   ....[5]....
        /*0040*/ 	.word	0xffffffff


	//   ....[6]....
        /*0044*/ 	.word	0xffffffff


	//   ....[7]....
        /*0048*/ 	.word	0xffffffff


	//   ....[8]....
        /*004c*/ 	.word	0xffffffff


	//   ....[9]....
        /*0050*/ 	.word	0xffffffff


	//----- nvinfo : EIATTR_COOP_GROUP_INSTR_OFFSETS
	.align		4
.L_1317:
        /*0054*/ 	.byte	0x04, 0x28
        /*0056*/ 	.short	(.L_1319 - .L_1318)


	//   ....[0]....
.L_1318:
        /*0058*/ 	.word	0x000010c0


	//   ....[1]....
        /*005c*/ 	.word	0x000010d0


	//   ....[2]....
        /*0060*/ 	.word	0x00001100


	//   ....[3]....
        /*0064*/ 	.word	0x00001110


	//   ....[4]....
        /*0068*/ 	.word	0x00001150


	//   ....[5]....
        /*006c*/ 	.word	0x00001160


	//   ....[6]....
        /*0070*/ 	.word	0x000011a0


	//   ....[7]....
        /*0074*/ 	.word	0x000011b0


	//   ....[8]....
        /*0078*/ 	.word	0x000011f0


	//   ....[9]....
        /*007c*/ 	.word	0x00001200


	//----- nvinfo : EIATTR_EXIT_INSTR_OFFSETS
	.align		4
.L_1319:
        /*0080*/ 	.byte	0x04, 0x1c
        /*0082*/ 	.short	(.L_1321 - .L_1320)


	//   ....[0]....
.L_1320:
        /*0084*/ 	.word	0x00000060


	//   ....[1]....
        /*0088*/ 	.word	0x00003c90


	//----- nvinfo : EIATTR_MAX_THREADS
	.align		4
.L_1321:
        /*008c*/ 	.byte	0x04, 0x05
        /*008e*/ 	.short	(.L_1323 - .L_1322)
.L_1322:
        /*0090*/ 	.word	0x000001e0
        /*0094*/ 	.word	0x00000001
        /*0098*/ 	.word	0x00000001


	//----- nvinfo : EIATTR_CRS_STACK_SIZE
	.align		4
.L_1323:
        /*009c*/ 	.byte	0x04, 0x1e
        /*009e*/ 	.short	(.L_1325 - .L_1324)
.L_1324:
        /*00a0*/ 	.word	0x00000000


	//----- nvinfo : EIATTR_CBANK_PARAM_SIZE
	.align		4
.L_1325:
        /*00a4*/ 	.byte	0x03, 0x19
        /*00a6*/ 	.short	0x00a0


	//----- nvinfo : EIATTR_PARAM_CBANK
	.align		4
        /*00a8*/ 	.byte	0x04, 0x0a
        /*00aa*/ 	.short	(.L_1327 - .L_1326)
	.align		4
.L_1326:
        /*00ac*/ 	.word	index@(.nv.constant0._Z35group_norm_nhwc_fwd_one_pass_kernelI11Bf16IOBf16WLi256ELi30ELi480EEv26Group_norm_nhwc_fwd_params)
        /*00b0*/ 	.short	0x0210
        /*00b2*/ 	.short	0x00a0


	//----- nvinfo : EIATTR_SW_WAR
	.align		4
.L_1327:
        /*00b4*/ 	.byte	0x04, 0x36
        /*00b6*/ 	.short	(.L_1329 - .L_1328)
.L_1328:
        /*00b8*/ 	.word	0x00000008
.L_1329:


//--------------------- .nv.info._Z35group_norm_nhwc_fwd_one_pass_kernelI11Bf16IOBf16WLi512ELi30ELi480EEv26Group_norm_nhwc_fwd_params --------------------------
	.section	.nv.info._Z35group_norm_nhwc_fwd_one_pass_kernelI11Bf16IOBf16WLi512ELi30ELi480EEv26Group_norm_nhwc_fwd_params,"",@"SHT_CUDA_INFO"
	.sectionflags	@""
	.align	4


	//----- nvinfo : EIATTR_CUDA_API_VERSION
	.align		4
        /*0000*/ 	.byte	0x04, 0x37
        /*0002*/ 	.short	(.L_1331 - .L_1330)
.L_1330:
        /*0004*/ 	.word	0x00000082


	//----- nvinfo : EIATTR_KPARAM_INFO
	.align		4
.L_1331:
        /*0008*/ 	.byte	0x04, 0x17
        /*000a*/ 	.short	(.L_1333 - .L_1332)
.L_1332:
        /*000c*/ 	.word	0x00000000
        /*0010*/ 	.short	0x0000
        /*0012*/ 	.short	0x0000
        /*0014*/ 	.byte	0x00, 0xf0, 0x81, 0x02


	//----- nvinfo : EIATTR_SPARSE_MMA_MASK
	.align		4
.L_1333:
        /*0018*/ 	.byte	0x03, 0x50
        /*001a*/ 	.short	0x0000


	//----- nvinfo : EIATTR_MAXREG_COUNT
	.align		4
        /*001c*/ 	.byte	0x03, 0x1b
        /*001e*/ 	.short	0x0080


	//----- nvinfo : EIATTR_NUM_BARRIERS
	.align		4
        /*0020*/ 	.byte	0x02, 0x4c
        /*0022*/ 	.byte	0x01
	.zero		1


	//----- nvinfo : EIATTR_MERCURY_ISA_VERSION
	.align		4
        /*0024*/ 	.byte	0x03, 0x5f
        /*0026*/ 	.short	0x0101


	//----- nvinfo : EIATTR_COOP_GROUP_MASK_REGIDS
	.align		4
        /*0028*/ 	.byte	0x04, 0x29
        /*002a*/ 	.short	(.L_1335 - .L_1334)


	//   ....[0]....
.L_1334:
        /*002c*/ 	.word	0xffffffff


	//   ....[1]....
        /*0030*/ 	.word	0xffffffff


	//   ....[2]....
        /*0034*/ 	.word	0xffffffff


	//   ....[3]....
        /*0038*/ 	.word	0xffffffff


	//   ....[4]....
        /*003c*/ 	.word	0xffffffff


	//   ....[5]....
        /*0040*/ 	.word	0xffffffff


	//   ....[6]....
        /*0044*/ 	.word	0xffffffff


	//   ....[7]....
        /*0048*/ 	.word	0xffffffff


	//   ....[8]....
        /*004c*/ 	.word	0xffffffff


	//   ....[9]....
        /*0050*/ 	.word	0xffffffff


	//----- nvinfo : EIATTR_COOP_GROUP_INSTR_OFFSETS
	.align		4
.L_1335:
        /*0054*/ 	.byte	0x04, 0x28
        /*0056*/ 	.short	(.L_1337 - .L_1336)


	//   ....[0]....
.L_1336:
        /*0058*/ 	.word	0x00001d00


	//   ....[1]....
        /*005c*/ 	.word	0x00001d10


	//   ....[2]....
        /*0060*/ 	.word	0x00001d50


	//   ....[3]....
        /*0064*/ 	.word	0x00001d60


	//   ....[4]....
        /*0068*/ 	.word	0x00001da0


	//   ....[5]....
        /*006c*/ 	.word	0x00001db0


	//   ....[6]....
        /*0070*/ 	.word	0x00001df0


	//   ....[7]....
        /*0074*/ 	.word	0x00001e00


	//   ....[8]....
        /*0078*/ 	.word	0x00001e50


	//   ....[9]....
        /*007c*/ 	.word	0x00001e60


	//----- nvinfo : EIATTR_EXIT_INSTR_OFFSETS
	.align		4
.L_1337:
        /*0080*/ 	.byte	0x04, 0x1c
        /*0082*/ 	.short	(.L_1339 - .L_1338)


	//   ....[0]....
.L_1338:
        /*0084*/ 	.word	0x00000060


	//   ....[1]....
        /*0088*/ 	.word	0x000053e0


	//----- nvinfo : EIATTR_MAX_THREADS
	.align		4
.L_1339:
        /*008c*/ 	.byte	0x04, 0x05
        /*008e*/ 	.short	(.L_1341 - .L_1340)
.L_1340:
        /*0090*/ 	.word	0x000001e0
        /*0094*/ 	.word	0x00000001
        /*0098*/ 	.word	0x00000001


	//----- nvinfo : EIATTR_CRS_STACK_SIZE
	.align		4
.L_1341:
        /*009c*/ 	.byte	0x04, 0x1e
        /*009e*/ 	.short	(.L_1343 - .L_1342)
.L_1342:
        /*00a0*/ 	.word	0x00000000


	//----- nvinfo : EIATTR_CBANK_PARAM_SIZE
	.align		4
.L_1343:
        /*00a4*/ 	.byte	0x03, 0x19
        /*00a6*/ 	.short	0x00a0


	//----- nvinfo : EIATTR_PARAM_CBANK
	.align		4
        /*00a8*/ 	.byte	0x04, 0x0a
        /*00aa*/ 	.short	(.L_1345 - .L_1344)
	.align		4
.L_1344:
        /*00ac*/ 	.word	index@(.nv.constant0._Z35group_norm_nhwc_fwd_one_pass_kernelI11Bf16IOBf16WLi512ELi30ELi480EEv26Group_norm_nhwc_fwd_params)
        /*00b0*/ 	.short	0x0210
        /*00b2*/ 	.short	0x00a0


	//----- nvinfo : EIATTR_SW_WAR
	.align		4
.L_1345:
        /*00b4*/ 	.byte	0x04, 0x36
        /*00b6*/ 	.short	(.L_1347 - .L_1346)
.L_1346:
        /*00b8*/ 	.word	0x00000008
.L_1347:


//--------------------- .nv.info._Z35group_norm_nhwc_fwd_one_pass_kernelI11Bf16IOFp16WLi64ELi30ELi480EEv26Group_norm_nhwc_fwd_params --------------------------
	.section	.nv.info._Z35group_norm_nhwc_fwd_one_pass_kernelI11Bf16IOFp16WLi64ELi30ELi480EEv26Group_norm_nhwc_fwd_params,"",@"SHT_CUDA_INFO"
	.sectionflags	@""
	.align	4


	//----- nvinfo : EIATTR_CUDA_API_VERSION
	.align		4
        /*0000*/ 	.byte	0x04, 0x37
        /*0002*/ 	.short	(.L_1349 - .L_1348)
.L_1348:
        /*0004*/ 	.word	0x00000082


	//----- nvinfo : EIATTR_KPARAM_INFO
	.align		4
.L_1349:
        /*0008*/ 	.byte	0x04, 0x17
        /*000a*/ 	.short	(.L_1351 - .L_1350)
.L_1350:
        /*000c*/ 	.word	0x00000000
        /*0010*/ 	.short	0x0000
        /*0012*/ 	.short	0x0000
        /*0014*/ 	.byte	0x00, 0xf0, 0x81, 0x02


	//----- nvinfo : EIATTR_SPARSE_MMA_MASK
	.align		4
.L_1351:
        /*0018*/ 	.byte	0x03, 0x50
        /*001a*/ 	.short	0x0000


	//----- nvinfo : EIATTR_MAXREG_COUNT
	.align		4
        /*001c*/ 	.byte	0x03, 0x1b
        /*001e*/ 	.short	0x0080


	//----- nvinfo : EIATTR_NUM_BARRIERS
	.align		4
        /*0020*/ 	.byte	0x02, 0x4c
        /*0022*/ 	.byte	0x01
	.zero		1


	//----- nvinfo : EIATTR_MERCURY_ISA_VERSION
	.align		4
        /*0024*/ 	.byte	0x03, 0x5f
        /*0026*/ 	.short	0x0101


	//----- nvinfo : EIATTR_COOP_GROUP_MASK_REGIDS
	.align		4
        /*0028*/ 	.byte	0x04, 0x29
        /*002a*/ 	.short	(.L_1353 - .L_1352)


	//   ....[0]....
.L_1352:
        /*002c*/ 	.word	0xffffffff


	//   ....[1]....
        /*0030*/ 	.word	0xffffffff


	//   ....[2]....
        /*0034*/ 	.word	0xffffffff


	//   ....[3]....
        /*0038*/ 	.word	0xffffffff


	//   ....[4]....
        /*003c*/ 	.word	0xffffffff


	//   ....[5]....
        /*0040*/ 	.word	0xffffffff


	//   ....[6]....
        /*0044*/ 	.word	0xffffffff


	//   ....[7]....
        /*0048*/ 	.word	0xffffffff


	//   ....[8]....
        /*004c*/ 	.word	0xffffffff


	//   ....[9]....
        /*0050*/ 	.word	0xffffffff


	//----- nvinfo : EIATTR_COOP_GROUP_INSTR_OFFSETS
	.align		4
.L_1353:
        /*0054*/ 	.byte	0x04, 0x28
        /*0056*/ 	.short	(.L_1355 - .L_1354)


	//   ....[0]....
.L_1354:
        /*0058*/ 	.word	0x00000760


	//   ....[1]....
        /*005c*/ 	.word	0x00000770


	//   ....[2]....
        /*0060*/ 	.word	0x000007a0


	//   ....[3]....
        /*0064*/ 	.word	0x000007c0


	//   ....[4]....
        /*0068*/ 	.word	0x000007f0


	//   ....[5]....
        /*006c*/ 	.word	0x00000810


	//   ....[6]....
        /*0070*/ 	.word	0x00000840


	//   ....[7]....
        /*0074*/ 	.word	0x00000860


	//   ....[8]....
        /*0078*/ 	.word	0x00000890


	//   ....[9]....
        /*007c*/ 	.word	0x000008b0


	//----- nvinfo : EIATTR_EXIT_INSTR_OFFSETS
	.align		4
.L_1355:
        /*0080*/ 	.byte	0x04, 0x1c
        /*0082*/ 	.short	(.L_1357 - .L_1356)


	//   ....[0]....
.L_1356:
        /*0084*/ 	.word	0x00000060


	//   ....[1]....
        /*0088*/ 	.word	0x00001d00


	//----- nvinfo : EIATTR_MAX_THREADS
	.align		4
.L_1357:
        /*008c*/ 	.byte	0x04, 0x05
        /*008e*/ 	.short	(.L_1359 - .L_1358)
.L_1358:
        /*0090*/ 	.word	0x000001e0
        /*0094*/ 	.word	0x00000001
        /*0098*/ 	.word	0x00000001


	//----- nvinfo : EIATTR_CRS_STACK_SIZE
	.align		4
.L_1359:
        /*009c*/ 	.byte	0x04, 0x1e
        /*009e*/ 	.short	(.L_1361 - .L_1360)
.L_1360:
        /*00a0*/ 	.word	0x00000000


	//----- nvinfo : EIATTR_CBANK_PARAM_SIZE
	.align		4
.L_1361:
        /*00a4*/ 	.byte	0x03, 0x19
        /*00a6*/ 	.short	0x00a0


	//----- nvinfo : EIATTR_PARAM_CBANK
	.align		4
        /*00a8*/ 	.byte	0x04, 0x0a
        /*00aa*/ 	.short	(.L_1363 - .L_1362)
	.align		4
.L_1362:
        /*00ac*/ 	.word	index@(.nv.constant0._Z35group_norm_nhwc_fwd_one_pass_kernelI11Bf16IOFp16WLi64ELi30ELi480EEv26Group_norm_nhwc_fwd_params)
        /*00b0*/ 	.short	0x0210
        /*00b2*/ 	.short	0x00a0


	//----- nvinfo : EIATTR_SW_WAR
	.align		4
.L_1363:
        /*00b4*/ 	.byte	0x04, 0x36
        /*00b6*/ 	.short	(.L_1365 - .L_1364)
.L_1364:
        /*00b8*/ 	.word	0x00000008
.L_1365:


//--------------------- .nv.info._Z35group_norm_nhwc_fwd_one_pass_kernelI11Bf16IOFp16WLi128ELi30ELi480EEv26Group_norm_nhwc_fwd_params --------------------------
	.section	.nv.info._Z35group_norm_nhwc_fwd_one_pass_kernelI11Bf16IOFp16WLi128ELi30ELi480EEv26Group_norm_nhwc_fwd_params,"",@"SHT_CUDA_INFO"
	.sectionflags	@""
	.align	4


	//----- nvinfo : EIATTR_CUDA_API_VERSION
	.align		4
        /*0000*/ 	.byte	0x04, 0x37
        /*0002*/ 	.short	(.L_1367 - .L_1366)
.L_1366:
        /*0004*/ 	.word	0x00000082


	//----- nvinfo : EIATTR_KPARAM_INFO
	.align		4
.L_1367:
        /*0008*/ 	.byte	0x04, 0x17
        /*000a*/ 	.short	(.L_1369 - .L_1368)
.L_1368:
        /*000c*/ 	.word	0x00000000
        /*0010*/ 	.short	0x0000
        /*0012*/ 	.short	0x0000
        /*0014*/ 	.byte	0x00, 0xf0, 0x81, 0x02


	//----- nvinfo : EIATTR_SPARSE_MMA_MASK
	.align		4
.L_1369:
        /*0018*/ 	.byte	0x03, 0x50
        /*001a*/ 	.short	0x0000


	//----- nvinfo : EIATTR_MAXREG_COUNT
	.align		4
        /*001c*/ 	.byte	0x03, 0x1b
        /*001e*/ 	.short	0x0080


	//----- nvinfo : EIATTR_NUM_BARRIERS
	.align		4
        /*0020*/ 	.byte	0x02, 0x4c
        /*0022*/ 	.byte	0x01
	.zero		1


	//----- nvinfo : EIATTR_MERCURY_ISA_VERSION
	.align		4
        /*0024*/ 	.byte	0x03, 0x5f
        /*0026*/ 	.short	0x0101


	//----- nvinfo : EIATTR_COOP_GROUP_MASK_REGIDS
	.align		4
        /*0028*/ 	.byte	0x04, 0x29
        /*002a*/ 	.short	(.L_1371 - .L_1370)


	//   ....[0]....
.L_1370:
        /*002c*/ 	.word	0xffffffff


	//   ....[1]....
        /*0030*/ 	.word	0xffffffff


	//   ....[2]....
        /*0034*/ 	.word	0xffffffff


	//   ....[3]....
        /*0038*/ 	.word	0xffffffff


	//   ....[4]....
        /*003c*/ 	.word	0xffffffff


	//   ....[5]....
        /*0040*/ 	.word	0xffffffff


	//   ....[6]....
        /*0044*/ 	.word	0xffffffff


	//   ....[7]....
        /*0048*/ 	.word	0xffffffff


	//   ....[8]....
        /*004c*/ 	.word	0xffffffff


	//   ....[9]....
        /*0050*/ 	.word	0xffffffff


	//----- nvinfo : EIATTR_COOP_GROUP_INSTR_OFFSETS
	.align		4
.L_1371:
        /*0054*/ 	.byte	0x04, 0x28
        /*0056*/ 	.short	(.L_1373 - .L_1372)


	//   ....[0]....
.L_1372:
        /*0058*/ 	.word	0x00000a60


	//   ....[1]....
        /*005c*/ 	.word	0x00000a70


	//   ....[2]....
        /*0060*/ 	.word	0x00000ab0


	//   ....[3]....
        /*0064*/ 	.word	0x00000ac0


	//   ....[4]....
        /*0068*/ 	.word	0x00000b00


	//   ....[5]....
        /*006c*/ 	.word	0x00000b10


	//   ....[6]....
        /*0070*/ 	.word	0x00000b50


	//   ....[7]....
        /*0074*/ 	.word	0x00000b60


	//   ....[8]....
        /*0078*/ 	.word	0x00000ba0


	//   ....[9]....
        /*007c*/ 	.word	0x00000bb0


	//----- nvinfo : EIATTR_EXIT_INSTR_OFFSETS
	.align		4
.L_1373:
        /*0080*/ 	.byte	0x04, 0x1c
        /*0082*/ 	.short	(.L_1375 - .L_1374)


	//   ....[0]....
.L_1374:
        /*0084*/ 	.word	0x00000060


	//   ....[1]....
        /*0088*/ 	.word	0x00002530


	//----- nvinfo : EIATTR_MAX_THREADS
	.align		4
.L_1375:
        /*008c*/ 	.byte	0x04, 0x05
        /*008e*/ 	.short	(.L_1377 - .L_1376)
.L_1376:
        /*0090*/ 	.word	0x000001e0
        /*0094*/ 	.word	0x00000001
        /*0098*/ 	.word	0x00000001


	//----- nvinfo : EIATTR_CRS_STACK_SIZE
	.align		4
.L_1377:
        /*009c*/ 	.byte	0x04, 0x1e
        /*009e*/ 	.short	(.L_1379 - .L_1378)
.L_1378:
        /*00a0*/ 	.word	0x00000000


	//----- nvinfo : EIATTR_CBANK_PARAM_SIZE
	.align		4
.L_1379:
        /*00a4*/ 	.byte	0x03, 0x19
        /*00a6*/ 	.short	0x00a0


	//----- nvinfo : EIATTR_PARAM_CBANK
	.align		4
        /*00a8*/ 	.byte	0x04, 0x0a
        /*00aa*/ 	.short	(.L_1381 - .L_1380)
	.align		4
.L_1380:
        /*00ac*/ 	.word	index@(.nv.constant0._Z35group_norm_nhwc_fwd_one_pass_kernelI11Bf16IOFp16WLi128ELi30ELi480EEv26Group_norm_nhwc_fwd_params)
        /*00b0*/ 	.short	0x0210
        /*00b2*/ 	.short	0x00a0


	//----- nvinfo : EIATTR_SW_WAR
	.align		4
.L_1381:
        /*00b4*/ 	.byte	0x04, 0x36
        /*00b6*/ 	.short	(.L_1383 - .L_1382)
.L_1382:
        /*00b8*/ 	.word	0x00000008
.L_1383:


//--------------------- .nv.info._Z35group_norm_nhwc_fwd_one_pass_kernelI11Bf16IOFp16WLi256ELi30ELi480EEv26Group_norm_nhwc_fwd_params --------------------------
	.section	.nv.info._Z35group_norm_nhwc_fwd_one_pass_kernelI11Bf16IOFp16WLi256ELi30ELi480EEv26Group_norm_nhwc_fwd_params,"",@"SHT_CUDA_INFO"
	.sectionflags	@""
	.align	4


	//----- nvinfo : EIATTR_CUDA_API_VERSION
	.align		4
        /*0000*/ 	.byte	0x04, 0x37
        /*0002*/ 	.short	(.L_1385 - .L_1384)
.L_1384:
        /*0004*/ 	.word	0x00000082


	//----- nvinfo : EIATTR_KPARAM_INFO
	.align		4
.L_1385:
        /*0008*/ 	.byte	0x04, 0x17
        /*000a*/ 	.short	(.L_1387 - .L_1386)
.L_1386:
        /*000c*/ 	.word	0x00000000
        /*0010*/ 	.short	0x0000
        /*0012*/ 	.short	0x0000
        /*0014*/ 	.byte	0x00, 0xf0, 0x81, 0x02


	//----- nvinfo : EIATTR_SPARSE_MMA_MASK
	.align		4
.L_1387:
        /*0018*/ 	.byte	0x03, 0x50
        /*001a*/ 	.short	0x0000


	//----- nvinfo : EIATTR_MAXREG_COUNT
	.align		4
        /*001c*/ 	.byte	0x03, 0x1b
        /*001e*/ 	.short	0x0080


	//----- nvinfo : EIATTR_NUM_BARRIERS
	.align		4
        /*0020*/ 	.byte	0x02, 0x4c
        /*0022*/ 	.byte	0x01
	.zero		1


	//----- nvinfo : EIATTR_MERCURY_ISA_VERSION
	.align		4
        /*0024*/ 	.byte	0x03, 0x5f
        /*0026*/ 	.short	0x0101


	//----- nvinfo : EIATTR_COOP_GROUP_MASK_REGIDS
	.align		4
        /*0028*/ 	.byte	0x04, 0x29
        /*002a*/ 	.short	(.L_1389 - .L_1388)


	//   ....[0]....
.L_1388:
        /*002c*/ 	.word	0xffffffff


	//   ....[1]....
        /*0030*/ 	.word	0xffffffff


	//   ....[2]....
        /*0034*/ 	.word	0xffffffff


	//   ....[3]....
        /*0038*/ 	.word	0xffffffff


	//   ....[4]....
        /*003c*/ 	.word	0xffffffff


	//   ....[5]....
        /*0040*/ 	.word	0xffffffff


	//   ....[6]....
        /*0044*/ 	.word	0xffffffff


	//   ....[7]....
        /*0048*/ 	.word	0xffffffff


	//   ....[8]....
        /*004c*/ 	.word	0xffffffff


	//   ....[9]....
        /*0050*/ 	.word	0xffffffff


	//----- nvinfo : EIATTR_COOP_GROUP_INSTR_OFFSETS
	.align		4
.L_1389:
        /*0054*/ 	.byte	0x04, 0x28
        /*0056*/ 	.short	(.L_1391 - .L_1390)


	//   ....[0]....
.L_1390:
        /*0058*/ 	.word	0x000010c0


	//   ....[1]....
        /*005c*/ 	.word	0x000010d0


	//   ....[2]....
        /*0060*/ 	.word	0x00001100


	//   ....[3]....
        /*0064*/ 	.word	0x00001110


	//   ....[4]....
        /*0068*/ 	.word	0x00001150


	//   ....[5]....
        /*006c*/ 	.word	0x00001160


	//   ....[6]....
        /*0070*/ 	.word	0x000011a0


	//   ....[7]....
        /*0074*/ 	.word	0x000011b0


	//   ....[8]....
        /*0078*/ 	.word	0x000011f0


	//   ....[9]....
        /*007c*/ 	.word	0x00001200


	//----- nvinfo : EIATTR_EXIT_INSTR_OFFSETS
	.align		4
.L_1391:
        /*0080*/ 	.byte	0x04, 0x1c
        /*0082*/ 	.short	(.L_1393 - .L_1392)


	//   ....[0]....
.L_1392:
        /*0084*/ 	.word	0x00000060


	//   ....[1]....
        /*0088*/ 	.word	0x00003c90


	//----- nvinfo : EIATTR_MAX_THREADS
	.align		4
.L_1393:
        /*008c*/ 	.byte	0x04, 0x05
        /*008e*/ 	.short	(.L_1395 - .L_1394)
.L_1394:
        /*0090*/ 	.word	0x000001e0
        /*0094*/ 	.word	0x00000001
        /*0098*/ 	.word	0x00000001


	//----- nvinfo : EIATTR_CRS_STACK_SIZE
	.align		4
.L_1395:
        /*009c*/ 	.byte	0x04, 0x1e
        /*009e*/ 	.short	(.L_1397 - .L_1396)
.L_1396:
        /*00a0*/ 	.word	0x00000000


	//----- nvinfo : EIATTR_CBANK_PARAM_SIZE
	.align		4
.L_1397:
        /*00a4*/ 	.byte	0x03, 0x19
        /*00a6*/ 	.short	0x00a0


	//----- nvinfo : EIATTR_PARAM_CBANK
	.align		4
        /*00a8*/ 	.byte	0x04, 0x0a
        /*00aa*/ 	.short	(.L_1399 - .L_1398)
	.align		4
.L_1398:
        /*00ac*/ 	.word	index@(.nv.constant0._Z35group_norm_nhwc_fwd_one_pass_kernelI11Bf16IOFp16WLi256ELi30ELi480EEv26Group_norm_nhwc_fwd_params)
        /*00b0*/ 	.short	0x0210
        /*00b2*/ 	.short	0x00a0


	//----- nvinfo : EIATTR_SW_WAR
	.align		4
.L_1399:
        /*00b4*/ 	.byte	0x04, 0x36
        /*00b6*/ 	.short	(.L_1401 - .L_1400)
.L_1400:
        /*00b8*/ 	.word	0x00000008
.L_1401:


//--------------------- .nv.info._Z35group_norm_nhwc_fwd_one_pass_kernelI11Bf16IOFp16WLi512ELi30ELi480EEv26Group_norm_nhwc_fwd_params --------------------------
	.section	.nv.info._Z35group_norm_nhwc_fwd_one_pass_kernelI11Bf16IOFp16WLi512ELi30ELi480EEv26Group_norm_nhwc_fwd_params,"",@"SHT_CUDA_INFO"
	.sectionflags	@""
	.align	4


	//----- nvinfo : EIATTR_CUDA_API_VERSION
	.align		4
        /*0000*/ 	.byte	0x04, 0x37
        /*0002*/ 	.short	(.L_1403 - .L_1402)
.L_1402:
        /*0004*/ 	.word	0x00000082


	//----- nvinfo : EIATTR_KPARAM_INFO
	.align		4
.L_1403:
        /*0008*/ 	.byte	0x04, 0x17
        /*000a*/ 	.short	(.L_1405 - .L_1404)
.L_1404:
        /*000c*/ 	.word	0x00000000
        /*0010*/ 	.short	0x0000
        /*0012*/ 	.short	0x0000
        /*0014*/ 	.byte	0x00, 0xf0, 0x81, 0x02


	//----- nvinfo : EIATTR_SPARSE_MMA_MASK
	.align		4
.L_1405:
        /*0018*/ 	.byte	0x03, 0x50
        /*001a*/ 	.short	0x0000


	//----- nvinfo : EIATTR_MAXREG_COUNT
	.align		4
        /*001c*/ 	.byte	0x03, 0x1b
        /*001e*/ 	.short	0x0080


	//----- nvinfo : EIATTR_NUM_BARRIERS
	.align		4
        /*0020*/ 	.byte	0x02, 0x4c
        /*0022*/ 	.byte	0x01
	.zero		1


	//----- nvinfo : EIATTR_MERCURY_ISA_VERSION
	.align		4
        /*0024*/ 	.byte	0x03, 0x5f
        /*0026*/ 	.short	0x0101


	//----- nvinfo : EIATTR_COOP_GROUP_MASK_REGIDS
	.align		4
        /*0028*/ 	.byte	0x04, 0x29
        /*002a*/ 	.short	(.L_1407 - .L_1406)


	//   ....[0]....
.L_1406:
        /*002c*/ 	.word	0xffffffff


	//   ....[1]....
        /*0030*/ 	.word	0xffffffff


	//   ....[2]....
        /*0034*/ 	.word	0xffffffff


	//   ....[3]....
        /*0038*/ 	.word	0xffffffff


	//   ....[4]....
        /*003c*/ 	.word	0xffffffff


	//   ....[5]....
        /*0040*/ 	.word	0xffffffff


	//   ....[6]....
        /*0044*/ 	.word	0xffffffff


	//   ....[7]....
        /*0048*/ 	.word	0xffffffff


	//   ....[8]....
        /*004c*/ 	.word	0xffffffff


	//   ....[9]....
        /*0050*/ 	.word	0xffffffff


	//----- nvinfo : EIATTR_COOP_GROUP_INSTR_OFFSETS
	.align		4
.L_1407:
        /*0054*/ 	.byte	0x04, 0x28
        /*0056*/ 	.short	(.L_1409 - .L_1408)


	//   ....[0]....
.L_1408:
        /*0058*/ 	.word	0x00001d00


	//   ....[1]....
        /*005c*/ 	.word	0x00001d10


	//   ....[2]....
        /*0060*/ 	.word	0x00001d50


	//   ....[3]....
        /*0064*/ 	.word	0x00001d60


	//   ....[4]....
        /*0068*/ 	.word	0x00001da0


	//   ....[5]....
        /*006c*/ 	.word	0x00001db0


	//   ....[6]....
        /*0070*/ 	.word	0x00001df0


	//   ....[7]....
        /*0074*/ 	.word	0x00001e00


	//   ....[8]....
        /*0078*/ 	.word	0x00001e50


	//   ....[9]....
        /*007c*/ 	.word	0x00001e60


	//----- nvinfo : EIATTR_EXIT_INSTR_OFFSETS
	.align		4
.L_1409:
        /*0080*/ 	.byte	0x04, 0x1c
        /*0082*/ 	.short	(.L_1411 - .L_1410)


	//   ....[0]....
.L_1410:
        /*0084*/ 	.word	0x00000060


	//   ....[1]....
        /*0088*/ 	.word	0x000053e0


	//----- nvinfo : EIATTR_MAX_THREADS
	.align		4
.L_1411:
        /*008c*/ 	.byte	0x04, 0x05
        /*008e*/ 	.short	(.L_1413 - .L_1412)
.L_1412:
        /*0090*/ 	.word	0x000001e0
        /*0094*/ 	.word	0x00000001
        /*0098*/ 	.word	0x00000001


	//----- nvinfo : EIATTR_CRS_STACK_SIZE
	.align		4
.L_1413:
        /*009c*/ 	.byte	0x04, 0x1e
        /*009e*/ 	.short	(.L_1415 - .L_1414)
.L_1414:
        /*00a0*/ 	.word	0x00000000


	//----- nvinfo : EIATTR_CBANK_PARAM_SIZE
	.align		4
.L_1415:
        /*00a4*/ 	.byte	0x03, 0x19
        /*00a6*/ 	.short	0x00a0


	//----- nvinfo : EIATTR_PARAM_CBANK
	.align		4
        /*00a8*/ 	.byte	0x04, 0x0a
        /*00aa*/ 	.short	(.L_1417 - .L_1416)
	.align		4
.L_1416:
        /*00ac*/ 	.word	index@(.nv.constant0._Z35group_norm_nhwc_fwd_one_pass_kernelI11Bf16IOFp16WLi512ELi30ELi480EEv26Group_norm_nhwc_fwd_params)
        /*00b0*/ 	.short	0x0210
        /*00b2*/ 	.short	0x00a0


	//----- nvinfo : EIATTR_SW_WAR
	.align		4
.L_1417:
        /*00b4*/ 	.byte	0x04, 0x36
        /*00b6*/ 	.short	(.L_1419 - .L_1418)
.L_1418:
        /*00b8*/ 	.word	0x00000008
.L_1419:


//--------------------- .nv.info._Z35group_norm_nhwc_fwd_one_pass_kernelI11Fp16IOFp32WLi64ELi30ELi480EEv26Group_norm_nhwc_fwd_params --------------------------
	.section	.nv.info._Z35group_norm_nhwc_fwd_one_pass_kernelI11Fp16IOFp32WLi64ELi30ELi480EEv26Group_norm_nhwc_fwd_params,"",@"SHT_CUDA_INFO"
	.sectionflags	@""
	.align	4


	//----- nvinfo : EIATTR_CUDA_API_VERSION
	.align		4
        /*0000*/ 	.byte	0x04, 0x37
        /*0002*/ 	.short	(.L_1421 - .L_1420)
.L_1420:
        /*0004*/ 	.word	0x00000082


	//----- nvinfo : EIATTR_KPARAM_INFO
	.align		4
.L_1421:
        /*0008*/ 	.byte	0x04, 0x17
        /*000a*/ 	.short	(.L_1423 - .L_1422)
.L_1422:
        /*000c*/ 	.word	0x00000000
        /*0010*/ 	.short	0x0000
        /*0012*/ 	.short	0x0000
        /*0014*/ 	.byte	0x00, 0xf0, 0x81, 0x02


	//----- nvinfo : EIATTR_SPARSE_MMA_MASK
	.align		4
.L_1423:
        /*0018*/ 	.byte	0x03, 0x50
        /*001a*/ 	.short	0x0000


	//----- nvinfo : EIATTR_MAXREG_COUNT
	.align		4
        /*001c*/ 	.byte	0x03, 0x1b
        /*001e*/ 	.short	0x0080


	//----- nvinfo : EIATTR_NUM_BARRIERS
	.align		4
        /*0020*/ 	.byte	0x02, 0x4c
        /*0022*/ 	.byte	0x01
	.zero		1


	//----- nvinfo : EIATTR_MERCURY_ISA_VERSION
	.align		4
        /*0024*/ 	.byte	0x03, 0x5f
        /*0026*/ 	.short	0x0101


	//----- nvinfo : EIATTR_COOP_GROUP_MASK_REGIDS
	.align		4
        /*0028*/ 	.byte	0x04, 0x29
        /*002a*/ 	.short	(.L_1425 - .L_1424)


	//   ....[0]....
.L_1424:
        /*002c*/ 	.word	0xffffffff


	//   ....[1]....
        /*0030*/ 	.word	0xffffffff


	//   ....[2]....
        /*0034*/ 	.word	0xffffffff


	//   ....[3]....
        /*0038*/ 	.word	0xffffffff


	//   ....[4]....
        /*003c*/ 	.word	0xffffffff


	//   ....[5]....
        /*0040*/ 	.word	0xffffffff


	//   ....[6]....
        /*0044*/ 	.word	0xffffffff


	//   ....[7]....
        /*0048*/ 	.word	0xffffffff


	//   ....[8]....
        /*004c*/ 	.word	0xffffffff


	//   ....[9]....
        /*0050*/ 	.word	0xffffffff


	//----- nvinfo : EIATTR_COOP_GROUP_INSTR_OFFSETS
	.align		4
.L_1425:
        /*0054*/ 	.byte	0x04, 0x28
        /*0056*/ 	.short	(.L_1427 - .L_1426)


	//   ....[0]....
.L_1426:
        /*0058*/ 	.word	0x00000740


	//   ....[1]....
        /*005c*/ 	.word	0x00000750


	//   ....[2]....
        /*0060*/ 	.word	0x00000780


	//   ....[3]....
        /*0064*/ 	.word	0x000007a0


	//   ....[4]....
        /*0068*/ 	.word	0x000007d0


	//   ....[5]....
        /*006c*/ 	.word	0x000007f0


	//   ....[6]....
        /*0070*/ 	.word	0x00000820


	//   ....[7]....
        /*0074*/ 	.word	0x00000840


	//   ....[8]....
        /*0078*/ 	.word	0x00000870


	//   ....[9]....
        /*007c*/ 	.word	0x00000890


	//----- nvinfo : EIATTR_EXIT_INSTR_OFFSETS
	.align		4
.L_1427:
        /*0080*/ 	.byte	0x04, 0x1c
        /*0082*/ 	.short	(.L_1429 - .L_1428)


	//   ....[0]....
.L_1428:
        /*0084*/ 	.word	0x00000060


	//   ....[1]....
        /*0088*/ 	.word	0x00001cb0


	//----- nvinfo : EIATTR_MAX_THREADS
	.align		4
.L_1429:
        /*008c*/ 	.byte	0x04, 0x05
        /*008e*/ 	.short	(.L_1431 - .L_1430)
.L_1430:
        /*0090*/ 	.word	0x000001e0
        /*0094*/ 	.word	0x00000001
        /*0098*/ 	.word	0x00000001


	//----- nvinfo : EIATTR_CRS_STACK_SIZE
	.align		4
.L_1431:
        /*009c*/ 	.byte	0x04, 0x1e
        /*009e*/ 	.short	(.L_1433 - .L_1432)
.L_1432:
        /*00a0*/ 	.word	0x00000000


	//----- nvinfo : EIATTR_CBANK_PARAM_SIZE
	.align		4
.L_1433:
        /*00a4*/ 	.byte	0x03, 0x19
        /*00a6*/ 	.short	0x00a0


	//----- nvinfo : EIATTR_PARAM_CBANK
	.align		4
        /*00a8*/ 	.byte	0x04, 0x0a
        /*00aa*/ 	.short	(.L_1435 - .L_1434)
	.align		4
.L_1434:
        /*00ac*/ 	.word	index@(.nv.constant0._Z35group_norm_nhwc_fwd_one_pass_kernelI11Fp16IOFp32WLi64ELi30ELi480EEv26Group_norm_nhwc_fwd_params)
        /*00b0*/ 	.short	0x0210
        /*00b2*/ 	.short	0x00a0


	//----- nvinfo : EIATTR_SW_WAR
	.align		4
.L_1435:
        /*00b4*/ 	.byte	0x04, 0x36
        /*00b6*/ 	.short	(.L_1437 - .L_1436)
.L_1436:
        /*00b8*/ 	.word	0x00000008
.L_1437:


//--------------------- .nv.info._Z35group_norm_nhwc_fwd_one_pass_kernelI11Fp16IOFp32WLi128ELi30ELi480EEv26Group_norm_nhwc_fwd_params --------------------------
	.section	.nv.info._Z35group_norm_nhwc_fwd_one_pass_kernelI11Fp16IOFp32WLi128ELi30ELi480EEv26Group_norm_nhwc_fwd_params,"",@"SHT_CUDA_INFO"
	.sectionflags	@""
	.align	4


	//----- nvinfo : EIATTR_CUDA_API_VERSION
	.align		4
        /*0000*/ 	.byte	0x04, 0x37
        /*0002*/ 	.short	(.L_1439 - .L_1438)
.L_1438:
        /*0004*/ 	.word	0x00000082


	//----- nvinfo : EIATTR_KPARAM_INFO
	.align		4
.L_1439:
        /*0008*/ 	.byte	0x04, 0x17
        /*000a*/ 	.short	(.L_1441 - .L_1440)
.L_1440:
        /*000c*/ 	.word	0x00000000
        /*0010*/ 	.short	0x0000
        /*0012*/ 	.short	0x0000
        /*0014*/ 	.byte	0x00, 0xf0, 0x81, 0x02


	//----- nvinfo : EIATTR_SPARSE_MMA_MASK
	.align		4
.L_1441:
        /*0018*/ 	.byte	0x03, 0x50
        /*001a*/ 	.short	0x0000


	//----- nvinfo : EIATTR_MAXREG_COUNT
	.align		4
        /*001c*/ 	.byte	0x03, 0x1b
        /*001e*/ 	.short	0x0080


	//----- nvinfo : EIATTR_NUM_BARRIERS
	.align		4
        /*0020*/ 	.byte	0x02, 0x4c
        /*0022*/ 	.byte	0x01
	.zero		1


	//----- nvinfo : EIATTR_MERCURY_ISA_VERSION
	.align		4
        /*0024*/ 	.byte	0x03, 0x5f
        /*0026*/ 	.short	0x0101


	//----- nvinfo : EIATTR_COOP_GROUP_MASK_REGIDS
	.align		4
        /*0028*/ 	.byte	0x04, 0x29
        /*002a*/ 	.short	(.L_1443 - .L_1442)


	//   ....[0]....
.L_1442:
        /*002c*/ 	.word	0xffffffff


	//   ....[1]....
        /*0030*/ 	.word	0xffffffff


	//   ....[2]....
        /*0034*/ 	.word	0xffffffff


	//   ....[3]....
        /*0038*/ 	.word	0xffffffff


	//   ....[4]....
        /*003c*/ 	.word	0xffffffff


	//   ....[5]....
        /*0040*/ 	.word	0xffffffff


	//   ....[6]....
        /*0044*/ 	.word	0xffffffff


	//   ....[7]....
        /*0048*/ 	.word	0xffffffff


	//   ....[8]....
        /*004c*/ 	.word	0xffffffff


	//   ....[9]....
        /*0050*/ 	.word	0xffffffff


	//----- nvinfo : EIATTR_COOP_GROUP_INSTR_OFFSETS
	.align		4
.L_1443:
        /*0054*/ 	.byte	0x04, 0x28
        /*0056*/ 	.short	(.L_1445 - .L_1444)


	//   ....[0]....
.L_1444:
        /*0058*/ 	.word	0x00000a00


	//   ....[1]....
        /*005c*/ 	.word	0x00000a20


	//   ....[2]....
        /*0060*/ 	.word	0x00000a70


	//   ....[3]....
        /*0064*/ 	.word	0x00000a90


	//   ....[4]....
        /*0068*/ 	.word	0x00000ac0


	//   ....[5]....
        /*006c*/ 	.word	0x00000ae0


	//   ....[6]....
        /*0070*/ 	.word	0x00000b10


	//   ....[7]....
        /*0074*/ 	.word	0x00000b30


	//   ....[8]....
        /*0078*/ 	.word	0x00000b60


	//   ....[9]....
        /*007c*/ 	.word	0x00000b80


	//----- nvinfo : EIATTR_EXIT_INSTR_OFFSETS
	.align		4
.L_1445:
        /*0080*/ 	.byte	0x04, 0x1c
        /*0082*/ 	.short	(.L_1447 - .L_1446)


	//   ....[0]....
.L_1446:
        /*0084*/ 	.word	0x00000060


	//   ....[1]....
        /*0088*/ 	.word	0x00002430


	//----- nvinfo : EIATTR_MAX_THREADS
	.align		4
.L_1447:
        /*008c*/ 	.byte	0x04, 0x05
        /*008e*/ 	.short	(.L_1449 - .L_1448)
.L_1448:
        /*0090*/ 	.word	0x000001e0
        /*0094*/ 	.word	0x00000001
        /*0098*/ 	.word	0x00000001


	//----- nvinfo : EIATTR_CRS_STACK_SIZE
	.align		4
.L_1449:
        /*009c*/ 	.byte	0x04, 0x1e
        /*009e*/ 	.short	(.L_1451 - .L_1450)
.L_1450:
        /*00a0*/ 	.word	0x00000000


	//----- nvinfo : EIATTR_CBANK_PARAM_SIZE
	.align		4
.L_1451:
        /*00a4*/ 	.byte	0x03, 0x19
        /*00a6*/ 	.short	0x00a0


	//----- nvinfo : EIATTR_PARAM_CBANK
	.align		4
        /*00a8*/ 	.byte	0x04, 0x0a
        /*00aa*/ 	.short	(.L_1453 - .L_1452)
	.align		4
.L_1452:
        /*00ac*/ 	.word	index@(.nv.constant0._Z35group_norm_nhwc_fwd_one_pass_kernelI11Fp16IOFp32WLi128ELi30ELi480EEv26Group_norm_nhwc_fwd_params)
        /*00b0*/ 	.short	0x0210
        /*00b2*/ 	.short	0x00a0


	//----- nvinfo : EIATTR_SW_WAR
	.align		4
.L_1453:
        /*00b4*/ 	.byte	0x04, 0x36
        /*00b6*/ 	.short	(.L_1455 - .L_1454)
.L_1454:
        /*00b8*/ 	.word	0x00000008
.L_1455:


//--------------------- .nv.info._Z35group_norm_nhwc_fwd_one_pass_kernelI11Fp16IOFp32WLi256ELi30ELi480EEv26Group_norm_nhwc_fwd_params --------------------------
	.section	.nv.info._Z35group_norm_nhwc_fwd_one_pass_kernelI11Fp16IOFp32WLi256ELi30ELi480EEv26Group_norm_nhwc_fwd_params,"",@"SHT_CUDA_INFO"
	.sectionflags	@""
	.align	4


	//----- nvinfo : EIATTR_CUDA_API_VERSION
	.align		4
        /*0000*/ 	.byte	0x04, 0x37
        /*0002*/ 	.short	(.L_1457 - .L_1456)
.L_1456:
        /*0004*/ 	.word	0x00000082


	//----- nvinfo : EIATTR_KPARAM_INFO
	.align		4
.L_1457:
        /*0008*/ 	.byte	0x04, 0x17
        /*000a*/ 	.short	(.L_1459 - .L_1458)
.L_1458:
        /*000c*/ 	.word	0x00000000
        /*0010*/ 	.short	0x0000
        /*0012*/ 	.short	0x0000
        /*0014*/ 	.byte	0x00, 0xf0, 0x81, 0x02


	//----- nvinfo : EIATTR_SPARSE_MMA_MASK
	.align		4
.L_1459:
        /*0018*/ 	.byte	0x03, 0x50
        /*001a*/ 	.short	0x0000


	//----- nvinfo : EIATTR_MAXREG_COUNT
	.align		4
        /*001c*/ 	.byte	0x03, 0x1b
        /*001e*/ 	.short	0x0080


	//----- nvinfo : EIATTR_NUM_BARRIERS
	.align		4
        /*0020*/ 	.byte	0x02, 0x4c
        /*0022*/ 	.byte	0x01
	.zero		1


	//----- nvinfo : EIATTR_MERCURY_ISA_VERSION
	.align		4
        /*0024*/ 	.byte	0x03, 0x5f
        /*0026*/ 	.short	0x0101


	//----- nvinfo : EIATTR_COOP_GROUP_MASK_REGIDS
	.align		4
        /*0028*/ 	.byte	0x04, 0x29
        /*002a*/ 	.short	(.L_1461 - .L_1460)


	//   ....[0]....
.L_1460:
        /*002c*/ 	.word	0xffffffff


	//   ....[1]....
        /*0030*/ 	.word	0xffffffff


	//   ....[2]....
        /*0034*/ 	.word	0xffffffff


	//   ....[3]....
        /*0038*/ 	.word	0xffffffff


	//   ....[4]....
        /*003c*/ 	.word	0xffffffff


	//   ....[5]....
        /*0040*/ 	.word	0xffffffff


	//   ....[6]....
        /*0044*/ 	.word	0xffffffff


	//   ....[7]....
        /*0048*/ 	.word	0xffffffff


	//   ....[8]....
        /*004c*/ 	.word	0xffffffff


	//   ....[9]....
        /*0050*/ 	.word	0xffffffff


	//----- nvinfo : EIATTR_COOP_GROUP_INSTR_OFFSETS
	.align		4
.L_1461:
        /*0054*/ 	.byte	0x04, 0x28
        /*0056*/ 	.short	(.L_1463 - .L_1462)


	//   ....[0]....
.L_1462:
        /*0058*/ 	.word	0x00001030


	//   ....[1]....
        /*005c*/ 	.word	0x00001040


	//   ....[2]....
        /*0060*/ 	.word	0x00001070


	//   ....[3]....
        /*0064*/ 	.word	0x00001080


	//   ....[4]....
        /*0068*/ 	.word	0x000010c0


	//   ....[5]....
        /*006c*/ 	.word	0x000010d0


	//   ....[6]....
        /*0070*/ 	.word	0x00001110


	//   ....[7]....
        /*0074*/ 	.word	0x00001120


	//   ....[8]....
        /*0078*/ 	.word	0x00001160


	//   ....[9]....
        /*007c*/ 	.word	0x00001170


	//----- nvinfo : EIATTR_EXIT_INSTR_OFFSETS
	.align		4
.L_1463:
        /*0080*/ 	.byte	0x04, 0x1c
        /*0082*/ 	.short	(.L_1465 - .L_1464)


	//   ....[0]....
.L_1464:
        /*0084*/ 	.word	0x00000070


	//   ....[1]....
        /*0088*/ 	.word	0x00003ba0


	//----- nvinfo : EIATTR_MAX_THREADS
	.align		4
.L_1465:
        /*008c*/ 	.byte	0x04, 0x05
        /*008e*/ 	.short	(.L_1467 - .L_1466)
.L_1466:
        /*0090*/ 	.word	0x000001e0
        /*0094*/ 	.word	0x00000001
        /*0098*/ 	.word	0x00000001


	//----- nvinfo : EIATTR_CRS_STACK_SIZE
	.align		4
.L_1467:
        /*009c*/ 	.byte	0x04, 0x1e
        /*009e*/ 	.short	(.L_1469 - .L_1468)
.L_1468:
        /*00a0*/ 	.word	0x00000000


	//----- nvinfo : EIATTR_CBANK_PARAM_SIZE
	.align		4
.L_1469:
        /*00a4*/ 	.byte	0x03, 0x19
        /*00a6*/ 	.short	0x00a0


	//----- nvinfo : EIATTR_PARAM_CBANK
	.align		4
        /*00a8*/ 	.byte	0x04, 0x0a
        /*00aa*/ 	.short	(.L_1471 - .L_1470)
	.align		4
.L_1470:
        /*00ac*/ 	.word	index@(.nv.constant0._Z35group_norm_nhwc_fwd_one_pass_kernelI11Fp16IOFp32WLi256ELi30ELi480EEv26Group_norm_nhwc_fwd_params)
        /*00b0*/ 	.short	0x0210
        /*00b2*/ 	.short	0x00a0


	//----- nvinfo : EIATTR_SW_WAR
	.align		4
.L_1471:
        /*00b4*/ 	.byte	0x04, 0x36
        /*00b6*/ 	.short	(.L_1473 - .L_1472)
.L_1472:
        /*00b8*/ 	.word	0x00000008
.L_1473:


//--------------------- .nv.info._Z35group_norm_nhwc_fwd_one_pass_kernelI11Fp16IOFp32WLi512ELi30ELi480EEv26Group_norm_nhwc_fwd_params --------------------------
	.section	.nv.info._Z35group_norm_nhwc_fwd_one_pass_kernelI11Fp16IOFp32WLi512ELi30ELi480EEv26Group_norm_nhwc_fwd_params,"",@"SHT_CUDA_INFO"
	.sectionflags	@""
	.align	4


	//----- nvinfo : EIATTR_CUDA_API_VERSION
	.align		4
        /*0000*/ 	.byte	0x04, 0x37
        /*0002*/ 	.short	(.L_1475 - .L_1474)
.L_1474:
        /*0004*/ 	.word	0x00000082


	//----- nvinfo : EIATTR_KPARAM_INFO
	.align		4
.L_1475:
        /*0008*/ 	.byte	0x04, 0x17
        /*000a*/ 	.short	(.L_1477 - .L_1476)
.L_1476:
        /*000c*/ 	.word	0x00000000
        /*0010*/ 	.short	0x0000
        /*0012*/ 	.short	0x0000
        /*0014*/ 	.byte	0x00, 0xf0, 0x81, 0x02


	//----- nvinfo : EIATTR_SPARSE_MMA_MASK
	.align		4
.L_1477:
        /*0018*/ 	.byte	0x03, 0x50
        /*001a*/ 	.short	0x0000


	//----- nvinfo : EIATTR_MAXREG_COUNT
	.align		4
        /*001c*/ 	.byte	0x03, 0x1b
        /*001e*/ 	.short	0x0080


	//----- nvinfo : EIATTR_NUM_BARRIERS
	.align		4
        /*0020*/ 	.byte	0x02, 0x4c
        /*0022*/ 	.byte	0x01
	.zero		1


	//----- nvinfo : EIATTR_MERCURY_ISA_VERSION
	.align		4
        /*0024*/ 	.byte	0x03, 0x5f
        /*0026*/ 	.short	0x0101


	//----- nvinfo : EIATTR_COOP_GROUP_MASK_REGIDS
	.align		4
        /*0028*/ 	.byte	0x04, 0x29
        /*002a*/ 	.short	(.L_1479 - .L_1478)


	//   ....[0]....
.L_1478:
        /*002c*/ 	.word	0xffffffff


	//   ....[1]....
        /*0030*/ 	.word	0xffffffff


	//   ....[2]....
        /*0034*/ 	.word	0xffffffff


	//   ....[3]....
        /*0038*/ 	.word	0xffffffff


	//   ....[4]....
        /*003c*/ 	.word	0xffffffff


	//   ....[5]....
        /*0040*/ 	.word	0xffffffff


	//   ....[6]....
        /*0044*/ 	.word	0xffffffff


	//   ....[7]....
        /*0048*/ 	.word	0xffffffff


	//   ....[8]....
        /*004c*/ 	.word	0xffffffff


	//   ....[9]....
        /*0050*/ 	.word	0xffffffff


	//----- nvinfo : EIATTR_COOP_GROUP_INSTR_OFFSETS
	.align		4
.L_1479:
        /*0054*/ 	.byte	0x04, 0x28
        /*0056*/ 	.short	(.L_1481 - .L_1480)


	//   ....[0]....
.L_1480:
        /*0058*/ 	.word	0x00001bd0


	//   ....[1]....
        /*005c*/ 	.word	0x00001be0


	//   ....[2]....
        /*0060*/ 	.word	0x00001c20


	//   ....[3]....
        /*0064*/ 	.word	0x00001c30


	//   ....[4]....
        /*0068*/ 	.word	0x00001c70


	//   ....[5]....
        /*006c*/ 	.word	0x00001c80


	//   ....[6]....
        /*0070*/ 	.word	0x00001cc0


	//   ....[7]....
        /*0074*/ 	.word	0x00001cd0


	//   ....[8]....
        /*0078*/ 	.word	0x00001d10


	//   ....[9]....
        /*007c*/ 	.word	0x00001d20


	//----- nvinfo : EIATTR_EXIT_INSTR_OFFSETS
	.align		4
.L_1481:
        /*0080*/ 	.byte	0x04, 0x1c
        /*0082*/ 	.short	(.L_1483 - .L_1482)


	//   ....[0]....
.L_1482:
        /*0084*/ 	.word	0x00000060


	//   ....[1]....
        /*0088*/ 	.word	0x00005230


	//----- nvinfo : EIATTR_MAX_THREADS
	.align		4
.L_1483:
        /*008c*/ 	.byte	0x04, 0x05
        /*008e*/ 	.short	(.L_1485 - .L_1484)
.L_1484:
        /*0090*/ 	.word	0x000001e0
        /*0094*/ 	.word	0x00000001
        /*0098*/ 	.word	0x00000001


	//----- nvinfo : EIATTR_CRS_STACK_SIZE
	.align		4
.L_1485:
        /*009c*/ 	.byte	0x04, 0x1e
        /*009e*/ 	.short	(.L_1487 - .L_1486)
.L_1486:
        /*00a0*/ 	.word	0x00000000


	//----- nvinfo : EIATTR_CBANK_PARAM_SIZE
	.align		4
.L_1487:
        /*00a4*/ 	.byte	0x03, 0x19
        /*00a6*/ 	.short	0x00a0


	//----- nvinfo : EIATTR_PARAM_CBANK
	.align		4
        /*00a8*/ 	.byte	0x04, 0x0a
        /*00aa*/ 	.short	(.L_1489 - .L_1488)
	.align		4
.L_1488:
        /*00ac*/ 	.word	index@(.nv.constant0._Z35group_norm_nhwc_fwd_one_pass_kernelI11Fp16IOFp32WLi512ELi30ELi480EEv26Group_norm_nhwc_fwd_params)
        /*00b0*/ 	.short	0x0210
        /*00b2*/ 	.short	0x00a0


	//----- nvinfo : EIATTR_SW_WAR
	.align		4
.L_1489:
        /*00b4*/ 	.byte	0x04, 0x36
        /*00b6*/ 	.short	(.L_1491 - .L_1490)
.L_1490:
        /*00b8*/ 	.word	0x00000008
.L_1491:


//--------------------- .nv.info._Z35group_norm_nhwc_fwd_one_pass_kernelI11Fp16IOBf16WLi64ELi30ELi480EEv26Group_norm_nhwc_fwd_params --------------------------
	.section	.nv.info._Z35group_norm_nhwc_fwd_one_pass_kernelI11Fp16IOBf16WLi64ELi30ELi480EEv26Group_norm_nhwc_fwd_params,"",@"SHT_CUDA_INFO"
	.sectionflags	@""
	.align	4


	//----- nvinfo : EIATTR_CUDA_API_VERSION
	.align		4
        /*0000*/ 	.byte	0x04, 0x37
        /*0002*/ 	.short	(.L_1493 - .L_1492)
.L_1492:
        /*0004*/ 	.word	0x00000082


	//----- nvinfo : EIATTR_KPARAM_INFO
	.align		4
.L_1493:
        /*0008*/ 	.byte	0x04, 0x17
        /*000a*/ 	.short	(.L_1495 - .L_1494)
.L_1494:
        /*000c*/ 	.word	0x00000000
        /*0010*/ 	.short	0x0000
        /*0012*/ 	.short	0x0000
        /*0014*/ 	.byte	0x00, 0xf0, 0x81, 0x02


	//----- nvinfo : EIATTR_SPARSE_MMA_MASK
	.align		4
.L_1495:
        /*0018*/ 	.byte	0x03, 0x50
        /*001a*/ 	.short	0x0000


	//----- nvinfo : EIATTR_MAXREG_COUNT
	.align		4
        /*001c*/ 	.byte	0x03, 0x1b
        /*001e*/ 	.short	0x0080


	//----- nvinfo : EIATTR_NUM_BARRIERS
	.align		4
        /*0020*/ 	.byte	0x02, 0x4c
        /*0022*/ 	.byte	0x01
	.zero		1


	//----- nvinfo : EIATTR_MERCURY_ISA_VERSION
	.align		4
        /*0024*/ 	.byte	0x03, 0x5f
        /*0026*/ 	.short	0x0101


	//----- nvinfo : EIATTR_COOP_GROUP_MASK_REGIDS
	.align		4
        /*0028*/ 	.byte	0x04, 0x29
        /*002a*/ 	.short	(.L_1497 - .L_1496)


	//   ....[0]....
.L_1496:
        /*002c*/ 	.word	0xffffffff


	//   ....[1]....
        /*0030*/ 	.word	0xffffffff


	//   ....[2]....
        /*0034*/ 	.word	0xffffffff


	//   ....[3]....
        /*0038*/ 	.word	0xffffffff


	//   ....[4]....
        /*003c*/ 	.word	0xffffffff


	//   ....[5]....
        /*0040*/ 	.word	0xffffffff


	//   ....[6]....
        /*0044*/ 	.word	0xffffffff


	//   ....[7]....
        /*0048*/ 	.word	0xffffffff


	//   ....[8]....
        /*004c*/ 	.word	0xffffffff


	//   ....[9]....
        /*0050*/ 	.word	0xffffffff


	//----- nvinfo : EIATTR_COOP_GROUP_INSTR_OFFSETS
	.align		4
.L_1497:
        /*0054*/ 	.byte	0x04, 0x28
        /*0056*/ 	.short	(.L_1499 - .L_1498)


	//   ....[0]....
.L_1498:
        /*0058*/ 	.word	0x00000740


	//   ....[1]....
        /*005c*/ 	.word	0x00000750


	//   ....[2]....
        /*0060*/ 	.word	0x00000780


	//   ....[3]....
        /*0064*/ 	.word	0x000007a0


	//   ....[4]....
        /*0068*/ 	.word	0x000007d0


	//   ....[5]....
        /*006c*/ 	.word	0x000007f0


	//   ....[6]....
        /*0070*/ 	.word	0x00000820


	//   ....[7]....
        /*0074*/ 	.word	0x00000840


	//   ....[8]....
        /*0078*/ 	.word	0x00000870


	//   ....[9]....
        /*007c*/ 	.word	0x00000890


	//----- nvinfo : EIATTR_EXIT_INSTR_OFFSETS
	.align		4
.L_1499:
        /*0080*/ 	.byte	0x04, 0x1c
        /*0082*/ 	.short	(.L_1501 - .L_1500)


	//   ....[0]....
.L_1500:
        /*0084*/ 	.word	0x00000060


	//   ....[1]....
        /*0088*/ 	.word	0x00001cd0


	//----- nvinfo : EIATTR_MAX_THREADS
	.align		4
.L_1501:
        /*008c*/ 	.byte	0x04, 0x05
        /*008e*/ 	.short	(.L_1503 - .L_1502)
.L_1502:
        /*0090*/ 	.word	0x000001e0
        /*0094*/ 	.word	0x00000001
        /*0098*/ 	.word	0x00000001


	//----- nvinfo : EIATTR_CRS_STACK_SIZE
	.align		4
.L_1503:
        /*009c*/ 	.byte	0x04, 0x1e
        /*009e*/ 	.short	(.L_1505 - .L_1504)
.L_1504:
        /*00a0*/ 	.word	0x00000000


	//----- nvinfo : EIATTR_CBANK_PARAM_SIZE
	.align		4
.L_1505:
        /*00a4*/ 	.byte	0x03, 0x19
        /*00a6*/ 	.short	0x00a0


	//----- nvinfo : EIATTR_PARAM_CBANK
	.align		4
        /*00a8*/ 	.byte	0x04, 0x0a
        /*00aa*/ 	.short	(.L_1507 - .L_1506)
	.align		4
.L_1506:
        /*00ac*/ 	.word	index@(.nv.constant0._Z35group_norm_nhwc_fwd_one_pass_kernelI11Fp16IOBf16WLi64ELi30ELi480EEv26Group_norm_nhwc_fwd_params)
        /*00b0*/ 	.short	0x0210
        /*00b2*/ 	.short	0x00a0


	//----- nvinfo : EIATTR_SW_WAR
	.align		4
.L_1507:
        /*00b4*/ 	.byte	0x04, 0x36
        /*00b6*/ 	.short	(.L_1509 - .L_1508)
.L_1508:
        /*00b8*/ 	.word	0x00000008
.L_1509:


//--------------------- .nv.info._Z35group_norm_nhwc_fwd_one_pass_kernelI11Fp16IOBf16WLi128ELi30ELi480EEv26Group_norm_nhwc_fwd_params --------------------------
	.section	.nv.info._Z35group_norm_nhwc_fwd_one_pass_kernelI11Fp16IOBf16WLi128ELi30ELi480EEv26Group_norm_nhwc_fwd_params,"",@"SHT_CUDA_INFO"
	.sectionflags	@""
	.align	4


	//----- nvinfo : EIATTR_CUDA_API_VERSION
	.align		4
        /*0000*/ 	.byte	0x04, 0x37
        /*0002*/ 	.short	(.L_1511 - .L_1510)
.L_1510:
        /*0004*/ 	.word	0x00000082


	//----- nvinfo : EIATTR_KPARAM_INFO
	.align		4
.L_1511:
        /*0008*/ 	.byte	0x04, 0x17
        /*000a*/ 	.short	(.L_1513 - .L_1512)
.L_1512:
        /*000c*/ 	.word	0x00000000
        /*0010*/ 	.short	0x0000
        /*0012*/ 	.short	0x0000
        /*0014*/ 	.byte	0x00, 0xf0, 0x81, 0x02


	//----- nvinfo : EIATTR_SPARSE_MMA_MASK
	.align		4
.L_1513:
        /*0018*/ 	.byte	0x03, 0x50
        /*001a*/ 	.short	0x0000


	//----- nvinfo : EIATTR_MAXREG_COUNT
	.align		4
        /*001c*/ 	.byte	0x03, 0x1b
        /*001e*/ 	.short	0x0080


	//----- nvinfo : EIATTR_NUM_BARRIERS
	.align		4
        /*0020*/ 	.byte	0x02, 0x4c
        /*0022*/ 	.byte	0x01
	.zero		1


	//----- nvinfo : EIATTR_MERCURY_ISA_VERSION
	.align		4
        /*0024*/ 	.byte	0x03, 0x5f
        /*0026*/ 	.short	0x0101


	//----- nvinfo : EIATTR_COOP_GROUP_MASK_REGIDS
	.align		4
        /*0028*/ 	.byte	0x04, 0x29
        /*002a*/ 	.short	(.L_1515 - .L_1514)


	//   ....[0]....
.L_1514:
        /*002c*/ 	.word	0xffffffff


	//   ....[1]....
        /*0030*/ 	.word	0xffffffff


	//   ....[2]....
        /*0034*/ 	.word	0xffffffff


	//   ....[3]....
        /*0038*/ 	.word	0xffffffff


	//   ....[4]....
        /*003c*/ 	.word	0xffffffff


	//   ....[5]....
        /*0040*/ 	.word	0xffffffff


	//   ....[6]....
        /*0044*/ 	.word	0xffffffff


	//   ....[7]....
        /*0048*/ 	.word	0xffffffff


	//   ....[8]....
        /*004c*/ 	.word	0xffffffff


	//   ....[9]....
        /*0050*/ 	.word	0xffffffff


	//----- nvinfo : EIATTR_COOP_GROUP_INSTR_OFFSETS
	.align		4
.L_1515:
        /*0054*/ 	.byte	0x04, 0x28
        /*0056*/ 	.short	(.L_1517 - .L_1516)


	//   ....[0]....
.L_1516:
        /*0058*/ 	.word	0x00000a10


	//   ....[1]....
        /*005c*/ 	.word	0x00000a30


	//   ....[2]....
        /*0060*/ 	.word	0x00000a80


	//   ....[3]....
        /*0064*/ 	.word	0x00000aa0


	//   ....[4]....
        /*0068*/ 	.word	0x00000ad0


	//   ....[5]....
        /*006c*/ 	.word	0x00000af0


	//   ....[6]....
        /*0070*/ 	.word	0x00000b20


	//   ....[7]....
        /*0074*/ 	.word	0x00000b40


	//   ....[8]....
        /*0078*/ 	.word	0x00000b70


	//   ....[9]....
        /*007c*/ 	.word	0x00000b90


	//----- nvinfo : EIATTR_EXIT_INSTR_OFFSETS
	.align		4
.L_1517:
        /*0080*/ 	.byte	0x04, 0x1c
        /*0082*/ 	.short	(.L_1519 - .L_1518)


	//   ....[0]....
.L_1518:
        /*0084*/ 	.word	0x00000060


	//   ....[1]....
        /*0088*/ 	.word	0x00002490


	//----- nvinfo : EIATTR_MAX_THREADS
	.align		4
.L_1519:
        /*008c*/ 	.byte	0x04, 0x05
        /*008e*/ 	.short	(.L_1521 - .L_1520)
.L_1520:
        /*0090*/ 	.word	0x000001e0
        /*0094*/ 	.word	0x00000001
        /*0098*/ 	.word	0x00000001


	//----- nvinfo : EIATTR_CRS_STACK_SIZE
	.align		4
.L_1521:
        /*009c*/ 	.byte	0x04, 0x1e
        /*009e*/ 	.short	(.L_1523 - .L_1522)
.L_1522:
        /*00a0*/ 	.word	0x00000000


	//----- nvinfo : EIATTR_CBANK_PARAM_SIZE
	.align		4
.L_1523:
        /*00a4*/ 	.byte	0x03, 0x19
        /*00a6*/ 	.short	0x00a0


	//----- nvinfo : EIATTR_PARAM_CBANK
	.align		4
        /*00a8*/ 	.byte	0x04, 0x0a
        /*00aa*/ 	.short	(.L_1525 - .L_1524)
	.align		4
.L_1524:
        /*00ac*/ 	.word	index@(.nv.constant0._Z35group_norm_nhwc_fwd_one_pass_kernelI11Fp16IOBf16WLi128ELi30ELi480EEv26Group_norm_nhwc_fwd_params)
        /*00b0*/ 	.short	0x0210
        /*00b2*/ 	.short	0x00a0


	//----- nvinfo : EIATTR_SW_WAR
	.align		4
.L_1525:
        /*00b4*/ 	.byte	0x04, 0x36
        /*00b6*/ 	.short	(.L_1527 - .L_1526)
.L_1526:
        /*00b8*/ 	.word	0x00000008
.L_1527:


//--------------------- .nv.info._Z35group_norm_nhwc_fwd_one_pass_kernelI11Fp16IOBf16WLi256ELi30ELi480EEv26Group_norm_nhwc_fwd_params --------------------------
	.section	.nv.info._Z35group_norm_nhwc_fwd_one_pass_kernelI11Fp16IOBf16WLi256ELi30ELi480EEv26Group_norm_nhwc_fwd_params,"",@"SHT_CUDA_INFO"
	.sectionflags	@""
	.align	4


	//----- nvinfo : EIATTR_CUDA_API_VERSION
	.align		4
        /*0000*/ 	.byte	0x04, 0x37
        /*0002*/ 	.short	(.L_1529 - .L_1528)
.L_1528:
        /*0004*/ 	.word	0x00000082


	//----- nvinfo : EIATTR_KPARAM_INFO
	.align		4
.L_1529:
        /*0008*/ 	.byte	0x04, 0x17
        /*000a*/ 	.short	(.L_1531 - .L_1530)
.L_1530:
        /*000c*/ 	.word	0x00000000
        /*0010*/ 	.short	0x0000
        /*0012*/ 	.short	0x0000
        /*0014*/ 	.byte	0x00, 0xf0, 0x81, 0x02


	//----- nvinfo : EIATTR_SPARSE_MMA_MASK
	.align		4
.L_1531:
        /*0018*/ 	.byte	0x03, 0x50
        /*001a*/ 	.short	0x0000


	//----- nvinfo : EIATTR_MAXREG_COUNT
	.align		4
        /*001c*/ 	.byte	0x03, 0x1b
        /*001e*/ 	.short	0x0080


	//----- nvinfo : EIATTR_NUM_BARRIERS
	.align		4
        /*0020*/ 	.byte	0x02, 0x4c
        /*0022*/ 	.byte	0x01
	.zero		1


	//----- nvinfo : EIATTR_MERCURY_ISA_VERSION
	.align		4
        /*0024*/ 	.byte	0x03, 0x5f
        /*0026*/ 	.short	0x0101


	//----- nvinfo : EIATTR_COOP_GROUP_MASK_REGIDS
	.align		4
        /*0028*/ 	.byte	0x04, 0x29
        /*002a*/ 	.short	(.L_1533 - .L_1532)


	//   ....[0]....
.L_1532:
        /*002c*/ 	.word	0xffffffff


	//   ....[1]....
        /*0030*/ 	.word	0xffffffff


	//   ....[2]....
        /*0034*/ 	.word	0xffffffff


	//   ....[3]....
        /*0038*/ 	.word	0xffffffff


	//   ....[4]....
        /*003c*/ 	.word	0xffffffff


	//   ....[5]....
        /*0040*/ 	.word	0xffffffff


	//   ....[6]....
        /*0044*/ 	.word	0xffffffff


	//   ....[7]....
        /*0048*/ 	.word	0xffffffff


	//   ....[8]....
        /*004c*/ 	.word	0xffffffff


	//   ....[9]....
        /*0050*/ 	.word	0xffffffff


	//----- nvinfo : EIATTR_COOP_GROUP_INSTR_OFFSETS
	.align		4
.L_1533:
        /*0054*/ 	.byte	0x04, 0x28
        /*0056*/ 	.short	(.L_1535 - .L_1534)


	//   ....[0]....
.L_1534:
        /*0058*/ 	.word	0x00001030


	//   ....[1]....
        /*005c*/ 	.word	0x00001040


	//   ....[2]....
        /*0060*/ 	.word	0x00001070


	//   ....[3]....
        /*0064*/ 	.word	0x00001080


	//   ....[4]....
        /*0068*/ 	.word	0x000010c0


	//   ....[5]....
        /*006c*/ 	.word	0x000010d0


	//   ....[6]....
        /*0070*/ 	.word	0x00001110


	//   ....[7]....
        /*0074*/ 	.word	0x00001120


	//   ....[8]....
        /*0078*/ 	.word	0x00001160


	//   ....[9]....
        /*007c*/ 	.word	0x00001170


	//----- nvinfo : EIATTR_EXIT_INSTR_OFFSETS
	.align		4
.L_1535:
        /*0080*/ 	.byte	0x04, 0x1c
        /*0082*/ 	.short	(.L_1537 - .L_1536)


	//   ....[0]....
.L_1536:
        /*0084*/ 	.word	0x00000070


	//   ....[1]....
        /*0088*/ 	.word	0x00003c00


	//----- nvinfo : EIATTR_MAX_THREADS
	.align		4
.L_1537:
        /*008c*/ 	.byte	0x04, 0x05
        /*008e*/ 	.short	(.L_1539 - .L_1538)
.L_1538:
        /*0090*/ 	.word	0x000001e0
        /*0094*/ 	.word	0x00000001
        /*0098*/ 	.word	0x00000001


	//----- nvinfo : EIATTR_CRS_STACK_SIZE
	.align		4
.L_1539:
        /*009c*/ 	.byte	0x04, 0x1e
        /*009e*/ 	.short	(.L_1541 - .L_1540)
.L_1540:
        /*00a0*/ 	.word	0x00000000


	//----- nvinfo : EIATTR_CBANK_PARAM_SIZE
	.align		4
.L_1541:
        /*00a4*/ 	.byte	0x03, 0x19
        /*00a6*/ 	.short	0x00a0


	//----- nvinfo : EIATTR_PARAM_CBANK
	.align		4
        /*00a8*/ 	.byte	0x04, 0x0a
        /*00aa*/ 	.short	(.L_1543 - .L_1542)
	.align		4
.L_1542:
        /*00ac*/ 	.word	index@(.nv.constant0._Z35group_norm_nhwc_fwd_one_pass_kernelI11Fp16IOBf16WLi256ELi30ELi480EEv26Group_norm_nhwc_fwd_params)
        /*00b0*/ 	.short	0x0210
        /*00b2*/ 	.short	0x00a0


	//----- nvinfo : EIATTR_SW_WAR
	.align		4
.L_1543:
        /*00b4*/ 	.byte	0x04, 0x36
        /*00b6*/ 	.short	(.L_1545 - .L_1544)
.L_1544:
        /*00b8*/ 	.word	0x00000008
.L_1545:


//--------------------- .nv.info._Z35group_norm_nhwc_fwd_one_pass_kernelI11Fp16IOBf16WLi512ELi30ELi480EEv26Group_norm_nhwc_fwd_params --------------------------
	.section	.nv.info._Z35group_norm_nhwc_fwd_one_pass_kernelI11Fp16IOBf16WLi512ELi30ELi480EEv26Group_norm_nhwc_fwd_params,"",@"SHT_CUDA_INFO"
	.sectionflags	@""
	.align	4


	//----- nvinfo : EIATTR_CUDA_API_VERSION
	.align		4
        /*0000*/ 	.byte	0x04, 0x37
        /*0002*/ 	.short	(.L_1547 - .L_1546)
.L_1546:
        /*0004*/ 	.word	0x00000082


	//----- nvinfo : EIATTR_KPARAM_INFO
	.align		4
.L_1547:
        /*0008*/ 	.byte	0x04, 0x17
        /*000a*/ 	.short	(.L_1549 - .L_1548)
.L_1548:
        /*000c*/ 	.word	0x00000000
        /*0010*/ 	.short	0x0000
        /*0012*/ 	.short	0x0000
        /*0014*/ 	.byte	0x00, 0xf0, 0x81, 0x02


	//----- nvinfo : EIATTR_SPARSE_MMA_MASK
	.align		4
.L_1549:
        /*0018*/ 	.byte	0x03, 0x50
        /*001a*/ 	.short	0x0000


	//----- nvinfo : EIATTR_MAXREG_COUNT
	.align		4
        /*001c*/ 	.byte	0x03, 0x1b
        /*001e*/ 	.short	0x0080


	//----- nvinfo : EIATTR_NUM_BARRIERS
	.align		4
        /*0020*/ 	.byte	0x02, 0x4c
        /*0022*/ 	.byte	0x01
	.zero		1


	//----- nvinfo : EIATTR_MERCURY_ISA_VERSION
	.align		4
        /*0024*/ 	.byte	0x03, 0x5f
        /*0026*/ 	.short	0x0101


	//----- nvinfo : EIATTR_COOP_GROUP_MASK_REGIDS
	.align		4
        /*0028*/ 	.byte	0x04, 0x29
        /*002a*/ 	.short	(.L_1551 - .L_1550)


	//   ....[0]....
.L_1550:
        /*002c*/ 	.word	0xffffffff


	//   ....[1]....
        /*0030*/ 	.word	0xffffffff


	//   ....[2]....
        /*0034*/ 	.word	0xffffffff


	//   ....[3]....
        /*0038*/ 	.word	0xffffffff


	//   ....[4]....
        /*003c*/ 	.word	0xffffffff


	//   ....[5]....
        /*0040*/ 	.word	0xffffffff


	//   ....[6]....
        /*0044*/ 	.word	0xffffffff


	//   ....[7]....
        /*0048*/ 	.word	0xffffffff


	//   ....[8]....
        /*004c*/ 	.word	0xffffffff


	//   ....[9]....
        /*0050*/ 	.word	0xffffffff


	//----- nvinfo : EIATTR_COOP_GROUP_INSTR_OFFSETS
	.align		4
.L_1551:
        /*0054*/ 	.byte	0x04, 0x28
        /*0056*/ 	.short	(.L_1553 - .L_1552)


	//   ....[0]....
.L_1552:
        /*0058*/ 	.word	0x00001bd0


	//   ....[1]....
        /*005c*/ 	.word	0x00001be0


	//   ....[2]....
        /*0060*/ 	.word	0x00001c20


	//   ....[3]....
        /*0064*/ 	.word	0x00001c30


	//   ....[4]....
        /*0068*/ 	.word	0x00001c70


	//   ....[5]....
        /*006c*/ 	.word	0x00001c80


	//   ....[6]....
        /*0070*/ 	.word	0x00001cc0


	//   ....[7]....
        /*0074*/ 	.word	0x00001cd0


	//   ....[8]....
        /*0078*/ 	.word	0x00001d10


	//   ....[9]....
        /*007c*/ 	.word	0x00001d20


	//----- nvinfo : EIATTR_EXIT_INSTR_OFFSETS
	.align		4
.L_1553:
        /*0080*/ 	.byte	0x04, 0x1c
        /*0082*/ 	.short	(.L_1555 - .L_1554)


	//   ....[0]....
.L_1554:
        /*0084*/ 	.word	0x00000060


	//   ....[1]....
        /*0088*/ 	.word	0x00005290


	//----- nvinfo : EIATTR_MAX_THREADS
	.align		4
.L_1555:
        /*008c*/ 	.byte	0x04, 0x05
        /*008e*/ 	.short	(.L_1557 - .L_1556)
.L_1556:
        /*0090*/ 	.word	0x000001e0
        /*0094*/ 	.word	0x00000001
        /*0098*/ 	.word	0x00000001


	//----- nvinfo : EIATTR_CRS_STACK_SIZE
	.align		4
.L_1557:
        /*009c*/ 	.byte	0x04, 0x1e
        /*009e*/ 	.short	(.L_1559 - .L_1558)
.L_1558:
        /*00a0*/ 	.word	0x00000000


	//----- nvinfo : EIATTR_CBANK_PARAM_SIZE
	.align		4
.L_1559:
        /*00a4*/ 	.byte	0x03, 0x19
        /*00a6*/ 	.short	0x00a0


	//----- nvinfo : EIATTR_PARAM_CBANK
	.align		4
        /*00a8*/ 	.byte	0x04, 0x0a
        /*00aa*/ 	.short	(.L_1561 - .L_1560)
	.align		4
.L_1560:
        /*00ac*/ 	.word	index@(.nv.constant0._Z35group_norm_nhwc_fwd_one_pass_kernelI11Fp16IOBf16WLi512ELi30ELi480EEv26Group_norm_nhwc_fwd_params)
        /*00b0*/ 	.short	0x0210
        /*00b2*/ 	.short	0x00a0


	//----- nvinfo : EIATTR_SW_WAR
	.align		4
.L_1561:
        /*00b4*/ 	.byte	0x04, 0x36
        /*00b6*/ 	.short	(.L_1563 - .L_1562)
.L_1562:
        /*00b8*/ 	.word	0x00000008
.L_1563:


//--------------------- .nv.info._Z35group_norm_nhwc_fwd_one_pass_kernelI11Fp16IOFp16WLi64ELi30ELi480EEv26Group_norm_nhwc_fwd_params --------------------------
	.section	.nv.info._Z35group_norm_nhwc_fwd_one_pass_kernelI11Fp16IOFp16WLi64ELi30ELi480EEv26Group_norm_nhwc_fwd_params,"",@"SHT_CUDA_INFO"
	.sectionflags	@""
	.align	4


	//----- nvinfo : EIATTR_CUDA_API_VERSION
	.align		4
        /*0000*/ 	.byte	0x04, 0x37
        /*0002*/ 	.short	(.L_1565 - .L_1564)
.L_1564:
        /*0004*/ 	.word	0x00000082


	//----- nvinfo : EIATTR_KPARAM_INFO
	.align		4
.L_1565:
        /*0008*/ 	.byte	0x04, 0x17
        /*000a*/ 	.short	(.L_1567 - .L_1566)
.L_1566:
        /*000c*/ 	.word	0x00000000
        /*0010*/ 	.short	0x0000
        /*0012*/ 	.short	0x0000
        /*0014*/ 	.byte	0x00, 0xf0, 0x81, 0x02


	//----- nvinfo : EIATTR_SPARSE_MMA_MASK
	.align		4
.L_1567:
        /*0018*/ 	.byte	0x03, 0x50
        /*001a*/ 	.short	0x0000


	//----- nvinfo : EIATTR_MAXREG_COUNT
	.align		4
        /*001c*/ 	.byte	0x03, 0x1b
        /*001e*/ 	.short	0x0080


	//----- nvinfo : EIATTR_NUM_BARRIERS
	.align		4
        /*0020*/ 	.byte	0x02, 0x4c
        /*0022*/ 	.byte	0x01
	.zero		1


	//----- nvinfo : EIATTR_MERCURY_ISA_VERSION
	.align		4
        /*0024*/ 	.byte	0x03, 0x5f
        /*0026*/ 	.short	0x0101


	//----- nvinfo : EIATTR_COOP_GROUP_MASK_REGIDS
	.align		4
        /*0028*/ 	.byte	0x04, 0x29
        /*002a*/ 	.short	(.L_1569 - .L_1568)


	//   ....[0]....
.L_1568:
        /*002c*/ 	.word	0xffffffff


	//   ....[1]....
        /*0030*/ 	.word	0xffffffff


	//   ....[2]....
        /*0034*/ 	.word	0xffffffff


	//   ....[3]....
        /*0038*/ 	.word	0xffffffff


	//   ....[4]....
        /*003c*/ 	.word	0xffffffff


	//   ....[5]....
        /*0040*/ 	.word	0xffffffff


	//   ....[6]....
        /*0044*/ 	.word	0xffffffff


	//   ....[7]....
        /*0048*/ 	.word	0xffffffff


	//   ....[8]....
        /*004c*/ 	.word	0xffffffff


	//   ....[9]....
        /*0050*/ 	.word	0xffffffff


	//----- nvinfo : EIATTR_COOP_GROUP_INSTR_OFFSETS
	.align		4
.L_1569:
        /*0054*/ 	.byte	0x04, 0x28
        /*0056*/ 	.short	(.L_1571 - .L_1570)


	//   ....[0]....
.L_1570:
        /*0058*/ 	.word	0x00000740


	//   ....[1]....
        /*005c*/ 	.word	0x00000750


	//   ....[2]....
        /*0060*/ 	.word	0x00000780


	//   ....[3]....
        /*0064*/ 	.word	0x000007a0


	//   ....[4]....
        /*0068*/ 	.word	0x000007d0


	//   ....[5]....
        /*006c*/ 	.word	0x000007f0


	//   ....[6]....
        /*0070*/ 	.word	0x00000820


	//   ....[7]....
        /*0074*/ 	.word	0x00000840


	//   ....[8]....
        /*0078*/ 	.word	0x00000870


	//   ....[9]....
        /*007c*/ 	.word	0x00000890


	//----- nvinfo : EIATTR_EXIT_INSTR_OFFSETS
	.align		4
.L_1571:
        /*0080*/ 	.byte	0x04, 0x1c
        /*0082*/ 	.short	(.L_1573 - .L_1572)


	//   ....[0]....
.L_1572:
        /*0084*/ 	.word	0x00000060


	//   ....[1]....
        /*0088*/ 	.word	0x00001cd0


	//----- nvinfo : EIATTR_MAX_THREADS
	.align		4
.L_1573:
        /*008c*/ 	.byte	0x04, 0x05
        /*008e*/ 	.short	(.L_1575 - .L_1574)
.L_1574:
        /*0090*/ 	.word	0x000001e0
        /*0094*/ 	.word	0x00000001
        /*0098*/ 	.word	0x00000001


	//----- nvinfo : EIATTR_CRS_STACK_SIZE
	.align		4
.L_1575:
        /*009c*/ 	.byte	0x04, 0x1e
        /*009e*/ 	.short	(.L_1577 - .L_1576)
.L_1576:
        /*00a0*/ 	.word	0x00000000


	//----- nvinfo : EIATTR_CBANK_PARAM_SIZE
	.align		4
.L_1577:
        /*00a4*/ 	.byte	0x03, 0x19
        /*00a6*/ 	.short	0x00a0


	//----- nvinfo : EIATTR_PARAM_CBANK
	.align		4
        /*00a8*/ 	.byte	0x04, 0x0a
        /*00aa*/ 	.short	(.L_1579 - .L_1578)
	.align		4
.L_1578:
        /*00ac*/ 	.word	index@(.nv.constant0._Z35group_norm_nhwc_fwd_one_pass_kernelI11Fp16IOFp16WLi64ELi30ELi480EEv26Group_norm_nhwc_fwd_params)
        /*00b0*/ 	.short	0x0210
        /*00b2*/ 	.short	0x00a0


	//----- nvinfo : EIATTR_SW_WAR
	.align		4
.L_1579:
        /*00b4*/ 	.byte	0x04, 0x36
        /*00b6*/ 	.short	(.L_1581 - .L_1580)
.L_1580:
        /*00b8*/ 	.word	0x00000008
.L_1581:


//--------------------- .nv.info._Z35group_norm_nhwc_fwd_one_pass_kernelI11Fp16IOFp16WLi128ELi30ELi480EEv26Group_norm_nhwc_fwd_params --------------------------
	.section	.nv.info._Z35group_norm_nhwc_fwd_one_pass_kernelI11Fp16IOFp16WLi128ELi30ELi480EEv26Group_norm_nhwc_fwd_params,"",@"SHT_CUDA_INFO"
	.sectionflags	@""
	.align	4


	//----- nvinfo : EIATTR_CUDA_API_VERSION
	.align		4
        /*0000*/ 	.byte	0x04, 0x37
        /*0002*/ 	.short	(.L_1583 - .L_1582)
.L_1582:
        /*0004*/ 	.word	0x00000082


	//----- nvinfo : EIATTR_KPARAM_INFO
	.align		4
.L_1583:
        /*0008*/ 	.byte	0x04, 0x17
        /*000a*/ 	.short	(.L_1585 - .L_1584)
.L_1584:
        /*000c*/ 	.word	0x00000000
        /*0010*/ 	.short	0x0000
        /*0012*/ 	.short	0x0000
        /*0014*/ 	.byte	0x00, 0xf0, 0x81, 0x02


	//----- nvinfo : EIATTR_SPARSE_MMA_MASK
	.align		4
.L_1585:
        /*0018*/ 	.byte	0x03, 0x50
        /*001a*/ 	.short	0x0000


	//----- nvinfo : EIATTR_MAXREG_COUNT
	.align		4
        /*001c*/ 	.byte	0x03, 0x1b
        /*001e*/ 	.short	0x0080


	//----- nvinfo : EIATTR_NUM_BARRIERS
	.align		4
        /*0020*/ 	.byte	0x02, 0x4c
        /*0022*/ 	.byte	0x01
	.zero		1


	//----- nvinfo : EIATTR_MERCURY_ISA_VERSION
	.align		4
        /*0024*/ 	.byte	0x03, 0x5f
        /*0026*/ 	.short	0x0101


	//----- nvinfo : EIATTR_COOP_GROUP_MASK_REGIDS
	.align		4
        /*0028*/ 	.byte	0x04, 0x29
        /*002a*/ 	.short	(.L_1587 - .L_1586)


	//   ....[0]....
.L_1586:
        /*002c*/ 	.word	0xffffffff


	//   ....[1]....
        /*0030*/ 	.word	0xffffffff


	//   ....[2]....
        /*0034*/ 	.word	0xffffffff


	//   ....[3]....
        /*0038*/ 	.word	0xffffffff


	//   ....[4]....
        /*003c*/ 	.word	0xffffffff


	//   ....[5]....
        /*0040*/ 	.word	0xffffffff


	//   ....[6]....
        /*0044*/ 	.word	0xffffffff


	//   ....[7]....
        /*0048*/ 	.word	0xffffffff


	//   ....[8]....
        /*004c*/ 	.word	0xffffffff


	//   ....[9]....
        /*0050*/ 	.word	0xffffffff


	//----- nvinfo : EIATTR_COOP_GROUP_INSTR_OFFSETS
	.align		4
.L_1587:
        /*0054*/ 	.byte	0x04, 0x28
        /*0056*/ 	.short	(.L_1589 - .L_1588)


	//   ....[0]....
.L_1588:
        /*0058*/ 	.word	0x00000a10


	//   ....[1]....
        /*005c*/ 	.word	0x00000a30


	//   ....[2]....
        /*0060*/ 	.word	0x00000a80


	//   ....[3]....
        /*0064*/ 	.word	0x00000aa0


	//   ....[4]....
        /*0068*/ 	.word	0x00000ad0


	//   ....[5]....
        /*006c*/ 	.word	0x00000af0


	//   ....[6]....
        /*0070*/ 	.word	0x00000b20


	//   ....[7]....
        /*0074*/ 	.word	0x00000b40


	//   ....[8]....
        /*0078*/ 	.word	0x00000b70


	//   ....[9]....
        /*007c*/ 	.word	0x00000b90


	//----- nvinfo : EIATTR_EXIT_INSTR_OFFSETS
	.align		4
.L_1589:
        /*0080*/ 	.byte	0x04, 0x1c
        /*0082*/ 	.short	(.L_1591 - .L_1590)


	//   ....[0]....
.L_1590:
        /*0084*/ 	.word	0x00000060


	//   ....[1]....
        /*0088*/ 	.word	0x00002490


	//----- nvinfo : EIATTR_MAX_THREADS
	.align		4
.L_1591:
        /*008c*/ 	.byte	0x04, 0x05
        /*008e*/ 	.short	(.L_1593 - .L_1592)
.L_1592:
        /*0090*/ 	.word	0x000001e0
        /*0094*/ 	.word	0x00000001
        /*0098*/ 	.word	0x00000001


	//----- nvinfo : EIATTR_CRS_STACK_SIZE
	.align		4
.L_1593:
        /*009c*/ 	.byte	0x04, 0x1e
        /*009e*/ 	.short	(.L_1595 - .L_1594)
.L_1594:
        /*00a0*/ 	.word	0x00000000


	//----- nvinfo : EIATTR_CBANK_PARAM_SIZE
	.align		4
.L_1595:
        /*00a4*/ 	.byte	0x03, 0x19
        /*00a6*/ 	.short	0x00a0


	//----- nvinfo : EIATTR_PARAM_CBANK
	.align		4
        /*00a8*/ 	.byte	0x04, 0x0a
        /*00aa*/ 	.short	(.L_1597 - .L_1596)
	.align		4
.L_1596:
        /*00ac*/ 	.word	index@(.nv.constant0._Z35group_norm_nhwc_fwd_one_pass_kernelI11Fp16IOFp16WLi128ELi30ELi480EEv26Group_norm_nhwc_fwd_params)
        /*00b0*/ 	.short	0x0210
        /*00b2*/ 	.short	0x00a0


	//----- nvinfo : EIATTR_SW_WAR
	.align		4
.L_1597:
        /*00b4*/ 	.byte	0x04, 0x36
        /*00b6*/ 	.short	(.L_1599 - .L_1598)
.L_1598:
        /*00b8*/ 	.word	0x00000008
.L_1599:


//--------------------- .nv.info._Z35group_norm_nhwc_fwd_one_pass_kernelI11Fp16IOFp16WLi256ELi30ELi480EEv26Group_norm_nhwc_fwd_params --------------------------
	.section	.nv.info._Z35group_norm_nhwc_fwd_one_pass_kernelI11Fp16IOFp16WLi256ELi30ELi480EEv26Group_norm_nhwc_fwd_params,"",@"SHT_CUDA_INFO"
	.sectionflags	@""
	.align	4


	//----- nvinfo : EIATTR_CUDA_API_VERSION
	.align		4
        /*0000*/ 	.byte	0x04, 0x37
        /*0002*/ 	.short	(.L_1601 - .L_1600)
.L_1600:
        /*0004*/ 	.word	0x00000082


	//----- nvinfo : EIATTR_KPARAM_INFO
	.align		4
.L_1601:
        /*0008*/ 	.byte	0x04, 0x17
        /*000a*/ 	.short	(.L_1603 - .L_1602)
.L_1602:
        /*000c*/ 	.word	0x00000000
        /*0010*/ 	.short	0x0000
        /*0012*/ 	.short	0x0000
        /*0014*/ 	.byte	0x00, 0xf0, 0x81, 0x02


	//----- nvinfo : EIATTR_SPARSE_MMA_MASK
	.align		4
.L_1603:
        /*0018*/ 	.byte	0x03, 0x50
        /*001a*/ 	.short	0x0000


	//----- nvinfo : EIATTR_MAXREG_COUNT
	.align		4
        /*001c*/ 	.byte	0x03, 0x1b
        /*001e*/ 	.short	0x0080


	//----- nvinfo : EIATTR_NUM_BARRIERS
	.align		4
        /*0020*/ 	.byte	0x02, 0x4c
        /*0022*/ 	.byte	0x01
	.zero		1


	//----- nvinfo : EIATTR_MERCURY_ISA_VERSION
	.align		4
        /*0024*/ 	.byte	0x03, 0x5f
        /*0026*/ 	.short	0x0101


	//----- nvinfo : EIATTR_COOP_GROUP_MASK_REGIDS
	.align		4
        /*0028*/ 	.byte	0x04, 0x29
        /*002a*/ 	.short	(.L_1605 - .L_1604)


	//   ....[0]....
.L_1604:
        /*002c*/ 	.word	0xffffffff


	//   ....[1]....
        /*0030*/ 	.word	0xffffffff


	//   ....[2]....
        /*0034*/ 	.word	0xffffffff


	//   ....[3]....
        /*0038*/ 	.word	0xffffffff


	//   ....[4]....
        /*003c*/ 	.word	0xffffffff


	//   ....[5]....
        /*0040*/ 	.word	0xffffffff


	//   ....[6]....
        /*0044*/ 	.word	0xffffffff


	//   ....[7]....
        /*0048*/ 	.word	0xffffffff


	//   ....[8]....
        /*004c*/ 	.word	0xffffffff


	//   ....[9]....
        /*0050*/ 	.word	0xffffffff


	//----- nvinfo : EIATTR_COOP_GROUP_INSTR_OFFSETS
	.align		4
.L_1605:
        /*0054*/ 	.byte	0x04, 0x28
        /*0056*/ 	.short	(.L_1607 - .L_1606)


	//   ....[0]....
.L_1606:
        /*0058*/ 	.word	0x00001030


	//   ....[1]....
        /*005c*/ 	.word	0x00001040


	//   ....[2]....
        /*0060*/ 	.word	0x00001070


	//   ....[3]....
        /*0064*/ 	.word	0x00001080


	//   ....[4]....
        /*0068*/ 	.word	0x000010c0


	//   ....[5]....
        /*006c*/ 	.word	0x000010d0


	//   ....[6]....
        /*0070*/ 	.word	0x00001110


	//   ....[7]....
        /*0074*/ 	.word	0x00001120


	//   ....[8]....
        /*0078*/ 	.word	0x00001160


	//   ....[9]....
        /*007c*/ 	.word	0x00001170


	//----- nvinfo : EIATTR_EXIT_INSTR_OFFSETS
	.align		4
.L_1607:
        /*0080*/ 	.byte	0x04, 0x1c
        /*0082*/ 	.short	(.L_1609 - .L_1608)


	//   ....[0]....
.L_1608:
        /*0084*/ 	.word	0x00000070


	//   ....[1]....
        /*0088*/ 	.word	0x00003c00


	//----- nvinfo : EIATTR_MAX_THREADS
	.align		4
.L_1609:
        /*008c*/ 	.byte	0x04, 0x05
        /*008e*/ 	.short	(.L_1611 - .L_1610)
.L_1610:
        /*0090*/ 	.word	0x000001e0
        /*0094*/ 	.word	0x00000001
        /*0098*/ 	.word	0x00000001


	//----- nvinfo : EIATTR_CRS_STACK_SIZE
	.align		4
.L_1611:
        /*009c*/ 	.byte	0x04, 0x1e
        /*009e*/ 	.short	(.L_1613 - .L_1612)
.L_1612:
        /*00a0*/ 	.word	0x00000000


	//----- nvinfo : EIATTR_CBANK_PARAM_SIZE
	.align		4
.L_1613:
        /*00a4*/ 	.byte	0x03, 0x19
        /*00a6*/ 	.short	0x00a0


	//----- nvinfo : EIATTR_PARAM_CBANK
	.align		4
        /*00a8*/ 	.byte	0x04, 0x0a
        /*00aa*/ 	.short	(.L_1615 - .L_1614)
	.align		4
.L_1614:
        /*00ac*/ 	.word	index@(.nv.constant0._Z35group_norm_nhwc_fwd_one_pass_kernelI11Fp16IOFp16WLi256ELi30ELi480EEv26Group_norm_nhwc_fwd_params)
        /*00b0*/ 	.short	0x0210
        /*00b2*/ 	.short	0x00a0


	//----- nvinfo : EIATTR_SW_WAR
	.align		4
.L_1615:
        /*00b4*/ 	.byte	0x04, 0x36
        /*00b6*/ 	.short	(.L_1617 - .L_1616)
.L_1616:
        /*00b8*/ 	.word	0x00000008
.L_1617:


//--------------------- .nv.info._Z35group_norm_nhwc_fwd_one_pass_kernelI11Fp16IOFp16WLi512ELi30ELi480EEv26Group_norm_nhwc_fwd_params --------------------------
	.section	.nv.info._Z35group_norm_nhwc_fwd_one_pass_kernelI11Fp16IOFp16WLi512ELi30ELi480EEv26Group_norm_nhwc_fwd_params,"",@"SHT_CUDA_INFO"
	.sectionflags	@""
	.align	4


	//----- nvinfo : EIATTR_CUDA_API_VERSION
	.align		4
        /*0000*/ 	.byte	0x04, 0x37
        /*0002*/ 	.short	(.L_1619 - .L_1618)
.L_1618:
        /*0004*/ 	.word	0x00000082


	//----- nvinfo : EIATTR_KPARAM_INFO
	.align		4
.L_1619:
        /*0008*/ 	.byte	0x04, 0x17
        /*000a*/ 	.short	(.L_1621 - .L_1620)
.L_1620:
        /*000c*/ 	.word	0x00000000
        /*0010*/ 	.short	0x0000
        /*0012*/ 	.short	0x0000
        /*0014*/ 	.byte	0x00, 0xf0, 0x81, 0x02


	//----- nvinfo : EIATTR_SPARSE_MMA_MASK
	.align		4
.L_1621:
        /*0018*/ 	.byte	0x03, 0x50
        /*001a*/ 	.short	0x0000


	//----- nvinfo : EIATTR_MAXREG_COUNT
	.align		4
        /*001c*/ 	.byte	0x03, 0x1b
        /*001e*/ 	.short	0x0080


	//----- nvinfo : EIATTR_NUM_BARRIERS
	.align		4
        /*0020*/ 	.byte	0x02, 0x4c
        /*0022*/ 	.byte	0x01
	.zero		1


	//----- nvinfo : EIATTR_MERCURY_ISA_VERSION
	.align		4
        /*0024*/ 	.byte	0x03, 0x5f
        /*0026*/ 	.short	0x0101


	//----- nvinfo : EIATTR_COOP_GROUP_MASK_REGIDS
	.align		4
        /*0028*/ 	.byte	0x04, 0x29
        /*002a*/ 	.short	(.L_1623 - .L_1622)


	//   ....[0]....
.L_1622:
        /*002c*/ 	.word	0xffffffff


	//   ....[1]....
        /*0030*/ 	.word	0xffffffff


	//   ....[2]....
        /*0034*/ 	.word	0xffffffff


	//   ....[3]....
        /*0038*/ 	.word	0xffffffff


	//   ....[4]....
        /*003c*/ 	.word	0xffffffff


	//   ....[5]....
        /*0040*/ 	.word	0xffffffff


	//   ....[6]....
        /*0044*/ 	.word	0xffffffff


	//   ....[7]....
        /*0048*/ 	.word	0xffffffff


	//   ....[8]....
        /*004c*/ 	.word	0xffffffff


	//   ....[9]....
        /*0050*/ 	.word	0xffffffff


	//----- nvinfo : EIATTR_COOP_GROUP_INSTR_OFFSETS
	.align		4
.L_1623:
        /*0054*/ 	.byte	0x04, 0x28
        /*0056*/ 	.short	(.L_1625 - .L_1624)


	//   ....[0]....
.L_1624:
        /*0058*/ 	.word	0x00001bd0


	//   ....[1]....
        /*005c*/ 	.word	0x00001be0


	//   ....[2]....
        /*0060*/ 	.word	0x00001c20


	//   ....[3]....
        /*0064*/ 	.word	0x00001c30


	//   ....[4]....
        /*0068*/ 	.word	0x00001c70


	//   ....[5]....
        /*006c*/ 	.word	0x00001c80


	//   ....[6]....
        /*0070*/ 	.word	0x00001cc0


	//   ....[7]....
        /*0074*/ 	.word	0x00001cd0


	//   ....[8]....
        /*0078*/ 	.word	0x00001d10


	//   ....[9]....
        /*007c*/ 	.word	0x00001d20


	//----- nvinfo : EIATTR_EXIT_INSTR_OFFSETS
	.align		4
.L_1625:
        /*0080*/ 	.byte	0x04, 0x1c
        /*0082*/ 	.short	(.L_1627 - .L_1626)


	//   ....[0]....
.L_1626:
        /*0084*/ 	.word	0x00000060


	//   ....[1]....
        /*0088*/ 	.word	0x00005290


	//----- nvinfo : EIATTR_MAX_THREADS
	.align		4
.L_1627:
        /*008c*/ 	.byte	0x04, 0x05
        /*008e*/ 	.short	(.L_1629 - .L_1628)
.L_1628:
        /*0090*/ 	.word	0x000001e0
        /*0094*/ 	.word	0x00000001
        /*0098*/ 	.word	0x00000001


	//----- nvinfo : EIATTR_CRS_STACK_SIZE
	.align		4
.L_1629:
        /*009c*/ 	.byte	0x04, 0x1e
        /*009e*/ 	.short	(.L_1631 - .L_1630)
.L_1630:
        /*00a0*/ 	.word	0x00000000


	//----- nvinfo : EIATTR_CBANK_PARAM_SIZE
	.align		4
.L_1631:
        /*00a4*/ 	.byte	0x03, 0x19
        /*00a6*/ 	.short	0x00a0


	//----- nvinfo : EIATTR_PARAM_CBANK
	.align		4
        /*00a8*/ 	.byte	0x04, 0x0a
        /*00aa*/ 	.short	(.L_1633 - .L_1632)
	.align		4
.L_1632:
        /*00ac*/ 	.word	index@(.nv.constant0._Z35group_norm_nhwc_fwd_one_pass_kernelI11Fp16IOFp16WLi512ELi30ELi480EEv26Group_norm_nhwc_fwd_params)
        /*00b0*/ 	.short	0x0210
        /*00b2*/ 	.short	0x00a0


	//----- nvinfo : EIATTR_SW_WAR
	.align		4
.L_1633:
        /*00b4*/ 	.byte	0x04, 0x36
        /*00b6*/ 	.short	(.L_1635 - .L_1634)
.L_1634:
        /*00b8*/ 	.word	0x00000008
.L_1635:


//--------------------- .nv.info._Z35group_norm_nhwc_fwd_one_pass_kernelI11Fp32IOFp32WLi64ELi30ELi480EEv26Group_norm_nhwc_fwd_params --------------------------
	.section	.nv.info._Z35group_norm_nhwc_fwd_one_pass_kernelI11Fp32IOFp32WLi64ELi30ELi480EEv26Group_norm_nhwc_fwd_params,"",@"SHT_CUDA_INFO"
	.sectionflags	@""
	.align	4


	//----- nvinfo : EIATTR_CUDA_API_VERSION
	.align		4
        /*0000*/ 	.byte	0x04, 0x37
        /*0002*/ 	.short	(.L_1637 - .L_1636)
.L_1636:
        /*0004*/ 	.word	0x00000082


	//----- nvinfo : EIATTR_KPARAM_INFO
	.align		4
.L_1637:
        /*0008*/ 	.byte	0x04, 0x17
        /*000a*/ 	.short	(.L_1639 - .L_1638)
.L_1638:
        /*000c*/ 	.word	0x00000000
        /*0010*/ 	.short	0x0000
        /*0012*/ 	.short	0x0000
        /*0014*/ 	.byte	0x00, 0xf0, 0x81, 0x02


	//----- nvinfo : EIATTR_SPARSE_MMA_MASK
	.align		4
.L_1639:
        /*0018*/ 	.byte	0x03, 0x50
        /*001a*/ 	.short	0x0000


	//----- nvinfo : EIATTR_MAXREG_COUNT
	.align		4
        /*001c*/ 	.byte	0x03, 0x1b
        /*001e*/ 	.short	0x0080


	//----- nvinfo : EIATTR_NUM_BARRIERS
	.align		4
        /*0020*/ 	.byte	0x02, 0x4c
        /*0022*/ 	.byte	0x01
	.zero		1


	//----- nvinfo : EIATTR_MERCURY_ISA_VERSION
	.align		4
        /*0024*/ 	.byte	0x03, 0x5f
        /*0026*/ 	.short	0x0101


	//----- nvinfo : EIATTR_COOP_GROUP_MASK_REGIDS
	.align		4
        /*0028*/ 	.byte	0x04, 0x29
        /*002a*/ 	.short	(.L_1641 - .L_1640)


	//   ....[0]....
.L_1640:
        /*002c*/ 	.word	0xffffffff


	//   ....[1]....
        /*0030*/ 	.word	0xffffffff


	//   ....[2]....
        /*0034*/ 	.word	0xffffffff


	//   ....[3]....
        /*0038*/ 	.word	0xffffffff


	//   ....[4]....
        /*003c*/ 	.word	0xffffffff


	//   ....[5]....
        /*0040*/ 	.word	0xffffffff


	//   ....[6]....
        /*0044*/ 	.word	0xffffffff


	//   ....[7]....
        /*0048*/ 	.word	0xffffffff


	//   ....[8]....
        /*004c*/ 	.word	0xffffffff


	//   ....[9]....
        /*0050*/ 	.word	0xffffffff


	//----- nvinfo : EIATTR_COOP_GROUP_INSTR_OFFSETS
	.align		4
.L_1641:
        /*0054*/ 	.byte	0x04, 0x28
        /*0056*/ 	.short	(.L_1643 - .L_1642)


	//   ....[0]....
.L_1642:
        /*0058*/ 	.word	0x00000720


	//   ....[1]....
        /*005c*/ 	.word	0x00000730


	//   ....[2]....
        /*0060*/ 	.word	0x00000760


	//   ....[3]....
        /*0064*/ 	.word	0x00000780


	//   ....[4]....
        /*0068*/ 	.word	0x000007b0


	//   ....[5]....
        /*006c*/ 	.word	0x000007d0


	//   ....[6]....
        /*0070*/ 	.word	0x00000800


	//   ....[7]....
        /*0074*/ 	.word	0x00000820


	//   ....[8]....
        /*0078*/ 	.word	0x00000850


	//   ....[9]....
        /*007c*/ 	.word	0x00000870


	//----- nvinfo : EIATTR_EXIT_INSTR_OFFSETS
	.align		4
.L_1643:
        /*0080*/ 	.byte	0x04, 0x1c
        /*0082*/ 	.short	(.L_1645 - .L_1644)


	//   ....[0]....
.L_1644:
        /*0084*/ 	.word	0x00000060


	//   ....[1]....
        /*0088*/ 	.word	0x00001c40


	//----- nvinfo : EIATTR_MAX_THREADS
	.align		4
.L_1645:
        /*008c*/ 	.byte	0x04, 0x05
        /*008e*/ 	.short	(.L_1647 - .L_1646)
.L_1646:
        /*0090*/ 	.word	0x000001e0
        /*0094*/ 	.word	0x00000001
        /*0098*/ 	.word	0x00000001


	//----- nvinfo : EIATTR_CRS_STACK_SIZE
	.align		4
.L_1647:
        /*009c*/ 	.byte	0x04, 0x1e
        /*009e*/ 	.short	(.L_1649 - .L_1648)
.L_1648:
        /*00a0*/ 	.word	0x00000000


	//----- nvinfo : EIATTR_CBANK_PARAM_SIZE
	.align		4
.L_1649:
        /*00a4*/ 	.byte	0x03, 0x19
        /*00a6*/ 	.short	0x00a0


	//----- nvinfo : EIATTR_PARAM_CBANK
	.align		4
        /*00a8*/ 	.byte	0x04, 0x0a
        /*00aa*/ 	.short	(.L_1651 - .L_1650)
	.align		4
.L_1650:
        /*00ac*/ 	.word	index@(.nv.constant0._Z35group_norm_nhwc_fwd_one_pass_kernelI11Fp32IOFp32WLi64ELi30ELi480EEv26Group_norm_nhwc_fwd_params)
        /*00b0*/ 	.short	0x0210
        /*00b2*/ 	.short	0x00a0


	//----- nvinfo : EIATTR_SW_WAR
	.align		4
.L_1651:
        /*00b4*/ 	.byte	0x04, 0x36
        /*00b6*/ 	.short	(.L_1653 - .L_1652)
.L_1652:
        /*00b8*/ 	.word	0x00000008
.L_1653:


//--------------------- .nv.info._Z35group_norm_nhwc_fwd_one_pass_kernelI11Fp32IOFp32WLi128ELi30ELi480EEv26Group_norm_nhwc_fwd_params --------------------------
	.section	.nv.info._Z35group_norm_nhwc_fwd_one_pass_kernelI11Fp32IOFp32WLi128ELi30ELi480EEv26Group_norm_nhwc_fwd_params,"",@"SHT_CUDA_INFO"
	.sectionflags	@""
	.align	4


	//----- nvinfo : EIATTR_CUDA_API_VERSION
	.align		4
        /*0000*/ 	.byte	0x04, 0x37
        /*0002*/ 	.short	(.L_1655 - .L_1654)
.L_1654:
        /*0004*/ 	.word	0x00000082


	//----- nvinfo : EIATTR_KPARAM_INFO
	.align		4
.L_1655:
        /*0008*/ 	.byte	0x04, 0x17
        /*000a*/ 	.short	(.L_1657 - .L_1656)
.L_1656:
        /*000c*/ 	.word	0x00000000
        /*0010*/ 	.short	0x0000
        /*0012*/ 	.short	0x0000
        /*0014*/ 	.byte	0x00, 0xf0, 0x81, 0x02


	//----- nvinfo : EIATTR_SPARSE_MMA_MASK
	.align		4
.L_1657:
        /*0018*/ 	.byte	0x03, 0x50
        /*001a*/ 	.short	0x0000


	//----- nvinfo : EIATTR_MAXREG_COUNT
	.align		4
        /*001c*/ 	.byte	0x03, 0x1b
        /*001e*/ 	.short	0x0080


	//----- nvinfo : EIATTR_NUM_BARRIERS
	.align		4
        /*0020*/ 	.byte	0x02, 0x4c
        /*0022*/ 	.byte	0x01
	.zero		1


	//----- nvinfo : EIATTR_MERCURY_ISA_VERSION
	.align		4
        /*0024*/ 	.byte	0x03, 0x5f
        /*0026*/ 	.short	0x0101


	//----- nvinfo : EIATTR_COOP_GROUP_MASK_REGIDS
	.align		4
        /*0028*/ 	.byte	0x04, 0x29
        /*002a*/ 	.short	(.L_1659 - .L_1658)


	//   ....[0]....
.L_1658:
        /*002c*/ 	.word	0xffffffff


	//   ....[1]....
        /*0030*/ 	.word	0xffffffff


	//   ....[2]....
        /*0034*/ 	.word	0xffffffff


	//   ....[3]....
        /*0038*/ 	.word	0xffffffff


	//   ....[4]....
        /*003c*/ 	.word	0xffffffff


	//   ....[5]....
        /*0040*/ 	.word	0xffffffff


	//   ....[6]....
        /*0044*/ 	.word	0xffffffff


	//   ....[7]....
        /*0048*/ 	.word	0xffffffff


	//   ....[8]....
        /*004c*/ 	.word	0xffffffff


	//   ....[9]....
        /*0050*/ 	.word	0xffffffff


	//----- nvinfo : EIATTR_COOP_GROUP_INSTR_OFFSETS
	.align		4
.L_1659:
        /*0054*/ 	.byte	0x04, 0x28
        /*0056*/ 	.short	(.L_1661 - .L_1660)


	//   ....[0]....
.L_1660:
        /*0058*/ 	.word	0x000009b0


	//   ....[1]....
        /*005c*/ 	.word	0x000009d0


	//   ....[2]....
        /*0060*/ 	.word	0x00000a10


	//   ....[3]....
        /*0064*/ 	.word	0x00000a30


	//   ....[4]....
        /*0068*/ 	.word	0x00000a60


	//   ....[5]....
        /*006c*/ 	.word	0x00000a80


	//   ....[6]....
        /*0070*/ 	.word	0x00000ab0


	//   ....[7]....
        /*0074*/ 	.word	0x00000ad0


	//   ....[8]....
        /*0078*/ 	.word	0x00000b00


	//   ....[9]....
        /*007c*/ 	.word	0x00000b20


	//----- nvinfo : EIATTR_EXIT_INSTR_OFFSETS
	.align		4
.L_1661:
        /*0080*/ 	.byte	0x04, 0x1c
        /*0082*/ 	.short	(.L_1663 - .L_1662)


	//   ....[0]....
.L_1662:
        /*0084*/ 	.word	0x00000060


	//   ....[1]....
        /*0088*/ 	.word	0x00002340


	//----- nvinfo : EIATTR_MAX_THREADS
	.align		4
.L_1663:
        /*008c*/ 	.byte	0x04, 0x05
        /*008e*/ 	.short	(.L_1665 - .L_1664)
.L_1664:
        /*0090*/ 	.word	0x000001e0
        /*0094*/ 	.word	0x00000001
        /*0098*/ 	.word	0x00000001


	//----- nvinfo : EIATTR_CRS_STACK_SIZE
	.align		4
.L_1665:
        /*009c*/ 	.byte	0x04, 0x1e
        /*009e*/ 	.short	(.L_1667 - .L_1666)
.L_1666:
        /*00a0*/ 	.word	0x00000000


	//----- nvinfo : EIATTR_CBANK_PARAM_SIZE
	.align		4
.L_1667:
        /*00a4*/ 	.byte	0x03, 0x19
        /*00a6*/ 	.short	0x00a0


	//----- nvinfo : EIATTR_PARAM_CBANK
	.align		4
        /*00a8*/ 	.byte	0x04, 0x0a
        /*00aa*/ 	.short	(.L_1669 - .L_1668)
	.align		4
.L_1668:
        /*00ac*/ 	.word	index@(.nv.constant0._Z35group_norm_nhwc_fwd_one_pass_kernelI11Fp32IOFp32WLi128ELi30ELi480EEv26Group_norm_nhwc_fwd_params)
        /*00b0*/ 	.short	0x0210
        /*00b2*/ 	.short	0x00a0


	//----- nvinfo : EIATTR_SW_WAR
	.align		4
.L_1669:
        /*00b4*/ 	.byte	0x04, 0x36
        /*00b6*/ 	.short	(.L_1671 - .L_1670)
.L_1670:
        /*00b8*/ 	.word	0x00000008
.L_1671:


//--------------------- .nv.info._Z35group_norm_nhwc_fwd_one_pass_kernelI11Fp32IOFp32WLi256ELi30ELi480EEv26Group_norm_nhwc_fwd_params --------------------------
	.section	.nv.info._Z35group_norm_nhwc_fwd_one_pass_kernelI11Fp32IOFp32WLi256ELi30ELi480EEv26Group_norm_nhwc_fwd_params,"",@"SHT_CUDA_INFO"
	.sectionflags	@""
	.align	4


	//----- nvinfo : EIATTR_CUDA_API_VERSION
	.align		4
        /*0000*/ 	.byte	0x04, 0x37
        /*0002*/ 	.short	(.L_1673 - .L_1672)
.L_1672:
        /*0004*/ 	.word	0x00000082


	//----- nvinfo : EIATTR_KPARAM_INFO
	.align		4
.L_1673:
        /*0008*/ 	.byte	0x04, 0x17
        /*000a*/ 	.short	(.L_1675 - .L_1674)
.L_1674:
        /*000c*/ 	.word	0x00000000
        /*0010*/ 	.short	0x0000
        /*0012*/ 	.short	0x0000
        /*0014*/ 	.byte	0x00, 0xf0, 0x81, 0x02


	//----- nvinfo : EIATTR_SPARSE_MMA_MASK
	.align		4
.L_1675:
        /*0018*/ 	.byte	0x03, 0x50
        /*001a*/ 	.short	0x0000


	//----- nvinfo : EIATTR_MAXREG_COUNT
	.align		4
        /*001c*/ 	.byte	0x03, 0x1b
        /*001e*/ 	.short	0x0080


	//----- nvinfo : EIATTR_NUM_BARRIERS
	.align		4
        /*0020*/ 	.byte	0x02, 0x4c
        /*0022*/ 	.byte	0x01
	.zero		1


	//----- nvinfo : EIATTR_MERCURY_ISA_VERSION
	.align		4
        /*0024*/ 	.byte	0x03, 0x5f
        /*0026*/ 	.short	0x0101


	//----- nvinfo : EIATTR_COOP_GROUP_MASK_REGIDS
	.align		4
        /*0028*/ 	.byte	0x04, 0x29
        /*002a*/ 	.short	(.L_1677 - .L_1676)


	//   ....[0]....
.L_1676:
        /*002c*/ 	.word	0xffffffff


	//   ....[1]....
        /*0030*/ 	.word	0xffffffff


	//   ....[2]....
        /*0034*/ 	.word	0xffffffff


	//   ....[3]....
        /*0038*/ 	.word	0xffffffff


	//   ....[4]....
        /*003c*/ 	.word	0xffffffff


	//   ....[5]....
        /*0040*/ 	.word	0xffffffff


	//   ....[6]....
        /*0044*/ 	.word	0xffffffff


	//   ....[7]....
        /*0048*/ 	.word	0xffffffff


	//   ....[8]....
        /*004c*/ 	.word	0xffffffff


	//   ....[9]....
        /*0050*/ 	.word	0xffffffff


	//----- nvinfo : EIATTR_COOP_GROUP_INSTR_OFFSETS
	.align		4
.L_1677:
        /*0054*/ 	.byte	0x04, 0x28
        /*0056*/ 	.short	(.L_1679 - .L_1678)


	//   ....[0]....
.L_1678:
        /*0058*/ 	.word	0x00000f60


	//   ....[1]....
        /*005c*/ 	.word	0x00000f70


	//   ....[2]....
        /*0060*/ 	.word	0x00000fa0


	//   ....[3]....
        /*0064*/ 	.word	0x00000fb0


	//   ....[4]....
        /*0068*/ 	.word	0x00000ff0


	//   ....[5]....
        /*006c*/ 	.word	0x00001000


	//   ....[6]....
        /*0070*/ 	.word	0x00001040


	//   ....[7]....
        /*0074*/ 	.word	0x00001050


	//   ....[8]....
        /*0078*/ 	.word	0x00001090


	//   ....[9]....
        /*007c*/ 	.word	0x000010a0


	//----- nvinfo : EIATTR_EXIT_INSTR_OFFSETS
	.align		4
.L_1679:
        /*0080*/ 	.byte	0x04, 0x1c
        /*0082*/ 	.short	(.L_1681 - .L_1680)


	//   ....[0]....
.L_1680:
        /*0084*/ 	.word	0x00000060


	//   ....[1]....
        /*0088*/ 	.word	0x000038a0


	//----- nvinfo : EIATTR_MAX_THREADS
	.align		4
.L_1681:
        /*008c*/ 	.byte	0x04, 0x05
        /*008e*/ 	.short	(.L_1683 - .L_1682)
.L_1682:
        /*0090*/ 	.word	0x000001e0
        /*0094*/ 	.word	0x00000001
        /*0098*/ 	.word	0x00000001


	//----- nvinfo : EIATTR_CRS_STACK_SIZE
	.align		4
.L_1683:
        /*009c*/ 	.byte	0x04, 0x1e
        /*009e*/ 	.short	(.L_1685 - .L_1684)
.L_1684:
        /*00a0*/ 	.word	0x00000000


	//----- nvinfo : EIATTR_CBANK_PARAM_SIZE
	.align		4
.L_1685:
        /*00a4*/ 	.byte	0x03, 0x19
        /*00a6*/ 	.short	0x00a0


	//----- nvinfo : EIATTR_PARAM_CBANK
	.align		4
        /*00a8*/ 	.byte	0x04, 0x0a
        /*00aa*/ 	.short	(.L_1687 - .L_1686)
	.align		4
.L_1686:
        /*00ac*/ 	.word	index@(.nv.constant0._Z35group_norm_nhwc_fwd_one_pass_kernelI11Fp32IOFp32WLi256ELi30ELi480EEv26Group_norm_nhwc_fwd_params)
        /*00b0*/ 	.short	0x0210
        /*00b2*/ 	.short	0x00a0


	//----- nvinfo : EIATTR_SW_WAR
	.align		4
.L_1687:
        /*00b4*/ 	.byte	0x04, 0x36
        /*00b6*/ 	.short	(.L_1689 - .L_1688)
.L_1688:
        /*00b8*/ 	.word	0x00000008
.L_1689:


//--------------------- .nv.info._Z35group_norm_nhwc_fwd_one_pass_kernelI11Fp32IOFp32WLi512ELi30ELi480EEv26Group_norm_nhwc_fwd_params --------------------------
	.section	.nv.info._Z35group_norm_nhwc_fwd_one_pass_kernelI11Fp32IOFp32WLi512ELi30ELi480EEv26Group_norm_nhwc_fwd_params,"",@"SHT_CUDA_INFO"
	.sectionflags	@""
	.align	4


	//----- nvinfo : EIATTR_CUDA_API_VERSION
	.align		4
        /*0000*/ 	.byte	0x04, 0x37
        /*0002*/ 	.short	(.L_1691 - .L_1690)
.L_1690:
        /*0004*/ 	.word	0x00000082


	//----- nvinfo : EIATTR_KPARAM_INFO
	.align		4
.L_1691:
        /*0008*/ 	.byte	0x04, 0x17
        /*000a*/ 	.short	(.L_1693 - .L_1692)
.L_1692:
        /*000c*/ 	.word	0x00000000
        /*0010*/ 	.short	0x0000
        /*0012*/ 	.short	0x0000
        /*0014*/ 	.byte	0x00, 0xf0, 0x81, 0x02


	//----- nvinfo : EIATTR_SPARSE_MMA_MASK
	.align		4
.L_1693:
        /*0018*/ 	.byte	0x03, 0x50
        /*001a*/ 	.short	0x0000


	//----- nvinfo : EIATTR_MAXREG_COUNT
	.align		4
        /*001c*/ 	.byte	0x03, 0x1b
        /*001e*/ 	.short	0x0080


	//----- nvinfo : EIATTR_NUM_BARRIERS
	.align		4
        /*0020*/ 	.byte	0x02, 0x4c
        /*0022*/ 	.byte	0x01
	.zero		1


	//----- nvinfo : EIATTR_MERCURY_ISA_VERSION
	.align		4
        /*0024*/ 	.byte	0x03, 0x5f
        /*0026*/ 	.short	0x0101


	//----- nvinfo : EIATTR_COOP_GROUP_MASK_REGIDS
	.align		4
        /*0028*/ 	.byte	0x04, 0x29
        /*002a*/ 	.short	(.L_1695 - .L_1694)


	//   ....[0]....
.L_1694:
        /*002c*/ 	.word	0xffffffff


	//   ....[1]....
        /*0030*/ 	.word	0xffffffff


	//   ....[2]....
        /*0034*/ 	.word	0xffffffff


	//   ....[3]....
        /*0038*/ 	.word	0xffffffff


	//   ....[4]....
        /*003c*/ 	.word	0xffffffff


	//   ....[5]....
        /*0040*/ 	.word	0xffffffff


	//   ....[6]....
        /*0044*/ 	.word	0xffffffff


	//   ....[7]....
        /*0048*/ 	.word	0xffffffff


	//   ....[8]....
        /*004c*/ 	.word	0xffffffff


	//   ....[9]....
        /*0050*/ 	.word	0xffffffff


	//----- nvinfo : EIATTR_COOP_GROUP_INSTR_OFFSETS
	.align		4
.L_1695:
        /*0054*/ 	.byte	0x04, 0x28
        /*0056*/ 	.short	(.L_1697 - .L_1696)


	//   ....[0]....
.L_1696:
        /*0058*/ 	.word	0x000019f0


	//   ....[1]....
        /*005c*/ 	.word	0x00001a00


	//   ....[2]....
        /*0060*/ 	.word	0x00001a30


	//   ....[3]....
        /*0064*/ 	.word	0x00001a40


	//   ....[4]....
        /*0068*/ 	.word	0x00001a80


	//   ....[5]....
        /*006c*/ 	.word	0x00001a90


	//   ....[6]....
        /*0070*/ 	.word	0x00001ad0


	//   ....[7]....
        /*0074*/ 	.word	0x00001ae0


	//   ....[8]....
        /*0078*/ 	.word	0x00001b20


	//   ....[9]....
        /*007c*/ 	.word	0x00001b30


	//----- nvinfo : EIATTR_EXIT_INSTR_OFFSETS
	.align		4
.L_1697:
        /*0080*/ 	.byte	0x04, 0x1c
        /*0082*/ 	.short	(.L_1699 - .L_1698)


	//   ....[0]....
.L_1698:
        /*0084*/ 	.word	0x00000060


	//   ....[1]....
        /*0088*/ 	.word	0x00004c70


	//----- nvinfo : EIATTR_MAX_THREADS
	.align		4
.L_1699:
        /*008c*/ 	.byte	0x04, 0x05
        /*008e*/ 	.short	(.L_1701 - .L_1700)
.L_1700:
        /*0090*/ 	.word	0x000001e0
        /*0094*/ 	.word	0x00000001
        /*0098*/ 	.word	0x00000001


	//----- nvinfo : EIATTR_CRS_STACK_SIZE
	.align		4
.L_1701:
        /*009c*/ 	.byte	0x04, 0x1e
        /*009e*/ 	.short	(.L_1703 - .L_1702)
.L_1702:
        /*00a0*/ 	.word	0x00000000


	//----- nvinfo : EIATTR_CBANK_PARAM_SIZE
	.align		4
.L_1703:
        /*00a4*/ 	.byte	0x03, 0x19
        /*00a6*/ 	.short	0x00a0


	//----- nvinfo : EIATTR_PARAM_CBANK
	.align		4
        /*00a8*/ 	.byte	0x04, 0x0a
        /*00aa*/ 	.short	(.L_1705 - .L_1704)
	.align		4
.L_1704:
        /*00ac*/ 	.word	index@(.nv.constant0._Z35group_norm_nhwc_fwd_one_pass_kernelI11Fp32IOFp32WLi512ELi30ELi480EEv26Group_norm_nhwc_fwd_params)
        /*00b0*/ 	.short	0x0210
        /*00b2*/ 	.short	0x00a0


	//----- nvinfo : EIATTR_SW_WAR
	.align		4
.L_1705:
        /*00b4*/ 	.byte	0x04, 0x36
        /*00b6*/ 	.short	(.L_1707 - .L_1706)
.L_1706:
        /*00b8*/ 	.word	0x00000008
.L_1707:


//--------------------- .nv.info._Z35group_norm_nhwc_fwd_one_pass_kernelI11Fp32IOBf16WLi64ELi30ELi480EEv26Group_norm_nhwc_fwd_params --------------------------
	.section	.nv.info._Z35group_norm_nhwc_fwd_one_pass_kernelI11Fp32IOBf16WLi64ELi30ELi480EEv26Group_norm_nhwc_fwd_params,"",@"SHT_CUDA_INFO"
	.sectionflags	@""
	.align	4


	//----- nvinfo : EIATTR_CUDA_API_VERSION
	.align		4
        /*0000*/ 	.byte	0x04, 0x37
        /*0002*/ 	.short	(.L_1709 - .L_1708)
.L_1708:
        /*0004*/ 	.word	0x00000082


	//----- nvinfo : EIATTR_KPARAM_INFO
	.align		4
.L_1709:
        /*0008*/ 	.byte	0x04, 0x17
        /*000a*/ 	.short	(.L_1711 - .L_1710)
.L_1710:
        /*000c*/ 	.word	0x00000000
        /*0010*/ 	.short	0x0000
        /*0012*/ 	.short	0x0000
        /*0014*/ 	.byte	0x00, 0xf0, 0x81, 0x02


	//----- nvinfo : EIATTR_SPARSE_MMA_MASK
	.align		4
.L_1711:
        /*0018*/ 	.byte	0x03, 0x50
        /*001a*/ 	.short	0x0000


	//----- nvinfo : EIATTR_MAXREG_COUNT
	.align		4
        /*001c*/ 	.byte	0x03, 0x1b
        /*001e*/ 	.short	0x0080


	//----- nvinfo : EIATTR_NUM_BARRIERS
	.align		4
        /*0020*/ 	.byte	0x02, 0x4c
        /*0022*/ 	.byte	0x01
	.zero		1


	//----- nvinfo : EIATTR_MERCURY_ISA_VERSION
	.align		4
        /*0024*/ 	.byte	0x03, 0x5f
        /*0026*/ 	.short	0x0101


	//----- nvinfo : EIATTR_COOP_GROUP_MASK_REGIDS
	.align		4
        /*0028*/ 	.byte	0x04, 0x29
        /*002a*/ 	.short	(.L_1713 - .L_1712)


	//   ....[0]....
.L_1712:
        /*002c*/ 	.word	0xffffffff


	//   ....[1]....
        /*0030*/ 	.word	0xffffffff


	//   ....[2]....
        /*0034*/ 	.word	0xffffffff


	//   ....[3]....
        /*0038*/ 	.word	0xffffffff


	//   ....[4]....
        /*003c*/ 	.word	0xffffffff


	//   ....[5]....
        /*0040*/ 	.word	0xffffffff


	//   ....[6]....
        /*0044*/ 	.word	0xffffffff


	//   ....[7]....
        /*0048*/ 	.word	0xffffffff


	//   ....[8]....
        /*004c*/ 	.word	0xffffffff


	//   ....[9]....
        /*0050*/ 	.word	0xffffffff


	//----- nvinfo : EIATTR_COOP_GROUP_INSTR_OFFSETS
	.align		4
.L_1713:
        /*0054*/ 	.byte	0x04, 0x28
        /*0056*/ 	.short	(.L_1715 - .L_1714)


	//   ....[0]....
.L_1714:
        /*0058*/ 	.word	0x00000720


	//   ....[1]....
        /*005c*/ 	.word	0x00000730


	//   ....[2]....
        /*0060*/ 	.word	0x00000760


	//   ....[3]....
        /*0064*/ 	.word	0x00000780


	//   ....[4]....
        /*0068*/ 	.word	0x000007b0


	//   ....[5]....
        /*006c*/ 	.word	0x000007d0


	//   ....[6]....
        /*0070*/ 	.word	0x00000800


	//   ....[7]....
        /*0074*/ 	.word	0x00000820


	//   ....[8]....
        /*0078*/ 	.word	0x00000850


	//   ....[9]....
        /*007c*/ 	.word	0x00000870


	//----- nvinfo : EIATTR_EXIT_INSTR_OFFSETS
	.align		4
.L_1715:
        /*0080*/ 	.byte	0x04, 0x1c
        /*0082*/ 	.short	(.L_1717 - .L_1716)


	//   ....[0]....
.L_1716:
        /*0084*/ 	.word	0x00000060


	//   ....[1]....
        /*0088*/ 	.word	0x00001c80


	//----- nvinfo : EIATTR_MAX_THREADS
	.align		4
.L_1717:
        /*008c*/ 	.byte	0x04, 0x05
        /*008e*/ 	.short	(.L_1719 - .L_1718)
.L_1718:
        /*0090*/ 	.word	0x000001e0
        /*0094*/ 	.word	0x00000001
        /*0098*/ 	.word	0x00000001


	//----- nvinfo : EIATTR_CRS_STACK_SIZE
	.align		4
.L_1719:
        /*009c*/ 	.byte	0x04, 0x1e
        /*009e*/ 	.short	(.L_1721 - .L_1720)
.L_1720:
        /*00a0*/ 	.word	0x00000000


	//----- nvinfo : EIATTR_CBANK_PARAM_SIZE
	.align		4
.L_1721:
        /*00a4*/ 	.byte	0x03, 0x19
        /*00a6*/ 	.short	0x00a0


	//----- nvinfo : EIATTR_PARAM_CBANK
	.align		4
        /*00a8*/ 	.byte	0x04, 0x0a
        /*00aa*/ 	.short	(.L_1723 - .L_1722)
	.align		4
.L_1722:
        /*00ac*/ 	.word	index@(.nv.constant0._Z35group_norm_nhwc_fwd_one_pass_kernelI11Fp32IOBf16WLi64ELi30ELi480EEv26Group_norm_nhwc_fwd_params)
        /*00b0*/ 	.short	0x0210
        /*00b2*/ 	.short	0x00a0


	//----- nvinfo : EIATTR_SW_WAR
	.align		4
.L_1723:
        /*00b4*/ 	.byte	0x04, 0x36
        /*00b6*/ 	.short	(.L_1725 - .L_1724)
.L_1724:
        /*00b8*/ 	.word	0x00000008
.L_1725:


//--------------------- .nv.info._Z35group_norm_nhwc_fwd_one_pass_kernelI11Fp32IOBf16WLi128ELi30ELi480EEv26Group_norm_nhwc_fwd_params --------------------------
	.section	.nv.info._Z35group_norm_nhwc_fwd_one_pass_kernelI11Fp32IOBf16WLi128ELi30ELi480EEv26Group_norm_nhwc_fwd_params,"",@"SHT_CUDA_INFO"
	.sectionflags	@""
	.align	4


	//----- nvinfo : EIATTR_CUDA_API_VERSION
	.align		4
        /*0000*/ 	.byte	0x04, 0x37
        /*0002*/ 	.short	(.L_1727 - .L_1726)
.L_1726:
        /*0004*/ 	.word	0x00000082


	//----- nvinfo : EIATTR_KPARAM_INFO
	.align		4
.L_1727:
        /*0008*/ 	.byte	0x04, 0x17
        /*000a*/ 	.short	(.L_1729 - .L_1728)
.L_1728:
        /*000c*/ 	.word	0x00000000
        /*0010*/ 	.short	0x0000
        /*0012*/ 	.short	0x0000
        /*0014*/ 	.byte	0x00, 0xf0, 0x81, 0x02


	//----- nvinfo : EIATTR_SPARSE_MMA_MASK
	.align		4
.L_1729:
        /*0018*/ 	.byte	0x03, 0x50
        /*001a*/ 	.short	0x0000


	//----- nvinfo : EIATTR_MAXREG_COUNT
	.align		4
        /*001c*/ 	.byte	0x03, 0x1b
        /*001e*/ 	.short	0x0080


	//----- nvinfo : EIATTR_NUM_BARRIERS
	.align		4
        /*0020*/ 	.byte	0x02, 0x4c
        /*0022*/ 	.byte	0x01
	.zero		1


	//----- nvinfo : EIATTR_MERCURY_ISA_VERSION
	.align		4
        /*0024*/ 	.byte	0x03, 0x5f
        /*0026*/ 	.short	0x0101


	//----- nvinfo : EIATTR_COOP_GROUP_MASK_REGIDS
	.align		4
        /*0028*/ 	.byte	0x04, 0x29
        /*002a*/ 	.short	(.L_1731 - .L_1730)


	//   ....[0]....
.L_1730:
        /*002c*/ 	.word	0xffffffff


	//   ....[1]....
        /*0030*/ 	.word	0xffffffff


	//   ....[2]....
        /*0034*/ 	.word	0xffffffff


	//   ....[3]....
        /*0038*/ 	.word	0xffffffff


	//   ....[4]....
        /*003c*/ 	.word	0xffffffff


	//   ....[5]....
        /*0040*/ 	.word	0xffffffff


	//   ....[6]....
        /*0044*/ 	.word	0xffffffff


	//   ....[7]....
        /*0048*/ 	.word	0xffffffff


	//   ....[8]....
        /*004c*/ 	.word	0xffffffff


	//   ....[9]....
        /*0050*/ 	.word	0xffffffff


	//----- nvinfo : EIATTR_COOP_GROUP_INSTR_OFFSETS
	.align		4
.L_1731:
        /*0054*/ 	.byte	0x04, 0x28
        /*0056*/ 	.short	(.L_1733 - .L_1732)


	//   ....[0]....
.L_1732:
        /*0058*/ 	.word	0x000009c0


	//   ....[1]....
        /*005c*/ 	.word	0x000009e0


	//   ....[2]....
        /*0060*/ 	.word	0x00000a20


	//   ....[3]....
        /*0064*/ 	.word	0x00000a40


	//   ....[4]....
        /*0068*/ 	.word	0x00000a70


	//   ....[5]....
        /*006c*/ 	.word	0x00000a90


	//   ....[6]....
        /*0070*/ 	.word	0x00000ac0


	//   ....[7]....
        /*0074*/ 	.word	0x00000ae0


	//   ....[8]....
        /*0078*/ 	.word	0x00000b10


	//   ....[9]....
        /*007c*/ 	.word	0x00000b30


	//----- nvinfo : EIATTR_EXIT_INSTR_OFFSETS
	.align		4
.L_1733:
        /*0080*/ 	.byte	0x04, 0x1c
        /*0082*/ 	.short	(.L_1735 - .L_1734)


	//   ....[0]....
.L_1734:
        /*0084*/ 	.word	0x00000060


	//   ....[1]....
        /*0088*/ 	.word	0x00002380


	//----- nvinfo : EIATTR_MAX_THREADS
	.align		4
.L_1735:
        /*008c*/ 	.byte	0x04, 0x05
        /*008e*/ 	.short	(.L_1737 - .L_1736)
.L_1736:
        /*0090*/ 	.word	0x000001e0
        /*0094*/ 	.word	0x00000001
        /*0098*/ 	.word	0x00000001


	//----- nvinfo : EIATTR_CRS_STACK_SIZE
	.align		4
.L_1737:
        /*009c*/ 	.byte	0x04, 0x1e
        /*009e*/ 	.short	(.L_1739 - .L_1738)
.L_1738:
        /*00a0*/ 	.word	0x00000000


	//----- nvinfo : EIATTR_CBANK_PARAM_SIZE
	.align		4
.L_1739:
        /*00a4*/ 	.byte	0x03, 0x19
        /*00a6*/ 	.short	0x00a0


	//----- nvinfo : EIATTR_PARAM_CBANK
	.align		4
        /*00a8*/ 	.byte	0x04, 0x0a
        /*00aa*/ 	.short	(.L_1741 - .L_1740)
	.align		4
.L_1740:
        /*00ac*/ 	.word	index@(.nv.constant0._Z35group_norm_nhwc_fwd_one_pass_kernelI11Fp32IOBf16WLi128ELi30ELi480EEv26Group_norm_nhwc_fwd_params)
        /*00b0*/ 	.short	0x0210
        /*00b2*/ 	.short	0x00a0


	//----- nvinfo : EIATTR_SW_WAR
	.align		4
.L_1741:
        /*00b4*/ 	.byte	0x04, 0x36
        /*00b6*/ 	.short	(.L_1743 - .L_1742)
.L_1742:
        /*00b8*/ 	.word	0x00000008
.L_1743:


//--------------------- .nv.info._Z35group_norm_nhwc_fwd_one_pass_kernelI11Fp32IOBf16WLi256ELi30ELi480EEv26Group_norm_nhwc_fwd_params --------------------------
	.section	.nv.info._Z35group_norm_nhwc_fwd_one_pass_kernelI11Fp32IOBf16WLi256ELi30ELi480EEv26Group_norm_nhwc_fwd_params,"",@"SHT_CUDA_INFO"
	.sectionflags	@""
	.align	4


	//----- nvinfo : EIATTR_CUDA_API_VERSION
	.align		4
        /*0000*/ 	.byte	0x04, 0x37
        /*0002*/ 	.short	(.L_1745 - .L_1744)
.L_1744:
        /*0004*/ 	.word	0x00000082


	//----- nvinfo : EIATTR_KPARAM_INFO
	.align		4
.L_1745:
        /*0008*/ 	.byte	0x04, 0x17
        /*000a*/ 	.short	(.L_1747 - .L_1746)
.L_1746:
        /*000c*/ 	.word	0x00000000
        /*0010*/ 	.short	0x0000
        /*0012*/ 	.short	0x0000
        /*0014*/ 	.byte	0x00, 0xf0, 0x81, 0x02


	//----- nvinfo : EIATTR_SPARSE_MMA_MASK
	.align		4
.L_1747:
        /*0018*/ 	.byte	0x03, 0x50
        /*001a*/ 	.short	0x0000


	//----- nvinfo : EIATTR_MAXREG_COUNT
	.align		4
        /*001c*/ 	.byte	0x03, 0x1b
        /*001e*/ 	.short	0x0080


	//----- nvinfo : EIATTR_NUM_BARRIERS
	.align		4
        /*0020*/ 	.byte	0x02, 0x4c
        /*0022*/ 	.byte	0x01
	.zero		1


	//----- nvinfo : EIATTR_MERCURY_ISA_VERSION
	.align		4
        /*0024*/ 	.byte	0x03, 0x5f
        /*0026*/ 	.short	0x0101


	//----- nvinfo : EIATTR_COOP_GROUP_MASK_REGIDS
	.align		4
        /*0028*/ 	.byte	0x04, 0x29
        /*002a*/ 	.short	(.L_1749 - .L_1748)


	//   ....[0]....
.L_1748:
        /*002c*/ 	.word	0xffffffff


	//   ....[1]....
        /*0030*/ 	.word	0xffffffff


	//   ....[2]....
        /*0034*/ 	.word	0xffffffff


	//   ....[3]....
        /*0038*/ 	.word	0xffffffff


	//   ....[4]....
        /*003c*/ 	.word	0xffffffff


	//   ....[5]....
        /*0040*/ 	.word	0xffffffff


	//   ....[6]....
        /*0044*/ 	.word	0xffffffff


	//   ....[7]....
        /*0048*/ 	.word	0xffffffff


	//   ....[8]....
        /*004c*/ 	.word	0xffffffff


	//   ....[9]....
        /*0050*/ 	.word	0xffffffff


	//----- nvinfo : EIATTR_COOP_GROUP_INSTR_OFFSETS
	.align		4
.L_1749:
        /*0054*/ 	.byte	0x04, 0x28
        /*0056*/ 	.short	(.L_1751 - .L_1750)


	//   ....[0]....
.L_1750:
        /*0058*/ 	.word	0x00000f60


	//   ....[1]....
        /*005c*/ 	.word	0x00000f70


	//   ....[2]....
        /*0060*/ 	.word	0x00000fa0


	//   ....[3]....
        /*0064*/ 	.word	0x00000fb0


	//   ....[4]....
        /*0068*/ 	.word	0x00000ff0


	//   ....[5]....
        /*006c*/ 	.word	0x00001000


	//   ....[6]....
        /*0070*/ 	.word	0x00001040


	//   ....[7]....
        /*0074*/ 	.word	0x00001050


	//   ....[8]....
        /*0078*/ 	.word	0x00001090


	//   ....[9]....
        /*007c*/ 	.word	0x000010a0


	//----- nvinfo : EIATTR_EXIT_INSTR_OFFSETS
	.align		4
.L_1751:
        /*0080*/ 	.byte	0x04, 0x1c
        /*0082*/ 	.short	(.L_1753 - .L_1752)


	//   ....[0]....
.L_1752:
        /*0084*/ 	.word	0x00000060


	//   ....[1]....
        /*0088*/ 	.word	0x00003920


	//----- nvinfo : EIATTR_MAX_THREADS
	.align		4
.L_1753:
        /*008c*/ 	.byte	0x04, 0x05
        /*008e*/ 	.short	(.L_1755 - .L_1754)
.L_1754:
        /*0090*/ 	.word	0x000001e0
        /*0094*/ 	.word	0x00000001
        /*0098*/ 	.word	0x00000001


	//----- nvinfo : EIATTR_CRS_STACK_SIZE
	.align		4
.L_1755:
        /*009c*/ 	.byte	0x04, 0x1e
        /*009e*/ 	.short	(.L_1757 - .L_1756)
.L_1756:
        /*00a0*/ 	.word	0x00000000


	//----- nvinfo : EIATTR_CBANK_PARAM_SIZE
	.align		4
.L_1757:
        /*00a4*/ 	.byte	0x03, 0x19
        /*00a6*/ 	.short	0x00a0


	//----- nvinfo : EIATTR_PARAM_CBANK
	.align		4
        /*00a8*/ 	.byte	0x04, 0x0a
        /*00aa*/ 	.short	(.L_1759 - .L_1758)
	.align		4
.L_1758:
        /*00ac*/ 	.word	index@(.nv.constant0._Z35group_norm_nhwc_fwd_one_pass_kernelI11Fp32IOBf16WLi256ELi30ELi480EEv26Group_norm_nhwc_fwd_params)
        /*00b0*/ 	.short	0x0210
        /*00b2*/ 	.short	0x00a0


	//----- nvinfo : EIATTR_SW_WAR
	.align		4
.L_1759:
        /*00b4*/ 	.byte	0x04, 0x36
        /*00b6*/ 	.short	(.L_1761 - .L_1760)
.L_1760:
        /*00b8*/ 	.word	0x00000008
.L_1761:


//--------------------- .nv.info._Z35group_norm_nhwc_fwd_one_pass_kernelI11Fp32IOBf16WLi512ELi30ELi480EEv26Group_norm_nhwc_fwd_params --------------------------
	.section	.nv.info._Z35group_norm_nhwc_fwd_one_pass_kernelI11Fp32IOBf16WLi512ELi30ELi480EEv26Group_norm_nhwc_fwd_params,"",@"SHT_CUDA_INFO"
	.sectionflags	@""
	.align	4


	//----- nvinfo : EIATTR_CUDA_API_VERSION
	.align		4
        /*0000*/ 	.byte	0x04, 0x37
        /*0002*/ 	.short	(.L_1763 - .L_1762)
.L_1762:
        /*0004*/ 	.word	0x00000082


	//----- nvinfo : EIATTR_KPARAM_INFO
	.align		4
.L_1763:
        /*0008*/ 	.byte	0x04, 0x17
        /*000a*/ 	.short	(.L_1765 - .L_1764)
.L_1764:
        /*000c*/ 	.word	0x00000000
        /*0010*/ 	.short	0x0000
        /*0012*/ 	.short	0x0000
        /*0014*/ 	.byte	0x00, 0xf0, 0x81, 0x02


	//----- nvinfo : EIATTR_SPARSE_MMA_MASK
	.align		4
.L_1765:
        /*0018*/ 	.byte	0x03, 0x50
        /*001a*/ 	.short	0x0000


	//----- nvinfo : EIATTR_MAXREG_COUNT
	.align		4
        /*001c*/ 	.byte	0x03, 0x1b
        /*001e*/ 	.short	0x0080


	//----- nvinfo : EIATTR_NUM_BARRIERS
	.align		4
        /*0020*/ 	.byte	0x02, 0x4c
        /*0022*/ 	.byte	0x01
	.zero		1


	//----- nvinfo : EIATTR_MERCURY_ISA_VERSION
	.align		4
        /*0024*/ 	.byte	0x03, 0x5f
        /*0026*/ 	.short	0x0101


	//----- nvinfo : EIATTR_COOP_GROUP_MASK_REGIDS
	.align		4
        /*0028*/ 	.byte	0x04, 0x29
        /*002a*/ 	.short	(.L_1767 - .L_1766)


	//   ....[0]....
.L_1766:
        /*002c*/ 	.word	0xffffffff


	//   ....[1]....
        /*0030*/ 	.word	0xffffffff


	//   ....[2]....
        /*0034*/ 	.word	0xffffffff


	//   ....[3]....
        /*0038*/ 	.word	0xffffffff


	//   ....[4]....
        /*003c*/ 	.word	0xffffffff


	//   ....[5]....
        /*0040*/ 	.word	0xffffffff


	//   ....[6]....
        /*0044*/ 	.word	0xffffffff


	//   ....[7]....
        /*0048*/ 	.word	0xffffffff


	//   ....[8]....
        /*004c*/ 	.word	0xffffffff


	//   ....[9]....
        /*0050*/ 	.word	0xffffffff


	//----- nvinfo : EIATTR_COOP_GROUP_INSTR_OFFSETS
	.align		4
.L_1767:
        /*0054*/ 	.byte	0x04, 0x28
        /*0056*/ 	.short	(.L_1769 - .L_1768)


	//   ....[0]....
.L_1768:
        /*0058*/ 	.word	0x000019f0


	//   ....[1]....
        /*005c*/ 	.word	0x00001a00


	//   ....[2]....
        /*0060*/ 	.word	0x00001a30


	//   ....[3]....
        /*0064*/ 	.word	0x00001a40


	//   ....[4]....
        /*0068*/ 	.word	0x00001a80


	//   ....[5]....
        /*006c*/ 	.word	0x00001a90


	//   ....[6]....
        /*0070*/ 	.word	0x00001ad0


	//   ....[7]....
        /*0074*/ 	.word	0x00001ae0


	//   ....[8]....
        /*0078*/ 	.word	0x00001b20


	//   ....[9]....
        /*007c*/ 	.word	0x00001b30


	//----- nvinfo : EIATTR_EXIT_INSTR_OFFSETS
	.align		4
.L_1769:
        /*0080*/ 	.byte	0x04, 0x1c
        /*0082*/ 	.short	(.L_1771 - .L_1770)


	//   ....[0]....
.L_1770:
        /*0084*/ 	.word	0x00000060


	//   ....[1]....
        /*0088*/ 	.word	0x00004cd0


	//----- nvinfo : EIATTR_MAX_THREADS
	.align		4
.L_1771:
        /*008c*/ 	.byte	0x04, 0x05
        /*008e*/ 	.short	(.L_1773 - .L_1772)
.L_1772:
        /*0090*/ 	.word	0x000001e0
        /*0094*/ 	.word	0x00000001
        /*0098*/ 	.word	0x00000001


	//----- nvinfo : EIATTR_CRS_STACK_SIZE
	.align		4
.L_1773:
        /*009c*/ 	.byte	0x04, 0x1e
        /*009e*/ 	.short	(.L_1775 - .L_1774)
.L_1774:
        /*00a0*/ 	.word	0x00000000


	//----- nvinfo : EIATTR_CBANK_PARAM_SIZE
	.align		4
.L_1775:
        /*00a4*/ 	.byte	0x03, 0x19
        /*00a6*/ 	.short	0x00a0


	//----- nvinfo : EIATTR_PARAM_CBANK
	.align		4
        /*00a8*/ 	.byte	0x04, 0x0a
        /*00aa*/ 	.short	(.L_1777 - .L_1776)
	.align		4
.L_1776:
        /*00ac*/ 	.word	index@(.nv.constant0._Z35group_norm_nhwc_fwd_one_pass_kernelI11Fp32IOBf16WLi512ELi30ELi480EEv26Group_norm_nhwc_fwd_params)
        /*00b0*/ 	.short	0x0210
        /*00b2*/ 	.short	0x00a0


	//----- nvinfo : EIATTR_SW_WAR
	.align		4
.L_1777:
        /*00b4*/ 	.byte	0x04, 0x36
        /*00b6*/ 	.short	(.L_1779 - .L_1778)
.L_1778:
        /*00b8*/ 	.word	0x00000008
.L_1779:


//--------------------- .nv.info._Z35group_norm_nhwc_fwd_one_pass_kernelI11Fp32IOFp16WLi64ELi30ELi480EEv26Group_norm_nhwc_fwd_params --------------------------
	.section	.nv.info._Z35group_norm_nhwc_fwd_one_pass_kernelI11Fp32IOFp16WLi64ELi30ELi480EEv26Group_norm_nhwc_fwd_params,"",@"SHT_CUDA_INFO"
	.sectionflags	@""
	.align	4


	//----- nvinfo : EIATTR_CUDA_API_VERSION
	.align		4
        /*0000*/ 	.byte	0x04, 0x37
        /*0002*/ 	.short	(.L_1781 - .L_1780)
.L_1780:
        /*0004*/ 	.word	0x00000082


	//----- nvinfo : EIATTR_KPARAM_INFO
	.align		4
.L_1781:
        /*0008*/ 	.byte	0x04, 0x17
        /*000a*/ 	.short	(.L_1783 - .L_1782)
.L_1782:
        /*000c*/ 	.word	0x00000000
        /*0010*/ 	.short	0x0000
        /*0012*/ 	.short	0x0000
        /*0014*/ 	.byte	0x00, 0xf0, 0x81, 0x02


	//----- nvinfo : EIATTR_SPARSE_MMA_MASK
	.align		4
.L_1783:
        /*0018*/ 	.byte	0x03, 0x50
        /*001a*/ 	.short	0x0000


	//----- nvinfo : EIATTR_MAXREG_COUNT
	.align		4
        /*001c*/ 	.byte	0x03, 0x1b
        /*001e*/ 	.short	0x0080


	//----- nvinfo : EIATTR_NUM_BARRIERS
	.align		4
        /*0020*/ 	.byte	0x02, 0x4c
        /*0022*/ 	.byte	0x01
	.zero		1


	//----- nvinfo : EIATTR_MERCURY_ISA_VERSION
	.align		4
        /*0024*/ 	.byte	0x03, 0x5f
        /*0026*/ 	.short	0x0101


	//----- nvinfo : EIATTR_COOP_GROUP_MASK_REGIDS
	.align		4
        /*0028*/ 	.byte	0x04, 0x29
        /*002a*/ 	.short	(.L_1785 - .L_1784)


	//   ....[0]....
.L_1784:
        /*002c*/ 	.word	0xffffffff


	//   ....[1]....
        /*0030*/ 	.word	0xffffffff


	//   ....[2]....
        /*0034*/ 	.word	0xffffffff


	//   ....[3]....
        /*0038*/ 	.word	0xffffffff


	//   ....[4]....
        /*003c*/ 	.word	0xffffffff


	//   ....[5]....
        /*0040*/ 	.word	0xffffffff


	//   ....[6]....
        /*0044*/ 	.word	0xffffffff


	//   ....[7]....
        /*0048*/ 	.word	0xffffffff


	//   ....[8]....
        /*004c*/ 	.word	0xffffffff


	//   ....[9]....
        /*0050*/ 	.word	0xffffffff


	//----- nvinfo : EIATTR_COOP_GROUP_INSTR_OFFSETS
	.align		4
.L_1785:
        /*0054*/ 	.byte	0x04, 0x28
        /*0056*/ 	.short	(.L_1787 - .L_1786)


	//   ....[0]....
.L_1786:
        /*0058*/ 	.word	0x00000720


	//   ....[1]....
        /*005c*/ 	.word	0x00000730


	//   ....[2]....
        /*0060*/ 	.word	0x00000760


	//   ....[3]....
        /*0064*/ 	.word	0x00000780


	//   ....[4]....
        /*0068*/ 	.word	0x000007b0


	//   ....[5]....
        /*006c*/ 	.word	0x000007d0


	//   ....[6]....
        /*0070*/ 	.word	0x00000800


	//   ....[7]....
        /*0074*/ 	.word	0x00000820


	//   ....[8]....
        /*0078*/ 	.word	0x00000850


	//   ....[9]....
        /*007c*/ 	.word	0x00000870


	//----- nvinfo : EIATTR_EXIT_INSTR_OFFSETS
	.align		4
.L_1787:
        /*0080*/ 	.byte	0x04, 0x1c
        /*0082*/ 	.short	(.L_1789 - .L_1788)


	//   ....[0]....
.L_1788:
        /*0084*/ 	.word	0x00000060


	//   ....[1]....
        /*0088*/ 	.word	0x00001c80


	//----- nvinfo : EIATTR_MAX_THREADS
	.align		4
.L_1789:
        /*008c*/ 	.byte	0x04, 0x05
        /*008e*/ 	.short	(.L_1791 - .L_1790)
.L_1790:
        /*0090*/ 	.word	0x000001e0
        /*0094*/ 	.word	0x00000001
        /*0098*/ 	.word	0x00000001


	//----- nvinfo : EIATTR_CRS_STACK_SIZE
	.align		4
.L_1791:
        /*009c*/ 	.byte	0x04, 0x1e
        /*009e*/ 	.short	(.L_1793 - .L_1792)
.L_1792:
        /*00a0*/ 	.word	0x00000000


	//----- nvinfo : EIATTR_CBANK_PARAM_SIZE
	.align		4
.L_1793:
        /*00a4*/ 	.byte	0x03, 0x19
        /*00a6*/ 	.short	0x00a0


	//----- nvinfo : EIATTR_PARAM_CBANK
	.align		4
        /*00a8*/ 	.byte	0x04, 0x0a
        /*00aa*/ 	.short	(.L_1795 - .L_1794)
	.align		4
.L_1794:
        /*00ac*/ 	.word	index@(.nv.constant0._Z35group_norm_nhwc_fwd_one_pass_kernelI11Fp32IOFp16WLi64ELi30ELi480EEv26Group_norm_nhwc_fwd_params)
        /*00b0*/ 	.short	0x0210
        /*00b2*/ 	.short	0x00a0


	//----- nvinfo : EIATTR_SW_WAR
	.align		4
.L_1795:
        /*00b4*/ 	.byte	0x04, 0x36
        /*00b6*/ 	.short	(.L_1797 - .L_1796)
.L_1796:
        /*00b8*/ 	.word	0x00000008
.L_1797:


//--------------------- .nv.info._Z35group_norm_nhwc_fwd_one_pass_kernelI11Fp32IOFp16WLi128ELi30ELi480EEv26Group_norm_nhwc_fwd_params --------------------------
	.section	.nv.info._Z35group_norm_nhwc_fwd_one_pass_kernelI11Fp32IOFp16WLi128ELi30ELi480EEv26Group_norm_nhwc_fwd_params,"",@"SHT_CUDA_INFO"
	.sectionflags	@""
	.align	4


	//----- nvinfo : EIATTR_CUDA_API_VERSION
	.align		4
        /*0000*/ 	.byte	0x04, 0x37
        /*0002*/ 	.short	(.L_1799 - .L_1798)
.L_1798:
        /*0004*/ 	.word	0x00000082


	//----- nvinfo : EIATTR_KPARAM_INFO
	.align		4
.L_1799:
        /*0008*/ 	.byte	0x04, 0x17
        /*000a*/ 	.short	(.L_1801 - .L_1800)
.L_1800:
        /*000c*/ 	.word	0x00000000
        /*0010*/ 	.short	0x0000
        /*0012*/ 	.short	0x0000
        /*0014*/ 	.byte	0x00, 0xf0, 0x81, 0x02


	//----- nvinfo : EIATTR_SPARSE_MMA_MASK
	.align		4
.L_1801:
        /*0018*/ 	.byte	0x03, 0x50
        /*001a*/ 	.short	0x0000


	//----- nvinfo : EIATTR_MAXREG_COUNT
	.align		4
        /*001c*/ 	.byte	0x03, 0x1b
        /*001e*/ 	.short	0x0080


	//----- nvinfo : EIATTR_NUM_BARRIERS
	.align		4
        /*0020*/ 	.byte	0x02, 0x4c
        /*0022*/ 	.byte	0x01
	.zero		1


	//----- nvinfo : EIATTR_MERCURY_ISA_VERSION
	.align		4
        /*0024*/ 	.byte	0x03, 0x5f
        /*0026*/ 	.short	0x0101


	//----- nvinfo : EIATTR_COOP_GROUP_MASK_REGIDS
	.align		4
        /*0028*/ 	.byte	0x04, 0x29
        /*002a*/ 	.short	(.L_1803 - .L_1802)


	//   ....[0]....
.L_1802:
        /*002c*/ 	.word	0xffffffff


	//   ....[1]....
        /*0030*/ 	.word	0xffffffff


	//   ....[2]....
        /*0034*/ 	.word	0xffffffff


	//   ....[3]....
        /*0038*/ 	.word	0xffffffff


	//   ....[4]....
        /*003c*/ 	.word	0xffffffff


	//   ....[5]....
        /*0040*/ 	.word	0xffffffff


	//   ....[6]....
        /*0044*/ 	.word	0xffffffff


	//   ....[7]....
        /*0048*/ 	.word	0xffffffff


	//   ....[8]....
        /*004c*/ 	.word	0xffffffff


	//   ....[9]....
        /*0050*/ 	.word	0xffffffff


	//----- nvinfo : EIATTR_COOP_GROUP_INSTR_OFFSETS
	.align		4
.L_1803:
        /*0054*/ 	.byte	0x04, 0x28
        /*0056*/ 	.short	(.L_1805 - .L_1804)


	//   ....[0]....
.L_1804:
        /*0058*/ 	.word	0x000009c0


	//   ....[1]....
        /*005c*/ 	.word	0x000009e0


	//   ....[2]....
        /*0060*/ 	.word	0x00000a20


	//   ....[3]....
        /*0064*/ 	.word	0x00000a40


	//   ....[4]....
        /*0068*/ 	.word	0x00000a70


	//   ....[5]....
        /*006c*/ 	.word	0x00000a90


	//   ....[6]....
        /*0070*/ 	.word	0x00000ac0


	//   ....[7]....
        /*0074*/ 	.word	0x00000ae0


	//   ....[8]....
        /*0078*/ 	.word	0x00000b10


	//   ....[9]....
        /*007c*/ 	.word	0x00000b30


	//----- nvinfo : EIATTR_EXIT_INSTR_OFFSETS
	.align		4
.L_1805:
        /*0080*/ 	.byte	0x04, 0x1c
        /*0082*/ 	.short	(.L_1807 - .L_1806)


	//   ....[0]....
.L_1806:
        /*0084*/ 	.word	0x00000060


	//   ....[1]....
        /*0088*/ 	.word	0x00002380


	//----- nvinfo : EIATTR_MAX_THREADS
	.align		4
.L_1807:
        /*008c*/ 	.byte	0x04, 0x05
        /*008e*/ 	.short	(.L_1809 - .L_1808)
.L_1808:
        /*0090*/ 	.word	0x000001e0
        /*0094*/ 	.word	0x00000001
        /*0098*/ 	.word	0x00000001


	//----- nvinfo : EIATTR_CRS_STACK_SIZE
	.align		4
.L_1809:
        /*009c*/ 	.byte	0x04, 0x1e
        /*009e*/ 	.short	(.L_1811 - .L_1810)
.L_1810:
        /*00a0*/ 	.word	0x00000000


	//----- nvinfo : EIATTR_CBANK_PARAM_SIZE
	.align		4
.L_1811:
        /*00a4*/ 	.byte	0x03, 0x19
        /*00a6*/ 	.short	0x00a0


	//----- nvinfo : EIATTR_PARAM_CBANK
	.align		4
        /*00a8*/ 	.byte	0x04, 0x0a
        /*00aa*/ 	.short	(.L_1813 - .L_1812)
	.align		4
.L_1812:
        /*00ac*/ 	.word	index@(.nv.constant0._Z35group_norm_nhwc_fwd_one_pass_kernelI11Fp32IOFp16WLi128ELi30ELi480EEv26Group_norm_nhwc_fwd_params)
        /*00b0*/ 	.short	0x0210
        /*00b2*/ 	.short	0x00a0


	//----- nvinfo : EIATTR_SW_WAR
	.align		4
.L_1813:
        /*00b4*/ 	.byte	0x04, 0x36
        /*00b6*/ 	.short	(.L_1815 - .L_1814)
.L_1814:
        /*00b8*/ 	.word	0x00000008
.L_1815:


//--------------------- .nv.info._Z35group_norm_nhwc_fwd_one_pass_kernelI11Fp32IOFp16WLi256ELi30ELi480EEv26Group_norm_nhwc_fwd_params --------------------------
	.section	.nv.info._Z35group_norm_nhwc_fwd_one_pass_kernelI11Fp32IOFp16WLi256ELi30ELi480EEv26Group_norm_nhwc_fwd_params,"",@"SHT_CUDA_INFO"
	.sectionflags	@""
	.align	4


	//----- nvinfo : EIATTR_CUDA_API_VERSION
	.align		4
        /*0000*/ 	.byte	0x04, 0x37
        /*0002*/ 	.short	(.L_1817 - .L_1816)
.L_1816:
        /*0004*/ 	.word	0x00000082


	//----- nvinfo : EIATTR_KPARAM_INFO
	.align		4
.L_1817:
        /*0008*/ 	.byte	0x04, 0x17
        /*000a*/ 	.short	(.L_1819 - .L_1818)
.L_1818:
        /*000c*/ 	.word	0x00000000
        /*0010*/ 	.short	0x0000
        /*0012*/ 	.short	0x0000
        /*0014*/ 	.byte	0x00, 0xf0, 0x81, 0x02


	//----- nvinfo : EIATTR_SPARSE_MMA_MASK
	.align		4
.L_1819:
        /*0018*/ 	.byte	0x03, 0x50
        /*001a*/ 	.short	0x0000


	//----- nvinfo : EIATTR_MAXREG_COUNT
	.align		4
        /*001c*/ 	.byte	0x03, 0x1b
        /*001e*/ 	.short	0x0080


	//----- nvinfo : EIATTR_NUM_BARRIERS
	.align		4
        /*0020*/ 	.byte	0x02, 0x4c
        /*0022*/ 	.byte	0x01
	.zero		1


	//----- nvinfo : EIATTR_MERCURY_ISA_VERSION
	.align		4
        /*0024*/ 	.byte	0x03, 0x5f
        /*0026*/ 	.short	0x0101


	//----- nvinfo : EIATTR_COOP_GROUP_MASK_REGIDS
	.align		4
        /*0028*/ 	.byte	0x04, 0x29
        /*002a*/ 	.short	(.L_1821 - .L_1820)


	//   ....[0]....
.L_1820:
        /*002c*/ 	.word	0xffffffff


	//   ....[1]....
        /*0030*/ 	.word	0xffffffff


	//   ....[2]....
        /*0034*/ 	.word	0xffffffff


	//   ....[3]....
        /*0038*/ 	.word	0xffffffff


	//   ....[4]....
        /*003c*/ 	.word	0xffffffff


	//   ....[5]....
        /*0040*/ 	.word	0xffffffff


	//   ....[6]....
        /*0044*/ 	.word	0xffffffff


	//   ....[7]....
        /*0048*/ 	.word	0xffffffff


	//   ....[8]....
        /*004c*/ 	.word	0xffffffff


	//   ....[9]....
        /*0050*/ 	.word	0xffffffff


	//----- nvinfo : EIATTR_COOP_GROUP_INSTR_OFFSETS
	.align		4
.L_1821:
        /*0054*/ 	.byte	0x04, 0x28
        /*0056*/ 	.short	(.L_1823 - .L_1822)


	//   ....[0]....
.L_1822:
        /*0058*/ 	.word	0x00000f60


	//   ....[1]....
        /*005c*/ 	.word	0x00000f70


	//   ....[2]....
        /*0060*/ 	.word	0x00000fa0


	//   ....[3]....
        /*0064*/ 	.word	0x00000fb0


	//   ....[4]....
        /*0068*/ 	.word	0x00000ff0


	//   ....[5]....
        /*006c*/ 	.word	0x00001000


	//   ....[6]....
        /*0070*/ 	.word	0x00001040


	//   ....[7]....
        /*0074*/ 	.word	0x00001050


	//   ....[8]....
        /*0078*/ 	.word	0x00001090


	//   ....[9]....
        /*007c*/ 	.word	0x000010a0


	//----- nvinfo : EIATTR_EXIT_INSTR_OFFSETS
	.align		4
.L_1823:
        /*0080*/ 	.byte	0x04, 0x1c
        /*0082*/ 	.short	(.L_1825 - .L_1824)


	//   ....[0]....
.L_1824:
        /*0084*/ 	.word	0x00000060


	//   ....[1]....
        /*0088*/ 	.word	0x00003920


	//----- nvinfo : EIATTR_MAX_THREADS
	.align		4
.L_1825:
        /*008c*/ 	.byte	0x04, 0x05
        /*008e*/ 	.short	(.L_1827 - .L_1826)
.L_1826:
        /*0090*/ 	.word	0x000001e0
        /*0094*/ 	.word	0x00000001
        /*0098*/ 	.word	0x00000001


	//----- nvinfo : EIATTR_CRS_STACK_SIZE
	.align		4
.L_1827:
        /*009c*/ 	.byte	0x04, 0x1e
        /*009e*/ 	.short	(.L_1829 - .L_1828)
.L_1828:
        /*00a0*/ 	.word	0x00000000


	//----- nvinfo : EIATTR_CBANK_PARAM_SIZE
	.align		4
.L_1829:
        /*00a4*/ 	.byte	0x03, 0x19
        /*00a6*/ 	.short	0x00a0


	//----- nvinfo : EIATTR_PARAM_CBANK
	.align		4
        /*00a8*/ 	.byte	0x04, 0x0a
        /*00aa*/ 	.short	(.L_1831 - .L_1830)
	.align		4
.L_1830:
        /*00ac*/ 	.word	index@(.nv.constant0._Z35group_norm_nhwc_fwd_one_pass_kernelI11Fp32IOFp16WLi256ELi30ELi480EEv26Group_norm_nhwc_fwd_params)
        /*00b0*/ 	.short	0x0210
        /*00b2*/ 	.short	0x00a0


	//----- nvinfo : EIATTR_SW_WAR
	.align		4
.L_1831:
        /*00b4*/ 	.byte	0x04, 0x36
        /*00b6*/ 	.short	(.L_1833 - .L_1832)
.L_1832:
        /*00b8*/ 	.word	0x00000008
.L_1833:


//--------------------- .nv.info._Z35group_norm_nhwc_fwd_one_pass_kernelI11Fp32IOFp16WLi512ELi30ELi480EEv26Group_norm_nhwc_fwd_params --------------------------
	.section	.nv.info._Z35group_norm_nhwc_fwd_one_pass_kernelI11Fp32IOFp16WLi512ELi30ELi480EEv26Group_norm_nhwc_fwd_params,"",@"SHT_CUDA_INFO"
	.sectionflags	@""
	.align	4


	//----- nvinfo : EIATTR_CUDA_API_VERSION
	.align		4
        /*0000*/ 	.byte	0x04, 0x37
        /*0002*/ 	.short	(.L_1835 - .L_1834)
.L_1834:
        /*0004*/ 	.word	0x00000082


	//----- nvinfo : EIATTR_KPARAM_INFO
	.align		4
.L_1835:
        /*0008*/ 	.byte	0x04, 0x17
        /*000a*/ 	.short	(.L_1837 - .L_1836)
.L_1836:
        /*000c*/ 	.word	0x00000000
        /*0010*/ 	.short	0x0000
        /*0012*/ 	.short	0x0000
        /*0014*/ 	.byte	0x00, 0xf0, 0x81, 0x02


	//----- nvinfo : EIATTR_SPARSE_MMA_MASK
	.align		4
.L_1837:
        /*0018*/ 	.byte	0x03, 0x50
        /*001a*/ 	.short	0x0000


	//----- nvinfo : EIATTR_MAXREG_COUNT
	.align		4
        /*001c*/ 	.byte	0x03, 0x1b
        /*001e*/ 	.short	0x0080


	//----- nvinfo : EIATTR_NUM_BARRIERS
	.align		4
        /*0020*/ 	.byte	0x02, 0x4c
        /*0022*/ 	.byte	0x01
	.zero		1


	//----- nvinfo : EIATTR_MERCURY_ISA_VERSION
	.align		4
        /*0024*/ 	.byte	0x03, 0x5f
        /*0026*/ 	.short	0x0101


	//----- nvinfo : EIATTR_COOP_GROUP_MASK_REGIDS
	.align		4
        /*0028*/ 	.byte	0x04, 0x29
        /*002a*/ 	.short	(.L_1839 - .L_1838)


	//   ....[0]....
.L_1838:
        /*002c*/ 	.word	0xffffffff


	//   ....[1]....
        /*0030*/ 	.word	0xffffffff


	//   ....[2]....
        /*0034*/ 	.word	0xffffffff


	//   ....[3]....
        /*0038*/ 	.word	0xffffffff


	//   ....[4]....
        /*003c*/ 	.word	0xffffffff


	//   ....[5]....
        /*0040*/ 	.word	0xffffffff


	//   ....[6]....
        /*0044*/ 	.word	0xffffffff


	//   ....[7]....
        /*0048*/ 	.word	0xffffffff


	//   ....[8]....
        /*004c*/ 	.word	0xffffffff


	//   ....[9]....
        /*0050*/ 	.word	0xffffffff


	//----- nvinfo : EIATTR_COOP_GROUP_INSTR_OFFSETS
	.align		4
.L_1839:
        /*0054*/ 	.byte	0x04, 0x28
        /*0056*/ 	.short	(.L_1841 - .L_1840)


	//   ....[0]....
.L_1840:
        /*0058*/ 	.word	0x000019f0


	//   ....[1]....
        /*005c*/ 	.word	0x00001a00


	//   ....[2]....
        /*0060*/ 	.word	0x00001a30


	//   ....[3]....
        /*0064*/ 	.word	0x00001a40


	//   ....[4]....
        /*0068*/ 	.word	0x00001a80


	//   ....[5]....
        /*006c*/ 	.word	0x00001a90


	//   ....[6]....
        /*0070*/ 	.word	0x00001ad0


	//   ....[7]....
        /*0074*/ 	.word	0x00001ae0


	//   ....[8]....
        /*0078*/ 	.word	0x00001b20


	//   ....[9]....
        /*007c*/ 	.word	0x00001b30


	//----- nvinfo : EIATTR_EXIT_INSTR_OFFSETS
	.align		4
.L_1841:
        /*0080*/ 	.byte	0x04, 0x1c
        /*0082*/ 	.short	(.L_1843 - .L_1842)


	//   ....[0]....
.L_1842:
        /*0084*/ 	.word	0x00000060


	//   ....[1]....
        /*0088*/ 	.word	0x00004cd0


	//----- nvinfo : EIATTR_MAX_THREADS
	.align		4
.L_1843:
        /*008c*/ 	.byte	0x04, 0x05
        /*008e*/ 	.short	(.L_1845 - .L_1844)
.L_1844:
        /*0090*/ 	.word	0x000001e0
        /*0094*/ 	.word	0x00000001
        /*0098*/ 	.word	0x00000001


	//----- nvinfo : EIATTR_CRS_STACK_SIZE
	.align		4
.L_1845:
        /*009c*/ 	.byte	0x04, 0x1e
        /*009e*/ 	.short	(.L_1847 - .L_1846)
.L_1846:
        /*00a0*/ 	.word	0x00000000


	//----- nvinfo : EIATTR_CBANK_PARAM_SIZE
	.align		4
.L_1847:
        /*00a4*/ 	.byte	0x03, 0x19
        /*00a6*/ 	.short	0x00a0


	//----- nvinfo : EIATTR_PARAM_CBANK
	.align		4
        /*00a8*/ 	.byte	0x04, 0x0a
        /*00aa*/ 	.short	(.L_1849 - .L_1848)
	.align		4
.L_1848:
        /*00ac*/ 	.word	index@(.nv.constant0._Z35group_norm_nhwc_fwd_one_pass_kernelI11Fp32IOFp16WLi512ELi30ELi480EEv26Group_norm_nhwc_fwd_params)
        /*00b0*/ 	.short	0x0210
        /*00b2*/ 	.short	0x00a0


	//----- nvinfo : EIATTR_SW_WAR
	.align		4
.L_1849:
        /*00b4*/ 	.byte	0x04, 0x36
        /*00b6*/ 	.short	(.L_1851 - .L_1850)
.L_1850:
        /*00b8*/ 	.word	0x00000008
.L_1851:


//--------------------- .nv.callgraph             --------------------------
	.section	.nv.callgraph,"",@"SHT_CUDA_CALLGRAPH"
	.align	4
	.sectionentsize	8
	.align		4
        /*0000*/ 	.word	0x00000000
	.align		4
        /*0004*/ 	.word	0xffffffff
	.align		4
        /*0008*/ 	.word	0x00000000
	.align		4
        /*000c*/ 	.word	0xfffffffe
	.align		4
        /*0010*/ 	.word	0x00000000
	.align		4
        /*0014*/ 	.word	0xfffffffd
	.align		4
        /*0018*/ 	.word	0x00000000
	.align		4
        /*001c*/ 	.word	0xfffffffc


//--------------------- .nv.constant4             --------------------------
	.section	.nv.constant4,"a",@progbits
	.align	8
	.align		8
.nv.constant4:
        /*0000*/ 	.dword	_ZN61_INTERNAL_bbf27814_30_group_norm_nhwc_one_pass_30_cu_695b27a54cuda3std3__45__cpo5beginE
	.align		8
        /*0008*/ 	.dword	_ZN61_INTERNAL_bbf27814_30_group_norm_nhwc_one_pass_30_cu_695b27a54cuda3std3__45__cpo3endE
	.align		8
        /*0010*/ 	.dword	_ZN61_INTERNAL_bbf27814_30_group_norm_nhwc_one_pass_30_cu_695b27a54cuda3std3__45__cpo6cbeginE
	.align		8
        /*0018*/ 	.dword	_ZN61_INTERNAL_bbf27814_30_group_norm_nhwc_one_pass_30_cu_695b27a54cuda3std3__45__cpo4cendE
	.align		8
        /*0020*/ 	.dword	_ZN61_INTERNAL_bbf27814_30_group_norm_nhwc_one_pass_30_cu_695b27a54cuda3std3__45__cpo6rbeginE
	.align		8
        /*0028*/ 	.dword	_ZN61_INTERNAL_bbf27814_30_group_norm_nhwc_one_pass_30_cu_695b27a54cuda3std3__45__cpo4rendE
	.align		8
        /*0030*/ 	.dword	_ZN61_INTERNAL_bbf27814_30_group_norm_nhwc_one_pass_30_cu_695b27a54cuda3std3__45__cpo7crbeginE
	.align		8
        /*0038*/ 	.dword	_ZN61_INTERNAL_bbf27814_30_group_norm_nhwc_one_pass_30_cu_695b27a54cuda3std3__45__cpo5crendE
	.align		8
        /*0040*/ 	.dword	_ZN61_INTERNAL_bbf27814_30_group_norm_nhwc_one_pass_30_cu_695b27a54cuda3std3__463_GLOBAL__N__bbf27814_30_group_norm_nhwc_one_pass_30_cu_695b27a56ignoreE
	.align		8
        /*0048*/ 	.dword	_ZN61_INTERNAL_bbf27814_30_group_norm_nhwc_one_pass_30_cu_695b27a54cuda3std3__419piecewise_constructE
	.align		8
        /*0050*/ 	.dword	_ZN61_INTERNAL_bbf27814_30_group_norm_nhwc_one_pass_30_cu_695b27a54cuda3std3__48in_placeE
	.align		8
        /*0058*/ 	.dword	_ZN61_INTERNAL_bbf27814_30_group_norm_nhwc_one_pass_30_cu_695b27a54cuda3std3__420unreachable_sentinelE
	.align		8
        /*0060*/ 	.dword	_ZN61_INTERNAL_bbf27814_30_group_norm_nhwc_one_pass_30_cu_695b27a54cuda3std3__47nulloptE
	.align		8
        /*0068*/ 	.dword	_ZN61_INTERNAL_bbf27814_30_group_norm_nhwc_one_pass_30_cu_695b27a54cuda3std3__48unexpectE
	.align		8
        /*0070*/ 	.dword	_ZN61_INTERNAL_bbf27814_30_group_norm_nhwc_one_pass_30_cu_695b27a54cuda3std6ranges3__45__cpo4swapE
	.align		8
        /*0078*/ 	.dword	_ZN61_INTERNAL_bbf27814_30_group_norm_nhwc_one_pass_30_cu_695b27a54cuda3std6ranges3__45__cpo9iter_moveE
	.align		8
        /*0080*/ 	.dword	_ZN61_INTERNAL_bbf27814_30_group_norm_nhwc_one_pass_30_cu_695b27a54cuda3std6ranges3__45__cpo5beginE
	.align		8
        /*0088*/ 	.dword	_ZN61_INTERNAL_bbf27814_30_group_norm_nhwc_one_pass_30_cu_695b27a54cuda3std6ranges3__45__cpo3endE
	.align		8
        /*0090*/ 	.dword	_ZN61_INTERNAL_bbf27814_30_group_norm_nhwc_one_pass_30_cu_695b27a54cuda3std6ranges3__45__cpo6cbeginE
	.align		8
        /*0098*/ 	.dword	_ZN61_INTERNAL_bbf27814_30_group_norm_nhwc_one_pass_30_cu_695b27a54cuda3std6ranges3__45__cpo4cendE
	.align		8
        /*00a0*/ 	.dword	_ZN61_INTERNAL_bbf27814_30_group_norm_nhwc_one_pass_30_cu_695b27a54cuda3std6ranges3__45__cpo7advanceE
	.align		8
        /*00a8*/ 	.dword	_ZN61_INTERNAL_bbf27814_30_group_norm_nhwc_one_pass_30_cu_695b27a54cuda3std6ranges3__45__cpo9iter_swapE
	.align		8
        /*00b0*/ 	.dword	_ZN61_INTERNAL_bbf27814_30_group_norm_nhwc_one_pass_30_cu_695b27a54cuda3std6ranges3__45__cpo4nextE
	.align		8
        /*00b8*/ 	.dword	_ZN61_INTERNAL_bbf27814_30_group_norm_nhwc_one_pass_30_cu_695b27a54cuda3std6ranges3__45__cpo4prevE
	.align		8
        /*00c0*/ 	.dword	_ZN61_INTERNAL_bbf27814_30_group_norm_nhwc_one_pass_30_cu_695b27a54cuda3std6ranges3__45__cpo4dataE
	.align		8
        /*00c8*/ 	.dword	_ZN61_INTERNAL_bbf27814_30_group_norm_nhwc_one_pass_30_cu_695b27a54cuda3std6ranges3__45__cpo5cdataE
	.align		8
        /*00d0*/ 	.dword	_ZN61_INTERNAL_bbf27814_30_group_norm_nhwc_one_pass_30_cu_695b27a54cuda3std6ranges3__45__cpo4sizeE
	.align		8
        /*00d8*/ 	.dword	_ZN61_INTERNAL_bbf27814_30_group_norm_nhwc_one_pass_30_cu_695b27a54cuda3std6ranges3__45__cpo5ssizeE
	.align		8
        /*00e0*/ 	.dword	_ZN61_INTERNAL_bbf27814_30_group_norm_nhwc_one_pass_30_cu_695b27a54cuda3std6ranges3__45__cpo8distanceE
	.align		8
        /*00e8*/ 	.dword	_ZN61_INTERNAL_bbf27814_30_group_norm_nhwc_one_pass_30_cu_695b27a56thrust23THRUST_300001_SM_900_NS6system6detail10sequential3seqE
	.align		8
        /*00f0*/ 	.dword	_ZN61_INTERNAL_bbf27814_30_group_norm_nhwc_one_pass_30_cu_695b27a56thrust23THRUST_300001_SM_900_NS12placeholders2_1E
	.align		8
        /*00f8*/ 	.dword	_ZN61_INTERNAL_bbf27814_30_group_norm_nhwc_one_pass_30_cu_695b27a56thrust23THRUST_300001_SM_900_NS12placeholders2_2E
	.align		8
        /*0100*/ 	.dword	_ZN61_INTERNAL_bbf27814_30_group_norm_nhwc_one_pass_30_cu_695b27a56thrust23THRUST_300001_SM_900_NS12placeholders2_3E
	.align		8
        /*0108*/ 	.dword	_ZN61_INTERNAL_bbf27814_30_group_norm_nhwc_one_pass_30_cu_695b27a56thrust23THRUST_300001_SM_900_NS12placeholders2_4E
	.align		8
        /*0110*/ 	.dword	_ZN61_INTERNAL_bbf27814_30_group_norm_nhwc_one_pass_30_cu_695b27a56thrust23THRUST_300001_SM_900_NS12placeholders2_5E
	.align		8
        /*0118*/ 	.dword	_ZN61_INTERNAL_bbf27814_30_group_norm_nhwc_one_pass_30_cu_695b27a56thrust23THRUST_300001_SM_900_NS12placeholders2_6E
	.align		8
        /*0120*/ 	.dword	_ZN61_INTERNAL_bbf27814_30_group_norm_nhwc_one_pass_30_cu_695b27a56thrust23THRUST_300001_SM_900_NS12placeholders2_7E
	.align		8
        /*0128*/ 	.dword	_ZN61_INTERNAL_bbf27814_30_group_norm_nhwc_one_pass_30_cu_695b27a56thrust23THRUST_300001_SM_900_NS12placeholders2_8E
	.align		8
        /*0130*/ 	.dword	_ZN61_INTERNAL_bbf27814_30_group_norm_nhwc_one_pass_30_cu_695b27a56thrust23THRUST_300001_SM_900_NS12placeholders2_9E
	.align		8
        /*0138*/ 	.dword	_ZN61_INTERNAL_bbf27814_30_group_norm_nhwc_one_pass_30_cu_695b27a56thrust23THRUST_300001_SM_900_NS12placeholders3_10E


//--------------------- .text._ZN3cub17CUB_300001_SM_9006detail11EmptyKernelIvEEvv --------------------------
	.section	.text._ZN3cub17CUB_300001_SM_9006detail11EmptyKernelIvEEvv,"ax",@progbits
	.align	128
        .global         _ZN3cub17CUB_300001_SM_9006detail11EmptyKernelIvEEvv
        .type           _ZN3cub17CUB_300001_SM_9006detail11EmptyKernelIvEEvv,@function
        .size           _ZN3cub17CUB_300001_SM_9006detail11EmptyKernelIvEEvv,(.L_x_3250 - _ZN3cub17CUB_300001_SM_9006detail11EmptyKernelIvEEvv)
        .other          _ZN3cub17CUB_300001_SM_9006detail11EmptyKernelIvEEvv,@"STO_CUDA_ENTRY STV_DEFAULT"
_ZN3cub17CUB_300001_SM_9006detail11EmptyKernelIvEEvv:
.text._ZN3cub17CUB_300001_SM_9006detail11EmptyKernelIvEEvv:
[----:B------:R-:W-:Y:S01]  /*0000*/  LDC R1, c[0x0][0x28] ;  /* 0x00000a00ff017b82 */ /* 0x000fe20000000800 */
[----:B------:R-:W-:Y:S05]  /*0010*/  EXIT ;  /* 0x000000000000794d */ /* 0x000fea0003800000 */
.L_x_0:
[----:B------:R-:W-:-:S00]  /*0020*/  BRA `(.L_x_0) ;  /* 0xfffffffc00fc7947 */ /* 0x000fc0000383ffff */
[----:B------:R-:W-:-:S00]  /*0030*/  NOP ;  /* 0x0000000000007918 */ /* 0x000fc00000000000 */
        /* <DEDUP_REMOVED lines=12> */
.L_x_3250:


//--------------------- .text._Z35group_norm_nhwc_bwd_one_pass_kernelI11Bf16IOFp32WLi64ELi30ELi480EEv26Group_norm_nhwc_bwd_params --------------------------
	.section	.text._Z35group_norm_nhwc_bwd_one_pass_kernelI11Bf16IOFp32WLi64ELi30ELi480EEv26Group_norm_nhwc_bwd_params,"ax",@progbits
	.align	128
        .global         _Z35group_norm_nhwc_bwd_one_pass_kernelI11Bf16IOFp32WLi64ELi30ELi480EEv26Group_norm_nhwc_bwd_params
        .type           _Z35group_norm_nhwc_bwd_one_pass_kernelI11Bf16IOFp32WLi64ELi30ELi480EEv26Group_norm_nhwc_bwd_params,@function
        .size           _Z35group_norm_nhwc_bwd_one_pass_kernelI11Bf16IOFp32WLi64ELi30ELi480EEv26Group_norm_nhwc_bwd_params,(.L_x_3251 - _Z35group_norm_nhwc_bwd_one_pass_kernelI11Bf16IOFp32WLi64ELi30ELi480EEv26Group_norm_nhwc_bwd_params)
        .other          _Z35group_norm_nhwc_bwd_one_pass_kernelI11Bf16IOFp32WLi64ELi30ELi480EEv26Group_norm_nhwc_bwd_params,@"STO_CUDA_ENTRY STV_DEFAULT"
_Z35group_norm_nhwc_bwd_one_pass_kernelI11Bf16IOFp32WLi64ELi30ELi480EEv26Group_norm_nhwc_bwd_params:
.text._Z35group_norm_nhwc_bwd_one_pass_kernelI11Bf16IOFp32WLi64ELi30ELi480EEv26Group_norm_nhwc_bwd_params:
[----:B------:R-:W-:Y:S01]  /*0000*/  LDC R1, c[0x0][0x28] ;  /* 0x00000a00ff017b82 */ /* 0x000fe20000000800 */
[----:B------:R-:W0:Y:S01]  /*0010*/  S2R R39, SR_CTAID.Y ;  /* 0x0000000000277919 */ /* 0x000e220000002600 */
[----:B------:R-:W-:Y:S01]  /*0020*/  ULDC UR4, c[0x0][0x2a0] ;  /* 0x0000a80000047ab9 */ /* 0x000fe20000000800 */
[----:B------:R-:W-:-:S05]  /*0030*/  ULDC UR5, c[0x0][0x270] ;  /* 0x00009c0000057ab9 */ /* 0x000fca0000000800 */
[----:B------:R-:W1:Y:S01]  /*0040*/  S2UR UR7, SR_CTAID.X ;  /* 0x00000000000779c3 */ /* 0x000e620000002500 */
[----:B------:R-:W-:Y:S01]  /*0050*/  UIMAD UR4, UR4, UR5, URZ ;  /* 0x00000005040472a4 */ /* 0x000fe2000f8e023f */
[----:B------:R-:W2:Y:S01]  /*0060*/  S2R R51, SR_TID.X ;  /* 0x0000000000337919 */ /* 0x000ea20000002100 */
[----:B------:R-:W-:-:S04]  /*0070*/  ULDC.64 UR8, c[0x0][0x208] ;  /* 0x0000820000087ab9 */ /* 0x000fc80000000a00 */
[----:B0-----:R-:W-:-:S13]  /*0080*/  ISETP.GE.AND P0, PT, R39, UR4, PT ;  /* 0x0000000427007c0c */ /* 0x001fda000bf06270 */
[----:B-12---:R-:W-:Y:S05]  /*0090*/  @P0 BRA `(.L_x_1) ;  /* 0x0000003800080947 */ /* 0x006fea0003800000 */
[----:B------:R-:W0:Y:S01]  /*00a0*/  LDC.64 R6, c[0x0][0x288] ;  /* 0x0000a200ff067b82 */ /* 0x000e220000000a00 */
[----:B------:R-:W-:Y:S01]  /*00b0*/  IMAD.WIDE.U32 R2, R51, -0x77777777, RZ ;  /* 0x8888888933027825 */ /* 0x000fe200078e00ff */
[----:B------:R-:W1:Y:S01]  /*00c0*/  S2R R14, SR_LANEID ;  /* 0x00000000000e7919 */ /* 0x000e620000000000 */
[----:B------:R-:W-:Y:S01]  /*00d0*/  SHF.R.S32.HI R0, RZ, 0x1f, R51 ;  /* 0x0000001fff007819 */ /* 0x000fe20000011433 */
[----:B------:R-:W-:Y:S01]  /*00e0*/  ULDC.64 UR10, c[0x0][0x290] ;  /* 0x0000a400000a7ab9 */ /* 0x000fe20000000a00 */
[----:B------:R-:W-:Y:S01]  /*00f0*/  UMOV UR5, 0x400 ;  /* 0x0000040000057882 */ /* 0x000fe20000000000 */
[----:B------:R-:W-:Y:S01]  /*0100*/  SHF.R.U32.HI R50, RZ, 0x3, R3 ;  /* 0x00000003ff327819 */ /* 0x000fe20000011603 */
[----:B------:R-:W-:Y:S01]  /*0110*/  HFMA2.MMA R44, -RZ, RZ, 0, 0 ;  /* 0x00000000ff2c7435 */ /* 0x000fe200000001ff */
[----:B------:R-:W2:Y:S01]  /*0120*/  LDC R9, c[0x0][0x2ac] ;  /* 0x0000ab00ff097b82 */ /* 0x000ea20000000800 */
[----:B------:R-:W-:Y:S02]  /*0130*/  LEA.HI R0, R0, R51, RZ, 0x5 ;  /* 0x0000003300007211 */ /* 0x000fe400078f28ff */
[----:B------:R-:W-:Y:S01]  /*0140*/  IMAD R52, R50, -0xf, R51 ;  /* 0xfffffff132347824 */ /* 0x000fe200078e0233 */
[----:B------:R-:W-:-:S02]  /*0150*/  MOV R45, R39 ;  /* 0x00000027002d7202 */ /* 0x000fc40000000f00 */
[----:B------:R-:W-:Y:S02]  /*0160*/  SHF.R.S32.HI R0, RZ, 0x5, R0 ;  /* 0x00000005ff007819 */ /* 0x000fe40000011400 */
[----:B------:R-:W3:Y:S01]  /*0170*/  S2UR UR6, SR_CgaCtaId ;  /* 0x00000000000679c3 */ /* 0x000ee20000008800 */
[----:B------:R-:W-:-:S07]  /*0180*/  SHF.L.U32 R52, R52, 0x1, RZ ;  /* 0x0000000134347819 */ /* 0x000fce00000006ff */
[----:B------:R-:W4:Y:S01]  /*0190*/  LDC R38, c[0x0][0x10] ;  /* 0x00000400ff267b82 */ /* 0x000f220000000800 */
[----:B0-----:R-:W-:Y:S01]  /*01a0*/  IMAD.WIDE.U32 R2, R6, 0x3, RZ ;  /* 0x0000000306027825 */ /* 0x001fe200078e00ff */
[C---:B------:R-:W-:Y:S02]  /*01b0*/  LEA R5, R7.reuse, R7, 0x1 ;  /* 0x0000000707057211 */ /* 0x040fe400078e08ff */
[----:B------:R-:W-:Y:S02]  /*01c0*/  LEA.HI R4, P0, R7, R6, RZ, 0x1 ;  /* 0x0000000607047211 */ /* 0x000fe400078108ff */
[----:B------:R-:W-:Y:S02]  /*01d0*/  IADD3 R5, R3, R5, RZ ;  /* 0x0000000503057210 */ /* 0x000fe40007ffe0ff */
[----:B------:R-:W0:Y:S01]  /*01e0*/  LDC R36, c[0x0][0xc] ;  /* 0x00000300ff247b82 */ /* 0x000e220000000800 */
[----:B--2---:R-:W-:Y:S01]  /*01f0*/  IMAD R50, R9, UR7, R50 ;  /* 0x0000000709327c24 */ /* 0x004fe2000f8e0232 */
[----:B------:R-:W-:-:S02]  /*0200*/  LEA.HI R3, P2, R5, R2, RZ, 0x1 ;  /* 0x0000000205037211 */ /* 0x000fc400078508ff */
[----:B------:R-:W-:Y:S02]  /*0210*/  IADD3.X R7, RZ, R7, RZ, P0, !PT ;  /* 0x00000007ff077210 */ /* 0x000fe400007fe4ff */
[----:B------:R-:W-:Y:S02]  /*0220*/  IADD3.X R6, RZ, R5, RZ, P2, !PT ;  /* 0x00000005ff067210 */ /* 0x000fe400017fe4ff */
[----:B------:R-:W-:Y:S01]  /*0230*/  ISETP.GE.U32.AND P1, PT, R50, UR10, PT ;  /* 0x0000000a32007c0c */ /* 0x000fe2000bf26070 */
[----:B---3--:R-:W-:Y:S01]  /*0240*/  ULEA UR5, UR6, UR5, 0x18 ;  /* 0x0000000506057291 */ /* 0x008fe2000f8ec03f */
[----:B------:R-:W-:Y:S01]  /*0250*/  SHF.R.S32.HI R37, RZ, 0x1f, R50 ;  /* 0x0000001fff257819 */ /* 0x000fe20000011432 */
[----:B------:R-:W-:Y:S01]  /*0260*/  ULDC.U8 UR10, c[0x0][0x2a4] ;  /* 0x0000a900000a7ab9 */ /* 0x000fe20000000000 */
[--C-:B------:R-:W-:Y:S02]  /*0270*/  SHF.R.S64 R2, R4, 0x1, R7.reuse ;  /* 0x0000000104027819 */ /* 0x100fe40000001007 */
[----:B------:R-:W-:-:S02]  /*0280*/  SHF.R.S32.HI R5, RZ, 0x1, R7 ;  /* 0x00000001ff057819 */ /* 0x000fc40000011407 */
[--C-:B------:R-:W-:Y:S01]  /*0290*/  SHF.R.S64 R3, R3, 0x1, R6.reuse ;  /* 0x0000000103037819 */ /* 0x100fe20000001006 */
[----:B----4-:R-:W-:Y:S01]  /*02a0*/  IMAD R49, R38, UR7, R39 ;  /* 0x0000000726317c24 */ /* 0x010fe2000f8e0227 */
[----:B------:R-:W-:Y:S02]  /*02b0*/  ISETP.GE.AND.EX P1, PT, R37, UR11, PT, P1 ;  /* 0x0000000b25007c0c */ /* 0x000fe4000bf26310 */
[----:B------:R-:W-:Y:S02]  /*02c0*/  IADD3 R48, R50, 0x20, RZ ;  /* 0x0000002032307810 */ /* 0x000fe40007ffe0ff */
[----:B------:R-:W-:Y:S02]  /*02d0*/  SHF.R.S32.HI R6, RZ, 0x1, R6 ;  /* 0x00000001ff067819 */ /* 0x000fe40000011406 */
[----:B0-----:R-:W-:Y:S02]  /*02e0*/  LOP3.LUT R47, R36, 0x3, RZ, 0xc0, !PT ;  /* 0x00000003242f7812 */ /* 0x001fe400078ec0ff */
[----:B------:R-:W-:-:S02]  /*02f0*/  SHF.L.U64.HI R4, R2, 0x2, R5 ;  /* 0x0000000202047819 */ /* 0x000fc40000010205 */
[----:B------:R-:W-:Y:S02]  /*0300*/  LEA R0, R0, UR5, 0x3 ;  /* 0x0000000500007c11 */ /* 0x000fe4000f8e18ff */
[----:B------:R-:W-:Y:S02]  /*0310*/  ISETP.LT.U32.AND P1, PT, R51, 0x1e0, !P1 ;  /* 0x000001e03300780c */ /* 0x000fe40004f21070 */
[----:B------:R-:W-:Y:S02]  /*0320*/  IADD3 R46, -R47, R36, RZ ;  /* 0x000000242f2e7210 */ /* 0x000fe40007ffe1ff */
[----:B------:R-:W-:Y:S02]  /*0330*/  SHF.R.S32.HI R15, RZ, 0x1f, R48 ;  /* 0x0000001fff0f7819 */ /* 0x000fe40000011430 */
[----:B-1----:R-:W-:-:S07]  /*0340*/  SHF.L.U64.HI R5, R3, 0x2, R6 ;  /* 0x0000000203057819 */ /* 0x002fce0000010206 */
.L_x_28:
[----:B0-----:R-:W0:Y:S01]  /*0350*/  LDC R12, c[0x0][0x2a0] ;  /* 0x0000a800ff0c7b82 */ /* 0x001e220000000800 */
[----:B------:R-:W-:Y:S01]  /*0360*/  ISETP.GE.AND P5, PT, R45, RZ, PT ;  /* 0x000000ff2d00720c */ /* 0x000fe20003fa6270 */
[----:B------:R-:W-:-:S06]  /*0370*/  ULDC.64 UR12, c[0x0][0x290] ;  /* 0x0000a400000c7ab9 */ /* 0x000fcc0000000a00 */
[----:B------:R-:W1:Y:S08]  /*0380*/  LDC R13, c[0x0][0x2ac] ;  /* 0x0000ab00ff0d7b82 */ /* 0x000e700000000800 */
[----:B------:R-:W2:Y:S01]  /*0390*/  @P1 LDC.64 R18, c[0x0][0x288] ;  /* 0x0000a200ff121b82 */ /* 0x000ea20000000a00 */
[-C--:B0-----:R-:W-:Y:S02]  /*03a0*/  IABS R11, R12.reuse ;  /* 0x0000000c000b7213 */ /* 0x081fe40000000000 */
[----:B------:R-:W-:-:S02]  /*03b0*/  LOP3.LUT R16, R45, R12, RZ, 0x3c, !PT ;  /* 0x0000000c2d107212 */ /* 0x000fc400078e3cff */
[----:B------:R-:W0:Y:S02]  /*03c0*/  I2F.RP R8, R11 ;  /* 0x0000000b00087306 */ /* 0x000e240000209400 */
[----:B------:R-:W-:-:S06]  /*03d0*/  ISETP.GE.AND P2, PT, R16, RZ, PT ;  /* 0x000000ff1000720c */ /* 0x000fcc0003f46270 */
[----:B0-----:R-:W0:Y:S02]  /*03e0*/  MUFU.RCP R8, R8 ;  /* 0x0000000800087308 */ /* 0x001e240000001000 */
[----:B0-----:R-:W-:-:S06]  /*03f0*/  IADD3 R6, R8, 0xffffffe, RZ ;  /* 0x0ffffffe08067810 */ /* 0x001fcc0007ffe0ff */
[----:B------:R0:W3:Y:S02]  /*0400*/  F2I.FTZ.U32.TRUNC.NTZ R7, R6 ;  /* 0x0000000600077305 */ /* 0x0000e4000021f000 */
[----:B0-----:R-:W-:Y:S02]  /*0410*/  MOV R6, RZ ;  /* 0x000000ff00067202 */ /* 0x001fe40000000f00 */
[----:B---3--:R-:W-:-:S05]  /*0420*/  IADD3 R10, RZ, -R7, RZ ;  /* 0x80000007ff0a7210 */ /* 0x008fca0007ffe0ff */
[----:B------:R-:W-:Y:S01]  /*0430*/  IMAD R9, R10, R11, RZ ;  /* 0x0000000b0a097224 */ /* 0x000fe200078e02ff */
[----:B------:R-:W-:-:S03]  /*0440*/  IABS R10, R45 ;  /* 0x0000002d000a7213 */ /* 0x000fc60000000000 */
[----:B------:R-:W-:-:S06]  /*0450*/  IMAD.HI.U32 R7, R7, R9, R6 ;  /* 0x0000000907077227 */ /* 0x000fcc00078e0006 */
[----:B------:R-:W-:-:S04]  /*0460*/  IMAD.HI.U32 R9, R7, R10, RZ ;  /* 0x0000000a07097227 */ /* 0x000fc800078e00ff */
[----:B------:R-:W-:Y:S01]  /*0470*/  IMAD.WIDE.U32 R6, R51, -0x77777777, RZ ;  /* 0x8888888933067825 */ /* 0x000fe200078e00ff */
[----:B------:R-:W-:-:S04]  /*0480*/  IADD3 R8, -R9, RZ, RZ ;  /* 0x000000ff09087210 */ /* 0x000fc80007ffe1ff */
[----:B------:R-:W-:Y:S01]  /*0490*/  SHF.R.U32.HI R6, RZ, 0x3, R7 ;  /* 0x00000003ff067819 */ /* 0x000fe20000011607 */
[----:B------:R-:W-:-:S04]  /*04a0*/  IMAD R8, R11, R8, R10 ;  /* 0x000000080b087224 */ /* 0x000fc800078e020a */
[----:B-1----:R-:W-:Y:S01]  /*04b0*/  IMAD R10, R13, UR7, R6 ;  /* 0x000000070d0a7c24 */ /* 0x002fe2000f8e0206 */
[----:B------:R-:W-:-:S04]  /*04c0*/  ISETP.GT.U32.AND P0, PT, R11, R8, PT ;  /* 0x000000080b00720c */ /* 0x000fc80003f04070 */
[----:B------:R-:W-:-:S09]  /*04d0*/  IADD3 R10, R10, 0x20, RZ ;  /* 0x000000200a0a7810 */ /* 0x000fd20007ffe0ff */
[-C--:B------:R-:W-:Y:S02]  /*04e0*/  @!P0 IADD3 R8, R8, -R11.reuse, RZ ;  /* 0x8000000b08088210 */ /* 0x080fe40007ffe0ff */
[----:B------:R-:W-:Y:S02]  /*04f0*/  @!P0 IADD3 R9, R9, 0x1, RZ ;  /* 0x0000000109098810 */ /* 0x000fe40007ffe0ff */
[CC--:B------:R-:W-:Y:S02]  /*0500*/  IADD3 R7, R8.reuse, -R11.reuse, RZ ;  /* 0x8000000b08077210 */ /* 0x0c0fe40007ffe0ff */
[-C--:B------:R-:W-:Y:S02]  /*0510*/  ISETP.GT.U32.AND P3, PT, R11, R8.reuse, PT ;  /* 0x000000080b00720c */ /* 0x080fe40003f64070 */
[----:B------:R-:W-:Y:S02]  /*0520*/  ISETP.GE.U32.AND P4, PT, R8, R11, PT ;  /* 0x0000000b0800720c */ /* 0x000fe40003f86070 */
[----:B------:R-:W-:-:S02]  /*0530*/  SEL R8, R7, R8, !P3 ;  /* 0x0000000807087207 */ /* 0x000fc40005800000 */
[----:B------:R-:W0:Y:S01]  /*0540*/  LDC.64 R6, c[0x0][0x248] ;  /* 0x00009200ff067b82 */ /* 0x000e220000000a00 */
[----:B------:R-:W-:Y:S02]  /*0550*/  ISETP.GE.U32.AND P0, PT, R10, UR12, PT ;  /* 0x0000000c0a007c0c */ /* 0x000fe4000bf06070 */
[----:B------:R-:W-:Y:S02]  /*0560*/  SHF.R.S32.HI R10, RZ, 0x1f, R10 ;  /* 0x0000001fff0a7819 */ /* 0x000fe4000001140a */
[----:B------:R-:W-:Y:S02]  /*0570*/  ISETP.NE.AND P3, PT, R12, RZ, PT ;  /* 0x000000ff0c00720c */ /* 0x000fe40003f65270 */
[----:B------:R-:W-:Y:S02]  /*0580*/  LOP3.LUT R11, RZ, R12, RZ, 0x33, !PT ;  /* 0x0000000cff0b7212 */ /* 0x000fe400078e33ff */
[----:B------:R-:W-:Y:S02]  /*0590*/  @!P5 IADD3 R8, -R8, RZ, RZ ;  /* 0x000000ff0808d210 */ /* 0x000fe40007ffe1ff */
[----:B------:R-:W-:-:S02]  /*05a0*/  @P4 IADD3 R9, R9, 0x1, RZ ;  /* 0x0000000109094810 */ /* 0x000fc40007ffe0ff */
[----:B------:R-:W-:Y:S01]  /*05b0*/  ISETP.GE.AND.EX P0, PT, R10, UR13, PT, P0 ;  /* 0x0000000d0a007c0c */ /* 0x000fe2000bf06300 */
[----:B------:R-:W-:Y:S01]  /*05c0*/  ULDC.64 UR12, c[0x0][0x298] ;  /* 0x0000a600000c7ab9 */ /* 0x000fe20000000a00 */
[----:B------:R-:W-:Y:S02]  /*05d0*/  SEL R54, R11, R8, !P3 ;  /* 0x000000080b367207 */ /* 0x000fe40005800000 */
[----:B------:R-:W-:Y:S02]  /*05e0*/  ISETP.LT.U32.AND P0, PT, R51, 0x1e0, !P0 ;  /* 0x000001e03300780c */ /* 0x000fe40004701070 */
[----:B------:R-:W-:Y:S01]  /*05f0*/  @!P2 IADD3 R9, -R9, RZ, RZ ;  /* 0x000000ff0909a210 */ /* 0x000fe20007ffe1ff */
[----:B------:R-:W-:-:S03]  /*0600*/  IMAD R23, R54, 0x1e, RZ ;  /* 0x0000001e36177824 */ /* 0x000fc600078e02ff */
[----:B------:R-:W-:Y:S01]  /*0610*/  SEL R9, R11, R9, !P3 ;  /* 0x000000090b097207 */ /* 0x000fe20005800000 */
[----:B0-----:R-:W-:Y:S01]  /*0620*/  IMAD.WIDE R6, R45, 0x8, R6 ;  /* 0x000000082d067825 */ /* 0x001fe200078e0206 */
[----:B------:R-:W-:Y:S02]  /*0630*/  SHF.R.S32.HI R11, RZ, 0x1f, R23 ;  /* 0x0000001fff0b7819 */ /* 0x000fe40000011417 */
[C---:B------:R-:W-:Y:S02]  /*0640*/  IADD3 R56, P2, R52.reuse, R23, RZ ;  /* 0x0000001734387210 */ /* 0x040fe40007f5e0ff */
[----:B------:R-:W-:Y:S01]  /*0650*/  SHF.R.S32.HI R8, RZ, 0x1f, R9 ;  /* 0x0000001fff087819 */ /* 0x000fe20000011409 */
[----:B------:R-:W3:Y:S01]  /*0660*/  LDG.E.64 R6, desc[UR8][R6.64] ;  /* 0x0000000806067981 */ /* 0x000ee2000c1e1b00 */
[----:B------:R-:W-:Y:S01]  /*0670*/  LEA.HI.X.SX32 R57, R52, R11, 0x1, P2 ;  /* 0x0000000b34397211 */ /* 0x000fe200010f0eff */
[----:B------:R-:W0:Y:S02]  /*0680*/  @P0 LDC.64 R20, c[0x0][0x288] ;  /* 0x0000a200ff140b82 */ /* 0x000e240000000a00 */
[----:B------:R-:W-:-:S02]  /*0690*/  IMAD R8, R8, UR12, RZ ;  /* 0x0000000c08087c24 */ /* 0x000fc4000f8e02ff */
[----:B------:R-:W-:-:S04]  /*06a0*/  IMAD.WIDE.U32 R56, R9, UR12, R56 ;  /* 0x0000000c09387c25 */ /* 0x000fc8000f8e0038 */
[----:B------:R-:W-:Y:S01]  /*06b0*/  IMAD R59, R9, UR13, R8 ;  /* 0x0000000d093b7c24 */ /* 0x000fe2000f8e0208 */
[----:B------:R-:W1:Y:S01]  /*06c0*/  @P1 LDC.64 R10, c[0x0][0x230] ;  /* 0x00008c00ff0a1b82 */ /* 0x000e620000000a00 */
[----:B--2---:R-:W-:Y:S01]  /*06d0*/  @P1 IMAD R8, R37, R18, RZ ;  /* 0x0000001225081224 */ /* 0x004fe200078e02ff */
[----:B------:R-:W-:Y:S02]  /*06e0*/  @P1 MOV R58, R56 ;  /* 0x00000038003a1202 */ /* 0x000fe40000000f00 */
[----:B------:R-:W-:Y:S01]  /*06f0*/  IADD3 R59, R57, R59, RZ ;  /* 0x0000003b393b7210 */ /* 0x000fe20007ffe0ff */
[----:B------:R-:W-:-:S03]  /*0700*/  @P1 IMAD R25, R50, R19, R8 ;  /* 0x0000001332191224 */ /* 0x000fc600078e0208 */
[----:B------:R-:W2:Y:S01]  /*0710*/  @P1 LDC.64 R8, c[0x0][0x228] ;  /* 0x00008a00ff081b82 */ /* 0x000ea20000000a00 */
[----:B------:R-:W-:-:S07]  /*0720*/  @P1 IMAD.WIDE.U32 R18, R50, R18, R58 ;  /* 0x0000001232121225 */ /* 0x000fce00078e003a */
[----:B------:R-:W4:Y:S01]  /*0730*/  @P0 LDC.64 R16, c[0x0][0x230] ;  /* 0x00008c00ff100b82 */ /* 0x000f220000000a00 */
[----:B------:R-:W-:-:S07]  /*0740*/  @P1 IADD3 R19, R19, R25, RZ ;  /* 0x0000001913131210 */ /* 0x000fce0007ffe0ff */
[----:B------:R-:W4:Y:S01]  /*0750*/  @P0 LDC.64 R12, c[0x0][0x228] ;  /* 0x00008a00ff0c0b82 */ /* 0x000f220000000a00 */
[C---:B------:R-:W-:Y:S01]  /*0760*/  @P1 SHF.L.U32 R25, R18.reuse, 0x1, RZ ;  /* 0x0000000112191819 */ /* 0x040fe200000006ff */
[----:B0-----:R-:W-:Y:S01]  /*0770*/  @P0 IMAD R24, R15, R20, RZ ;  /* 0x000000140f180224 */ /* 0x001fe200078e02ff */
[----:B------:R-:W-:Y:S02]  /*0780*/  @P1 SHF.L.U64.HI R22, R18, 0x1, R19 ;  /* 0x0000000112161819 */ /* 0x000fe40000010213 */
[----:B------:R-:W-:Y:S02]  /*0790*/  @P0 MOV R18, R56 ;  /* 0x0000003800120202 */ /* 0x000fe40000000f00 */
[----:B------:R-:W-:Y:S01]  /*07a0*/  @P0 MOV R19, R59 ;  /* 0x0000003b00130202 */ /* 0x000fe20000000f00 */
[C---:B------:R-:W-:Y:S01]  /*07b0*/  @P0 IMAD R27, R48.reuse, R21, R24 ;  /* 0x00000015301b0224 */ /* 0x040fe200078e0218 */
[----:B-1----:R-:W-:Y:S01]  /*07c0*/  @P1 IADD3 R10, P2, R25, R10, RZ ;  /* 0x0000000a190a1210 */ /* 0x002fe20007f5e0ff */
[----:B------:R-:W-:-:S03]  /*07d0*/  @P0 IMAD.WIDE.U32 R20, R48, R20, R18 ;  /* 0x0000001430140225 */ /* 0x000fc600078e0012 */
[----:B------:R-:W-:Y:S02]  /*07e0*/  @P1 IADD3.X R11, R22, R11, RZ, P2, !PT ;  /* 0x0000000b160b1210 */ /* 0x000fe400017fe4ff */
[----:B--2---:R-:W-:Y:S02]  /*07f0*/  @P1 IADD3 R18, P2, R25, R8, RZ ;  /* 0x0000000819121210 */ /* 0x004fe40007f5e0ff */
[----:B------:R-:W-:Y:S02]  /*0800*/  @P0 SHF.L.U32 R19, R20, 0x1, RZ ;  /* 0x0000000114130819 */ /* 0x000fe400000006ff */
[----:B------:R-:W-:Y:S02]  /*0810*/  CS2R R40, SRZ ;  /* 0x0000000000287805 */ /* 0x000fe4000001ff00 */
[C---:B----4-:R-:W-:Y:S02]  /*0820*/  @P0 IADD3 R16, P3, R19.reuse, R16, RZ ;  /* 0x0000001013100210 */ /* 0x050fe40007f7e0ff */
[----:B------:R-:W-:-:S02]  /*0830*/  @P0 IADD3 R12, P4, R19, R12, RZ ;  /* 0x0000000c130c0210 */ /* 0x000fc40007f9e0ff */
[----:B------:R-:W-:-:S05]  /*0840*/  @P1 IADD3.X R19, R22, R9, RZ, P2, !PT ;  /* 0x0000000916131210 */ /* 0x000fca00017fe4ff */
[----:B------:R-:W5:Y:S01]  /*0850*/  @P1 LDG.E R41, desc[UR8][R18.64] ;  /* 0x0000000812291981 */ /* 0x000f62000c1e1900 */
[----:B------:R-:W-:Y:S02]  /*0860*/  @P0 IADD3 R21, R21, R27, RZ ;  /* 0x0000001b15150210 */ /* 0x000fe40007ffe0ff */
[----:B------:R-:W-:Y:S02]  /*0870*/  CS2R R42, SRZ ;  /* 0x00000000002a7805 */ /* 0x000fe4000001ff00 */
[----:B------:R-:W-:Y:S02]  /*0880*/  @P0 SHF.L.U64.HI R20, R20, 0x1, R21 ;  /* 0x0000000114140819 */ /* 0x000fe40000010215 */
[----:B------:R-:W-:Y:S01]  /*0890*/  ISETP.GT.U32.AND P2, PT, R51, 0x1df, PT ;  /* 0x000001df3300780c */ /* 0x000fe20003f44070 */
[----:B------:R-:W-:Y:S01]  /*08a0*/  BSSY B0, `(.L_x_2) ;  /* 0x0000018000007945 */ /* 0x000fe20003800000 */
[C---:B------:R-:W-:Y:S01]  /*08b0*/  @P0 IADD3.X R17, R20.reuse, R17, RZ, P3, !PT ;  /* 0x0000001114110210 */ /* 0x040fe20001ffe4ff */
[----:B------:R0:W5:Y:S01]  /*08c0*/  @P1 LDG.E R42, desc[UR8][R10.64] ;  /* 0x000000080a2a1981 */ /* 0x000162000c1e1900 */
[----:B------:R-:W-:-:S03]  /*08d0*/  @P0 IADD3.X R13, R20, R13, RZ, P4, !PT ;  /* 0x0000000d140d0210 */ /* 0x000fc600027fe4ff */
[----:B------:R1:W5:Y:S04]  /*08e0*/  @P0 LDG.E R43, desc[UR8][R16.64] ;  /* 0x00000008102b0981 */ /* 0x000368000c1e1900 */
[----:B------:R1:W5:Y:S01]  /*08f0*/  @P0 LDG.E R40, desc[UR8][R12.64] ;  /* 0x000000080c280981 */ /* 0x000362000c1e1900 */
[----:B------:R-:W-:Y:S02]  /*0900*/  CS2R R8, SRZ ;  /* 0x0000000000087805 */ /* 0x000fe4000001ff00 */
[----:B0-----:R-:W-:Y:S01]  /*0910*/  CS2R R10, SRZ ;  /* 0x00000000000a7805 */ /* 0x001fe2000001ff00 */
[----:B---3--:R-:W-:-:S05]  /*0920*/  FFMA.FTZ R7, -R6, R6, R7 ;  /* 0x0000000606077223 */ /* 0x008fca0000010107 */
[----:B------:R-:W-:-:S13]  /*0930*/  FSETP.GTU.FTZ.AND P0, PT, R7, RZ, PT ;  /* 0x000000ff0700720b */ /* 0x000fda0003f1c000 */
[----:B------:R-:W0:Y:S02]  /*0940*/  @P0 LDC R20, c[0x0][0x250] ;  /* 0x00009400ff140b82 */ /* 0x000e240000000800 */
[----:B0-----:R-:W-:Y:S01]  /*0950*/  @P0 FADD.FTZ R20, R7, R20 ;  /* 0x0000001407140221 */ /* 0x001fe20000010000 */
[----:B------:R-:W-:Y:S01]  /*0960*/  MOV R7, 0x3f800000 ;  /* 0x3f80000000077802 */ /* 0x000fe20000000f00 */
[----:B-1----:R-:W-:Y:S06]  /*0970*/  @P2 BRA `(.L_x_3) ;  /* 0x0000000000282947 */ /* 0x002fec0003800000 */
[----:B------:R-:W-:Y:S01]  /*0980*/  ISETP.NE.AND P2, PT, RZ, UR10, PT ;  /* 0x0000000aff007c0c */ /* 0x000fe2000bf45270 */
[----:B------:R-:W0:Y:S01]  /*0990*/  LDC.64 R16, c[0x0][0x238] ;  /* 0x00008e00ff107b82 */ /* 0x000e220000000a00 */
[----:B------:R-:W-:-:S04]  /*09a0*/  IADD3 R23, R52, R23, RZ ;  /* 0x0000001734177210 */ /* 0x000fc80007ffe0ff */
[----:B------:R-:W-:-:S07]  /*09b0*/  SHF.R.S32.HI R18, RZ, 0x1f, R23 ;  /* 0x0000001fff127819 */ /* 0x000fce0000011417 */
[----:B------:R-:W1:Y:S01]  /*09c0*/  @P2 LDC.64 R8, c[0x0][0x240] ;  /* 0x00009000ff082b82 */ /* 0x000e620000000a00 */
[C---:B0-----:R-:W-:Y:S01]  /*09d0*/  IMAD.WIDE R16, R23.reuse, 0x4, R16 ;  /* 0x0000000417107825 */ /* 0x041fe200078e0210 */
[----:B-1----:R-:W-:-:S04]  /*09e0*/  @P2 LEA R12, P3, R23, R8, 0x2 ;  /* 0x00000008170c2211 */ /* 0x002fc800078610ff */
[----:B------:R-:W-:Y:S02]  /*09f0*/  @P2 LEA.HI.X R13, R23, R9, R18, 0x2, P3 ;  /* 0x00000009170d2211 */ /* 0x000fe400018f1412 */
[----:B------:R0:W5:Y:S04]  /*0a00*/  LDG.E.64 R8, desc[UR8][R16.64] ;  /* 0x0000000810087981 */ /* 0x000168000c1e1b00 */
[----:B------:R0:W5:Y:S03]  /*0a10*/  @P2 LDG.E.64 R10, desc[UR8][R12.64] ;  /* 0x000000080c0a2981 */ /* 0x000166000c1e1b00 */
.L_x_3:
[----:B------:R-:W-:Y:S05]  /*0a20*/  BSYNC B0 ;  /* 0x0000000000007941 */ /* 0x000fea0003800000 */
.L_x_2:
[----:B------:R1:W2:Y:S01]  /*0a30*/  @P0 MUFU.RSQ R7, R20 ;  /* 0x0000001400070308 */ /* 0x0002a20000001400 */
[----:B------:R-:W-:Y:S02]  /*0a40*/  ISETP.NE.AND P2, PT, RZ, UR10, PT ;  /* 0x0000000aff007c0c */ /* 0x000fe4000bf45270 */
[C---:B0----5:R-:W-:Y:S02]  /*0a50*/  PRMT R12, R42.reuse, 0x7632, R12 ;  /* 0x000076322a0c7816 */ /* 0x061fe4000000000c */
[----:B------:R-:W-:Y:S02]  /*0a60*/  SHF.L.U32 R13, R42, 0x10, RZ ;  /* 0x000000102a0d7819 */ /* 0x000fe400000006ff */
[----:B------:R-:W-:Y:S02]  /*0a70*/  SHF.L.U32 R23, R12, 0x10, RZ ;  /* 0x000000100c177819 */ /* 0x000fe400000006ff */
[----:B------:R-:W-:Y:S01]  /*0a80*/  SHF.L.U32 R25, R43, 0x10, RZ ;  /* 0x000000102b197819 */ /* 0x000fe200000006ff */
[----:B------:R-:W-:Y:S01]  /*0a90*/  FADD.FTZ R12, -R6, R13 ;  /* 0x0000000d060c7221 */ /* 0x000fe20000010100 */
[----:B------:R-:W-:Y:S01]  /*0aa0*/  PRMT R16, R40, 0x7632, R16 ;  /* 0x0000763228107816 */ /* 0x000fe20000000010 */
[----:B------:R-:W-:Y:S01]  /*0ab0*/  FADD.FTZ R22, -R6, R23 ;  /* 0x0000001706167221 */ /* 0x000fe20000010100 */
[----:B------:R-:W-:-:S02]  /*0ac0*/  PRMT R18, R41, 0x7632, R18 ;  /* 0x0000763229127816 */ /* 0x000fc40000000012 */
[----:B------:R-:W-:Y:S02]  /*0ad0*/  PRMT R21, R43, 0x7632, R21 ;  /* 0x000076322b157816 */ /* 0x000fe40000000015 */
[----:B-1----:R-:W-:Y:S01]  /*0ae0*/  SHF.L.U32 R20, R16, 0x10, RZ ;  /* 0x0000001010147819 */ /* 0x002fe200000006ff */
[-C--:B--2---:R-:W-:Y:S01]  /*0af0*/  FMUL.FTZ R13, R12, R7.reuse ;  /* 0x000000070c0d7220 */ /* 0x084fe20000410000 */
[----:B------:R-:W-:Y:S01]  /*0b00*/  SHF.L.U32 R17, R41, 0x10, RZ ;  /* 0x0000001029117819 */ /* 0x000fe200000006ff */
[----:B------:R-:W-:Y:S01]  /*0b10*/  FADD.FTZ R16, -R6, R25 ;  /* 0x0000001906107221 */ /* 0x000fe20000010100 */
[----:B------:R-:W-:Y:S01]  /*0b20*/  SHF.L.U32 R19, R40, 0x10, RZ ;  /* 0x0000001028137819 */ /* 0x000fe200000006ff */
[----:B------:R-:W-:Y:S01]  /*0b30*/  FMUL.FTZ R12, R22, R7 ;  /* 0x00000007160c7220 */ /* 0x000fe20000410000 */
[----:B------:R-:W-:Y:S02]  /*0b40*/  SHF.L.U32 R18, R18, 0x10, RZ ;  /* 0x0000001012127819 */ /* 0x000fe400000006ff */
[----:B------:R-:W-:Y:S01]  /*0b50*/  SHF.L.U32 R21, R21, 0x10, RZ ;  /* 0x0000001015157819 */ /* 0x000fe200000006ff */
[----:B------:R-:W-:Y:S06]  /*0b60*/  @!P2 BRA `(.L_x_4) ;  /* 0x000000000048a947 */ /* 0x000fec0003800000 */
[----:B------:R-:W-:Y:S01]  /*0b70*/  FFMA.FTZ R22, R13, R8, R10 ;  /* 0x000000080d167223 */ /* 0x000fe2000001000a */
[----:B------:R-:W-:-:S03]  /*0b80*/  FFMA.FTZ R23, R12, R9, R11 ;  /* 0x000000090c177223 */ /* 0x000fc6000001000b */
[----:B------:R-:W-:Y:S01]  /*0b90*/  FMUL.FTZ R24, R22, -1.4426950216293334961 ;  /* 0xbfb8aa3b16187820 */ /* 0x000fe20000410000 */
[----:B------:R-:W-:-:S05]  /*0ba0*/  FMUL.FTZ R27, R23, -1.4426950216293334961 ;  /* 0xbfb8aa3b171b7820 */ /* 0x000fca0000410000 */
[----:B------:R-:W0:Y:S08]  /*0bb0*/  MUFU.EX2 R24, R24 ;  /* 0x0000001800187308 */ /* 0x000e300000000800 */
[----:B------:R-:W1:Y:S01]  /*0bc0*/  MUFU.EX2 R27, R27 ;  /* 0x0000001b001b7308 */ /* 0x000e620000000800 */
[----:B0-----:R-:W-:-:S07]  /*0bd0*/  FADD.FTZ R25, R24, 1 ;  /* 0x3f80000018197421 */ /* 0x001fce0000010000 */
[----:B------:R-:W0:Y:S01]  /*0be0*/  MUFU.RCP R26, R25 ;  /* 0x00000019001a7308 */ /* 0x000e220000001000 */
[----:B-1----:R-:W-:-:S07]  /*0bf0*/  FADD.FTZ R28, R27, 1 ;  /* 0x3f8000001b1c7421 */ /* 0x002fce0000010000 */
[----:B------:R-:W1:Y:S01]  /*0c00*/  MUFU.RCP R29, R28 ;  /* 0x0000001c001d7308 */ /* 0x000e620000001000 */
[----:B0-----:R-:W-:Y:S01]  /*0c10*/  FADD.FTZ R31, -R26, 1 ;  /* 0x3f8000001a1f7421 */ /* 0x001fe20000010100 */
[----:B------:R-:W-:-:S03]  /*0c20*/  FMUL.FTZ R17, R17, R26 ;  /* 0x0000001a11117220 */ /* 0x000fc60000410000 */
[----:B------:R-:W-:Y:S01]  /*0c30*/  FFMA.FTZ R22, R22, R31, 1 ;  /* 0x3f80000016167423 */ /* 0x000fe2000001001f */
[----:B-1----:R-:W-:Y:S01]  /*0c40*/  FADD.FTZ R30, -R29, 1 ;  /* 0x3f8000001d1e7421 */ /* 0x002fe20000010100 */
[----:B------:R-:W-:Y:S02]  /*0c50*/  FMUL.FTZ R18, R18, R29 ;  /* 0x0000001d12127220 */ /* 0x000fe40000410000 */
[----:B------:R-:W-:Y:S01]  /*0c60*/  FMUL.FTZ R17, R17, R22 ;  /* 0x0000001611117220 */ /* 0x000fe20000410000 */
[----:B------:R-:W-:-:S04]  /*0c70*/  FFMA.FTZ R23, R23, R30, 1 ;  /* 0x3f80000017177423 */ /* 0x000fc8000001001e */
[----:B------:R-:W-:-:S07]  /*0c80*/  FMUL.FTZ R18, R18, R23 ;  /* 0x0000001712127220 */ /* 0x000fce0000410000 */
.L_x_4:
[----:B------:R-:W-:Y:S01]  /*0c90*/  FMUL.FTZ R22, R17, R8 ;  /* 0x0000000811167220 */ /* 0x000fe20000410000 */
[----:B------:R-:W-:Y:S01]  /*0ca0*/  FADD.FTZ R24, -R6, R21 ;  /* 0x0000001506187221 */ /* 0x000fe20000010100 */
[----:B------:R-:W-:Y:S01]  /*0cb0*/  FMUL.FTZ R21, R16, R7 ;  /* 0x0000000710157220 */ /* 0x000fe20000410000 */
[----:B------:R-:W-:Y:S01]  /*0cc0*/  FMUL.FTZ R23, R18, R9 ;  /* 0x0000000912177220 */ /* 0x000fe20000410000 */
[----:B------:R-:W-:Y:S01]  /*0cd0*/  FFMA.FTZ R25, R13, R22, RZ ;  /* 0x000000160d197223 */ /* 0x000fe200000100ff */
[----:B------:R-:W-:Y:S01]  /*0ce0*/  FADD.FTZ R16, RZ, R22 ;  /* 0x00000016ff107221 */ /* 0x000fe20000010000 */
[----:B------:R-:W-:Y:S01]  /*0cf0*/  FMUL.FTZ R22, R24, R7 ;  /* 0x0000000718167220 */ /* 0x000fe20000410000 */
        /* <DEDUP_REMOVED lines=19> */
.L_x_5:
[----:B------:R-:W-:Y:S01]  /*0e30*/  FFMA.FTZ R26, R12, R23, R25 ;  /* 0x000000170c1a7223 */ /* 0x000fe20000010019 */
[----:B------:R-:W-:Y:S01]  /*0e40*/  FMUL.FTZ R24, R19, R8 ;  /* 0x0000000813187220 */ /* 0x000fe20000410000 */
[----:B------:R-:W-:Y:S01]  /*0e50*/  FADD.FTZ R25, R23, R16 ;  /* 0x0000001017197221 */ /* 0x000fe20000010000 */
[----:B------:R-:W-:Y:S01]  /*0e60*/  FMUL.FTZ R16, R20, R9 ;  /* 0x0000000914107220 */ /* 0x000fe20000410000 */
[----:B------:R-:W-:Y:S01]  /*0e70*/  ISETP.GT.AND P0, PT, R14, 0x1e, PT ;  /* 0x0000001e0e00780c */ /* 0x000fe20003f04270 */
[----:B------:R-:W-:Y:S01]  /*0e80*/  FFMA.FTZ R23, R21, R24, R26 ;  /* 0x0000001815177223 */ /* 0x000fe2000001001a */
[----:B------:R-:W-:Y:S01]  /*0e90*/  FADD.FTZ R25, R25, R24 ;  /* 0x0000001819197221 */ /* 0x000fe20000010000 */
[----:B------:R-:W0:Y:S01]  /*0ea0*/  S2UR UR11, SR_CgaCtaId ;  /* 0x00000000000b79c3 */ /* 0x000e220000008800 */
[----:B------:R-:W-:Y:S01]  /*0eb0*/  UMOV UR6, 0x400 ;  /* 0x0000040000067882 */ /* 0x000fe20000000000 */
[----:B------:R-:W-:Y:S01]  /*0ec0*/  FFMA.FTZ R23, R22, R16, R23 ;  /* 0x0000001016177223 */ /* 0x000fe20000010017 */
[----:B------:R-:W-:Y:S01]  /*0ed0*/  FADD.FTZ R24, R16, R25 ;  /* 0x0000001910187221 */ /* 0x000fe20000010000 */
[----:B------:R-:W-:Y:S01]  /*0ee0*/  FFMA.FTZ R26, R13, R17, RZ ;  /* 0x000000110d1a7223 */ /* 0x000fe200000100ff */
[----:B------:R-:W-:Y:S01]  /*0ef0*/  UIADD3 UR5, UR6, 0xa0, URZ ;  /* 0x000000a006057890 */ /* 0x000fe2000fffe03f */
[C---:B------:R-:W-:Y:S01]  /*0f00*/  ISETP.NE.AND P3, PT, R51.reuse, RZ, PT ;  /* 0x000000ff3300720c */ /* 0x040fe20003f65270 */
[----:B------:R-:W1:Y:S01]  /*0f10*/  SHFL.DOWN PT, R16, R23, 0x1, 0x1f ;  /* 0x08201f0017107f89 */ /* 0x000e6200000e0000 */
[----:B------:R-:W-:Y:S01]  /*0f20*/  FADD.FTZ R13, RZ, R18 ;  /* 0x00000012ff0d7221 */ /* 0x000fe20000010000 */
[----:B------:R-:W-:Y:S01]  /*0f30*/  BSSY B0, `(.L_x_6) ;  /* 0x000004d000007945 */ /* 0x000fe20003800000 */
[----:B------:R-:W-:Y:S01]  /*0f40*/  ISETP.GT.U32.AND P4, PT, R51, 0xe, PT ;  /* 0x0000000e3300780c */ /* 0x000fe20003f84070 */
[----:B------:R-:W2:Y:S01]  /*0f50*/  SHFL.DOWN PT, R25, R24, 0x1, 0x1f ;  /* 0x08201f0018197f89 */ /* 0x000ea200000e0000 */
[----:B0-----:R-:W-:-:S06]  /*0f60*/  ULEA UR5, UR11, UR5, 0x18 ;  /* 0x000000050b057291 */ /* 0x001fcc000f8ec03f */
[----:B------:R-:W-:Y:S01]  /*0f70*/  LEA R53, R51, UR5, 0x4 ;  /* 0x0000000533357c11 */ /* 0x000fe2000f8e20ff */
[----:B-1----:R-:W-:Y:S01]  /*0f80*/  @!P0 FADD.FTZ R23, R23, R16 ;  /* 0x0000001017178221 */ /* 0x002fe20000010000 */
[----:B--2---:R-:W-:-:S04]  /*0f90*/  @!P0 FADD.FTZ R24, R24, R25 ;  /* 0x0000001918188221 */ /* 0x004fc80000010000 */
[----:B------:R-:W0:Y:S01]  /*0fa0*/  SHFL.DOWN PT, R16, R23, 0x2, 0x1f ;  /* 0x08401f0017107f89 */ /* 0x000e2200000e0000 */
[----:B------:R-:W-:-:S03]  /*0fb0*/  ISETP.GT.AND P0, PT, R14, 0x1d, PT ;  /* 0x0000001d0e00780c */ /* 0x000fc60003f04270 */
[----:B------:R-:W1:Y:S10]  /*0fc0*/  SHFL.DOWN PT, R25, R24, 0x2, 0x1f ;  /* 0x08401f0018197f89 */ /* 0x000e7400000e0000 */
[----:B0-----:R-:W-:Y:S01]  /*0fd0*/  @!P0 FADD.FTZ R23, R23, R16 ;  /* 0x0000001017178221 */ /* 0x001fe20000010000 */
[----:B-1----:R-:W-:-:S04]  /*0fe0*/  @!P0 FADD.FTZ R24, R24, R25 ;  /* 0x0000001918188221 */ /* 0x002fc80000010000 */
        /* <DEDUP_REMOVED lines=14> */
[----:B------:R-:W-:Y:S01]  /*10d0*/  FFMA.FTZ R16, R21, R19, R26 ;  /* 0x0000001315107223 */ /* 0x000fe2000001001a */
[----:B------:R-:W-:Y:S01]  /*10e0*/  FFMA.FTZ R21, R12, R18, RZ ;  /* 0x000000120c157223 */ /* 0x000fe200000100ff */
[----:B------:R-:W-:Y:S01]  /*10f0*/  FADD.FTZ R12, RZ, R17 ;  /* 0x00000011ff0c7221 */ /* 0x000fe20000010000 */
[----:B-1----:R-:W-:Y:S01]  /*1100*/  @!P0 FADD.FTZ R24, R24, R25 ;  /* 0x0000001918188221 */ /* 0x002fe20000010000 */
[----:B------:R-:W-:Y:S01]  /*1110*/  ISETP.NE.AND P0, PT, R14, RZ, PT ;  /* 0x000000ff0e00720c */ /* 0x000fe20003f05270 */
[----:B------:R-:W-:Y:S01]  /*1120*/  FFMA.FTZ R17, R22, R20, R21 ;  /* 0x0000001416117223 */ /* 0x000fe20000010015 */
[----:B------:R-:W-:Y:S01]  /*1130*/  FADD.FTZ R18, R12, R19 ;  /* 0x000000130c127221 */ /* 0x000fe20000010000 */
[----:B------:R-:W-:Y:S01]  /*1140*/  FADD.FTZ R19, R13, R20 ;  /* 0x000000140d137221 */ /* 0x000fe20000010000 */
[----:B------:R-:W-:-:S02]  /*1150*/  MOV R12, R23 ;  /* 0x00000017000c7202 */ /* 0x000fc40000000f00 */
[----:B------:R-:W-:Y:S02]  /*1160*/  MOV R13, R24 ;  /* 0x00000018000d7202 */ /* 0x000fe40000000f00 */
[----:B------:R0:W-:Y:S05]  /*1170*/  STS.128 [R53], R16 ;  /* 0x0000001035007388 */ /* 0x0001ea0000000c00 */
[----:B------:R0:W-:Y:S01]  /*1180*/  @!P0 STS.64 [R0+0x10], R12 ;  /* 0x0000100c00008388 */ /* 0x0001e20000000a00 */
[----:B------:R-:W-:Y:S06]  /*1190*/  BAR.SYNC.DEFER_BLOCKING 0x0 ;  /* 0x0000000000007b1d */ /* 0x000fec0000010000 */
[----:B------:R-:W-:Y:S05]  /*11a0*/  @P3 BRA `(.L_x_7) ;  /* 0x0000000000943947 */ /* 0x000fea0003800000 */
[----:B------:R-:W-:-:S09]  /*11b0*/  ULEA UR5, UR11, UR6, 0x18 ;  /* 0x000000060b057291 */ /* 0x000fd2000f8ec03f */
[----:B------:R-:W1:Y:S04]  /*11c0*/  LDS.64 R32, [UR5+0x18] ;  /* 0x00001805ff207984 */ /* 0x000e680008000a00 */
[----:B------:R-:W2:Y:S04]  /*11d0*/  LDS.128 R20, [UR5+0x20] ;  /* 0x00002005ff147984 */ /* 0x000ea80008000c00 */
[----:B------:R-:W3:Y:S04]  /*11e0*/  LDS.128 R28, [UR5+0x30] ;  /* 0x00003005ff1c7984 */ /* 0x000ee80008000c00 */
[----:B------:R-:W4:Y:S01]  /*11f0*/  LDS.128 R24, [UR5+0x40] ;  /* 0x00004005ff187984 */ /* 0x000f220008000c00 */
[----:B-1----:R-:W-:Y:S01]  /*1200*/  FADD.FTZ R35, R12, R32 ;  /* 0x000000200c237221 */ /* 0x002fe20000010000 */
[----:B0-----:R-:W-:-:S03]  /*1210*/  FADD.FTZ R12, R13, R33 ;  /* 0x000000210d0c7221 */ /* 0x001fc60000010000 */
[----:B--2---:R-:W-:Y:S01]  /*1220*/  FADD.FTZ R13, R35, R20 ;  /* 0x00000014230d7221 */ /* 0x004fe20000010000 */
[----:B------:R-:W-:Y:S01]  /*1230*/  FADD.FTZ R12, R12, R21 ;  /* 0x000000150c0c7221 */ /* 0x000fe20000010000 */
[----:B------:R-:W0:Y:S02]  /*1240*/  LDS.128 R32, [UR5+0x50] ;  /* 0x00005005ff207984 */ /* 0x000e240008000c00 */
[----:B------:R-:W-:Y:S01]  /*1250*/  FADD.FTZ R13, R13, R22 ;  /* 0x000000160d0d7221 */ /* 0x000fe20000010000 */
[----:B------:R-:W-:Y:S02]  /*1260*/  FADD.FTZ R12, R12, R23 ;  /* 0x000000170c0c7221 */ /* 0x000fe40000010000 */
[----:B------:R-:W1:Y:S01]  /*1270*/  LDS.128 R20, [UR5+0x60] ;  /* 0x00006005ff147984 */ /* 0x000e620008000c00 */
[----:B---3--:R-:W-:Y:S01]  /*1280*/  FADD.FTZ R13, R13, R28 ;  /* 0x0000001c0d0d7221 */ /* 0x008fe20000010000 */
[----:B------:R-:W-:-:S03]  /*1290*/  FADD.FTZ R12, R12, R29 ;  /* 0x0000001d0c0c7221 */ /* 0x000fc60000010000 */
[----:B------:R-:W-:Y:S01]  /*12a0*/  FADD.FTZ R13, R13, R30 ;  /* 0x0000001e0d0d7221 */ /* 0x000fe20000010000 */
[----:B------:R-:W-:Y:S02]  /*12b0*/  FADD.FTZ R60, R12, R31 ;  /* 0x0000001f0c3c7221 */ /* 0x000fe40000010000 */
[----:B------:R-:W2:Y:S01]  /*12c0*/  LDS.128 R28, [UR5+0x70] ;  /* 0x00007005ff1c7984 */ /* 0x000ea20008000c00 */
[----:B----4-:R-:W-:Y:S01]  /*12d0*/  FADD.FTZ R55, R13, R24 ;  /* 0x000000180d377221 */ /* 0x010fe20000010000 */
[----:B------:R-:W-:Y:S02]  /*12e0*/  FADD.FTZ R60, R60, R25 ;  /* 0x000000193c3c7221 */ /* 0x000fe40000010000 */
[----:B------:R-:W3:Y:S01]  /*12f0*/  LDS.64 R12, [UR5+0x80] ;  /* 0x00008005ff0c7984 */ /* 0x000ee20008000a00 */
[----:B------:R-:W-:Y:S01]  /*1300*/  FADD.FTZ R55, R55, R26 ;  /* 0x0000001a37377221 */ /* 0x000fe20000010000 */
[----:B------:R-:W-:-:S03]  /*1310*/  FADD.FTZ R60, R60, R27 ;  /* 0x0000001b3c3c7221 */ /* 0x000fc60000010000 */
[----:B0-----:R-:W-:Y:S01]  /*1320*/  FADD.FTZ R55, R55, R32 ;  /* 0x0000002037377221 */ /* 0x001fe20000010000 */
[----:B------:R-:W-:-:S03]  /*1330*/  FADD.FTZ R60, R60, R33 ;  /* 0x000000213c3c7221 */ /* 0x000fc60000010000 */
[----:B------:R-:W-:Y:S01]  /*1340*/  FADD.FTZ R55, R55, R34 ;  /* 0x0000002237377221 */ /* 0x000fe20000010000 */
[----:B------:R-:W-:-:S03]  /*1350*/  FADD.FTZ R60, R60, R35 ;  /* 0x000000233c3c7221 */ /* 0x000fc60000010000 */
[----:B-1----:R-:W-:Y:S01]  /*1360*/  FADD.FTZ R55, R55, R20 ;  /* 0x0000001437377221 */ /* 0x002fe20000010000 */
[----:B------:R-:W-:-:S03]  /*1370*/  FADD.FTZ R60, R60, R21 ;  /* 0x000000153c3c7221 */ /* 0x000fc60000010000 */
[----:B------:R-:W-:Y:S01]  /*1380*/  FADD.FTZ R55, R55, R22 ;  /* 0x0000001637377221 */ /* 0x000fe20000010000 */
[----:B------:R-:W-:-:S03]  /*1390*/  FADD.FTZ R60, R60, R23 ;  /* 0x000000173c3c7221 */ /* 0x000fc60000010000 */
[----:B--2---:R-:W-:Y:S01]  /*13a0*/  FADD.FTZ R55, R55, R28 ;  /* 0x0000001c37377221 */ /* 0x004fe20000010000 */
[----:B------:R-:W-:-:S03]  /*13b0*/  FADD.FTZ R60, R60, R29 ;  /* 0x0000001d3c3c7221 */ /* 0x000fc60000010000 */
[----:B------:R-:W-:Y:S01]  /*13c0*/  FADD.FTZ R55, R55, R30 ;  /* 0x0000001e37377221 */ /* 0x000fe20000010000 */
[----:B------:R-:W-:-:S03]  /*13d0*/  FADD.FTZ R60, R60, R31 ;  /* 0x0000001f3c3c7221 */ /* 0x000fc60000010000 */
[----:B---3--:R-:W-:Y:S01]  /*13e0*/  FADD.FTZ R12, R55, R12 ;  /* 0x0000000c370c7221 */ /* 0x008fe20000010000 */
[----:B------:R-:W-:-:S07]  /*13f0*/  FADD.FTZ R13, R60, R13 ;  /* 0x0000000d3c0d7221 */ /* 0x000fce0000010000 */
.L_x_7:
[----:B------:R-:W-:Y:S05]  /*1400*/  BSYNC B0 ;  /* 0x0000000000007941 */ /* 0x000fea0003800000 */
.L_x_6:
[----:B------:R-:W-:Y:S06]  /*1410*/  BAR.SYNC.DEFER_BLOCKING 0x0 ;  /* 0x0000000000007b1d */ /* 0x000fec0000010000 */
[----:B------:R-:W-:Y:S04]  /*1420*/  BSSY B0, `(.L_x_8) ;  /* 0x000009d000007945 */ /* 0x000fe80003800000 */
[----:B------:R-:W-:Y:S05]  /*1430*/  @P4 BRA `(.L_x_9) ;  /* 0x00000008006c4947 */ /* 0x000fea0003800000 */
[----:B------:R-:W1:Y:S04]  /*1440*/  LDS.128 R24, [R53+0xf0] ;  /* 0x0000f00035187984 */ /* 0x000e680000000c00 */
[----:B------:R-:W2:Y:S04]  /*1450*/  LDS.128 R20, [R53+0x1e0] ;  /* 0x0001e00035147984 */ /* 0x000ea80000000c00 */
[----:B------:R-:W3:Y:S04]  /*1460*/  LDS.128 R28, [R53+0x2d0] ;  /* 0x0002d000351c7984 */ /* 0x000ee80000000c00 */
[----:B------:R-:W4:Y:S01]  /*1470*/  LDS.128 R32, [R53+0x3c0] ;  /* 0x0003c00035207984 */ /* 0x000f220000000c00 */
[----:B-1----:R-:W-:Y:S01]  /*1480*/  FADD.FTZ R55, R16, R24 ;  /* 0x0000001810377221 */ /* 0x002fe20000010000 */
[----:B------:R-:W-:Y:S01]  /*1490*/  FADD.FTZ R24, R17, R25 ;  /* 0x0000001911187221 */ /* 0x000fe20000010000 */
[----:B------:R-:W-:Y:S01]  /*14a0*/  FADD.FTZ R25, R18, R26 ;  /* 0x0000001a12197221 */ /* 0x000fe20000010000 */
[----:B------:R-:W-:Y:S01]  /*14b0*/  FADD.FTZ R60, R19, R27 ;  /* 0x0000001b133c7221 */ /* 0x000fe20000010000 */
[----:B--2---:R-:W-:Y:S01]  /*14c0*/  FADD.FTZ R55, R55, R20 ;  /* 0x0000001437377221 */ /* 0x004fe20000010000 */
[----:B0-----:R-:W0:Y:S01]  /*14d0*/  LDS.128 R16, [R53+0x4b0] ;  /* 0x0004b00035107984 */ /* 0x001e220000000c00 */
[----:B------:R-:W-:Y:S01]  /*14e0*/  FADD.FTZ R24, R24, R21 ;  /* 0x0000001518187221 */ /* 0x000fe20000010000 */
[----:B------:R-:W-:Y:S01]  /*14f0*/  FADD.FTZ R25, R25, R22 ;  /* 0x0000001619197221 */ /* 0x000fe20000010000 */
[----:B------:R-:W-:Y:S01]  /*1500*/  FADD.FTZ R60, R60, R23 ;  /* 0x000000173c3c7221 */ /* 0x000fe20000010000 */
[----:B---3--:R-:W-:Y:S01]  /*1510*/  FADD.FTZ R55, R55, R28 ;  /* 0x0000001c37377221 */ /* 0x008fe20000010000 */
[----:B------:R-:W1:Y:S01]  /*1520*/  LDS.128 R20, [R53+0x5a0] ;  /* 0x0005a00035147984 */ /* 0x000e620000000c00 */
[----:B------:R-:W-:Y:S01]  /*1530*/  FADD.FTZ R28, R24, R29 ;  /* 0x0000001d181c7221 */ /* 0x000fe20000010000 */
[----:B------:R-:W-:Y:S01]  /*1540*/  FADD.FTZ R29, R25, R30 ;  /* 0x0000001e191d7221 */ /* 0x000fe20000010000 */
[----:B------:R-:W-:Y:S01]  /*1550*/  FADD.FTZ R60, R60, R31 ;  /* 0x0000001f3c3c7221 */ /* 0x000fe20000010000 */
[----:B------:R-:W2:Y:S01]  /*1560*/  LDS.128 R24, [R53+0x690] ;  /* 0x0006900035187984 */ /* 0x000ea20000000c00 */
[----:B----4-:R-:W-:Y:S01]  /*1570*/  FADD.FTZ R55, R55, R32 ;  /* 0x0000002037377221 */ /* 0x010fe20000010000 */
[----:B------:R-:W-:Y:S01]  /*1580*/  FADD.FTZ R28, R28, R33 ;  /* 0x000000211c1c7221 */ /* 0x000fe20000010000 */
[----:B------:R-:W-:Y:S01]  /*1590*/  FADD.FTZ R29, R29, R34 ;  /* 0x000000221d1d7221 */ /* 0x000fe20000010000 */
[----:B------:R-:W-:-:S02]  /*15a0*/  FADD.FTZ R60, R60, R35 ;  /* 0x000000233c3c7221 */ /* 0x000fc40000010000 */
[----:B------:R-:W3:Y:S01]  /*15b0*/  LDS.128 R32, [R53+0x780] ;  /* 0x0007800035207984 */ /* 0x000ee20000000c00 */
[----:B0-----:R-:W-:Y:S01]  /*15c0*/  FADD.FTZ R55, R55, R16 ;  /* 0x0000001037377221 */ /* 0x001fe20000010000 */
[----:B------:R-:W-:Y:S01]  /*15d0*/  FADD.FTZ R28, R28, R17 ;  /* 0x000000111c1c7221 */ /* 0x000fe20000010000 */
[----:B------:R-:W-:Y:S01]  /*15e0*/  FADD.FTZ R29, R29, R18 ;  /* 0x000000121d1d7221 */ /* 0x000fe20000010000 */
[----:B------:R-:W-:Y:S02]  /*15f0*/  FADD.FTZ R60, R60, R19 ;  /* 0x000000133c3c7221 */ /* 0x000fe40000010000 */
[----:B------:R-:W0:Y:S01]  /*1600*/  LDS.128 R16, [R53+0x870] ;  /* 0x0008700035107984 */ /* 0x000e220000000c00 */
[----:B-1----:R-:W-:Y:S01]  /*1610*/  FADD.FTZ R55, R55, R20 ;  /* 0x0000001437377221 */ /* 0x002fe20000010000 */
[----:B------:R-:W-:Y:S01]  /*1620*/  FADD.FTZ R28, R28, R21 ;  /* 0x000000151c1c7221 */ /* 0x000fe20000010000 */
[----:B------:R-:W-:Y:S01]  /*1630*/  FADD.FTZ R29, R29, R22 ;  /* 0x000000161d1d7221 */ /* 0x000fe20000010000 */
[----:B------:R-:W-:Y:S01]  /*1640*/  FADD.FTZ R60, R60, R23 ;  /* 0x000000173c3c7221 */ /* 0x000fe20000010000 */
[----:B--2---:R-:W-:Y:S01]  /*1650*/  FADD.FTZ R55, R55, R24 ;  /* 0x0000001837377221 */ /* 0x004fe20000010000 */
[----:B------:R-:W1:Y:S01]  /*1660*/  LDS.128 R20, [R53+0x960] ;  /* 0x0009600035147984 */ /* 0x000e620000000c00 */
[----:B------:R-:W-:Y:S01]  /*1670*/  FADD.FTZ R24, R28, R25 ;  /* 0x000000191c187221 */ /* 0x000fe20000010000 */
[----:B------:R-:W-:Y:S01]  /*1680*/  FADD.FTZ R25, R29, R26 ;  /* 0x0000001a1d197221 */ /* 0x000fe20000010000 */
[----:B------:R-:W-:Y:S01]  /*1690*/  FADD.FTZ R60, R60, R27 ;  /* 0x0000001b3c3c7221 */ /* 0x000fe20000010000 */
[----:B------:R-:W2:Y:S01]  /*16a0*/  LDS.128 R28, [R53+0xa50] ;  /* 0x000a5000351c7984 */ /* 0x000ea20000000c00 */
[----:B---3--:R-:W-:Y:S01]  /*16b0*/  FADD.FTZ R55, R55, R32 ;  /* 0x0000002037377221 */ /* 0x008fe20000010000 */
        /* <DEDUP_REMOVED lines=13> */
[----:B------:R-:W1:Y:S01]  /*1790*/  LDS.128 R24, [R53+0xd20] ;  /* 0x000d200035187984 */ /* 0x000e620000000c00 */
[----:B--2---:R-:W-:Y:S01]  /*17a0*/  FADD.FTZ R55, R55, R28 ;  /* 0x0000001c37377221 */ /* 0x004fe20000010000 */
[----:B------:R-:W-:Y:S01]  /*17b0*/  FADD.FTZ R28, R20, R29 ;  /* 0x0000001d141c7221 */ /* 0x000fe20000010000 */
[----:B------:R-:W-:Y:S01]  /*17c0*/  FADD.FTZ R29, R21, R30 ;  /* 0x0000001e151d7221 */ /* 0x000fe20000010000 */
[----:B------:R-:W-:Y:S01]  /*17d0*/  FADD.FTZ R60, R60, R31 ;  /* 0x0000001f3c3c7221 */ /* 0x000fe20000010000 */
[----:B------:R-:W2:Y:S01]  /*17e0*/  LDS.128 R20, [R53+0xe10] ;  /* 0x000e100035147984 */ /* 0x000ea20000000c00 */
[----:B---3--:R-:W-:Y:S01]  /*17f0*/  FADD.FTZ R55, R55, R32 ;  /* 0x0000002037377221 */ /* 0x008fe20000010000 */
[----:B------:R-:W-:Y:S01]  /*1800*/  FADD.FTZ R28, R28, R33 ;  /* 0x000000211c1c7221 */ /* 0x000fe20000010000 */
[----:B------:R-:W-:Y:S01]  /*1810*/  FADD.FTZ R29, R29, R34 ;  /* 0x000000221d1d7221 */ /* 0x000fe20000010000 */
[----:B------:R-:W-:Y:S01]  /*1820*/  FADD.FTZ R60, R60, R35 ;  /* 0x000000233c3c7221 */ /* 0x000fe20000010000 */
[----:B0-----:R-:W-:Y:S01]  /*1830*/  FADD.FTZ R55, R55, R16 ;  /* 0x0000001037377221 */ /* 0x001fe20000010000 */
[----:B------:R-:W-:Y:S01]  /*1840*/  FADD.FTZ R16, R28, R17 ;  /* 0x000000111c107221 */ /* 0x000fe20000010000 */
[----:B------:R-:W-:Y:S01]  /*1850*/  FADD.FTZ R33, R29, R18 ;  /* 0x000000121d217221 */ /* 0x000fe20000010000 */
[----:B------:R-:W-:Y:S01]  /*1860*/  FADD.FTZ R60, R60, R19 ;  /* 0x000000133c3c7221 */ /* 0x000fe20000010000 */
[----:B------:R-:W0:Y:S01]  /*1870*/  LDS.128 R28, [R53+0xf00] ;  /* 0x000f0000351c7984 */ /* 0x000e220000000c00 */
[----:B-1----:R-:W-:Y:S01]  /*1880*/  FADD.FTZ R55, R55, R24 ;  /* 0x0000001837377221 */ /* 0x002fe20000010000 */
[----:B------:R-:W-:Y:S01]  /*1890*/  FADD.FTZ R24, R16, R25 ;  /* 0x0000001910187221 */ /* 0x000fe20000010000 */
[----:B------:R-:W-:Y:S01]  /*18a0*/  FADD.FTZ R25, R33, R26 ;  /* 0x0000001a21197221 */ /* 0x000fe20000010000 */
[----:B------:R-:W1:Y:S01]  /*18b0*/  LDS.128 R16, [R53+0xff0] ;  /* 0x000ff00035107984 */ /* 0x000e620000000c00 */
[----:B------:R-:W-:Y:S01]  /*18c0*/  FADD.FTZ R60, R60, R27 ;  /* 0x0000001b3c3c7221 */ /* 0x000fe20000010000 */
[----:B--2---:R-:W-:Y:S01]  /*18d0*/  FADD.FTZ R55, R55, R20 ;  /* 0x0000001437377221 */ /* 0x004fe20000010000 */
[----:B------:R-:W-:Y:S01]  /*18e0*/  FADD.FTZ R20, R24, R21 ;  /* 0x0000001518147221 */ /* 0x000fe20000010000 */
[----:B------:R-:W2:Y:S01]  /*18f0*/  LDS.128 R32, [R53+0x10e0] ;  /* 0x0010e00035207984 */ /* 0x000ea20000000c00 */
[----:B------:R-:W-:Y:S01]  /*1900*/  FADD.FTZ R21, R25, R22 ;  /* 0x0000001619157221 */ /* 0x000fe20000010000 */
[----:B------:R-:W-:-:S02]  /*1910*/  FADD.FTZ R60, R60, R23 ;  /* 0x000000173c3c7221 */ /* 0x000fc40000010000 */
[----:B------:R-:W3:Y:S01]  /*1920*/  LDS.128 R24, [R53+0x11d0] ;  /* 0x0011d00035187984 */ /* 0x000ee20000000c00 */
[----:B0-----:R-:W-:Y:S01]  /*1930*/  FADD.FTZ R55, R55, R28 ;  /* 0x0000001c37377221 */ /* 0x001fe20000010000 */
[----:B------:R-:W-:Y:S01]  /*1940*/  FADD.FTZ R20, R20, R29 ;  /* 0x0000001d14147221 */ /* 0x000fe20000010000 */
[----:B------:R-:W-:Y:S01]  /*1950*/  FADD.FTZ R21, R21, R30 ;  /* 0x0000001e15157221 */ /* 0x000fe20000010000 */
[----:B------:R-:W-:Y:S01]  /*1960*/  FADD.FTZ R60, R60, R31 ;  /* 0x0000001f3c3c7221 */ /* 0x000fe20000010000 */
[----:B-1----:R-:W-:Y:S01]  /*1970*/  FADD.FTZ R55, R55, R16 ;  /* 0x0000001037377221 */ /* 0x002fe20000010000 */
[----:B------:R-:W-:Y:S01]  /*1980*/  FADD.FTZ R16, R20, R17 ;  /* 0x0000001114107221 */ /* 0x000fe20000010000 */
[----:B------:R-:W-:Y:S01]  /*1990*/  FADD.FTZ R29, R21, R18 ;  /* 0x00000012151d7221 */ /* 0x000fe20000010000 */
[----:B------:R-:W-:Y:S01]  /*19a0*/  FADD.FTZ R60, R60, R19 ;  /* 0x000000133c3c7221 */ /* 0x000fe20000010000 */
[----:B------:R-:W0:Y:S01]  /*19b0*/  LDS.128 R20, [R53+0x12c0] ;  /* 0x0012c00035147984 */ /* 0x000e220000000c00 */
[----:B--2---:R-:W-:Y:S01]  /*19c0*/  FADD.FTZ R55, R55, R32 ;  /* 0x0000002037377221 */ /* 0x004fe20000010000 */
[----:B------:R-:W-:Y:S01]  /*19d0*/  FADD.FTZ R32, R16, R33 ;  /* 0x0000002110207221 */ /* 0x000fe20000010000 */
[----:B------:R-:W-:Y:S01]  /*19e0*/  FADD.FTZ R33, R29, R34 ;  /* 0x000000221d217221 */ /* 0x000fe20000010000 */
[----:B------:R-:W1:Y:S01]  /*19f0*/  LDS.128 R16, [R53+0x13b0] ;  /* 0x0013b00035107984 */ /* 0x000e620000000c00 */
[----:B---3--:R-:W-:Y:S01]  /*1a00*/  FADD.FTZ R55, R55, R24 ;  /* 0x0000001837377221 */ /* 0x008fe20000010000 */
[----:B------:R-:W-:Y:S01]  /*1a10*/  FADD.FTZ R24, R32, R25 ;  /* 0x0000001920187221 */ /* 0x000fe20000010000 */
[----:B------:R-:W-:Y:S01]  /*1a20*/  FADD.FTZ R60, R60, R35 ;  /* 0x000000233c3c7221 */ /* 0x000fe20000010000 */
[----:B------:R-:W2:Y:S01]  /*1a30*/  LDS.128 R28, [R53+0x14a0] ;  /* 0x0014a000351c7984 */ /* 0x000ea20000000c00 */
[----:B------:R-:W-:-:S02]  /*1a40*/  FADD.FTZ R25, R33, R26 ;  /* 0x0000001a21197221 */ /* 0x000fc40000010000 */
[----:B------:R-:W-:Y:S01]  /*1a50*/  FADD.FTZ R60, R60, R27 ;  /* 0x0000001b3c3c7221 */ /* 0x000fe20000010000 */
[----:B------:R-:W3:Y:S01]  /*1a60*/  LDS.128 R32, [R53+0x1590] ;  /* 0x0015900035207984 */ /* 0x000ee20000000c00 */
[----:B0-----:R-:W-:Y:S01]  /*1a70*/  FADD.FTZ R55, R55, R20 ;  /* 0x0000001437377221 */ /* 0x001fe20000010000 */
[----:B------:R-:W-:Y:S01]  /*1a80*/  FADD.FTZ R24, R24, R21 ;  /* 0x0000001518187221 */ /* 0x000fe20000010000 */
[----:B------:R-:W-:Y:S01]  /*1a90*/  FADD.FTZ R25, R25, R22 ;  /* 0x0000001619197221 */ /* 0x000fe20000010000 */
[----:B------:R-:W-:Y:S01]  /*1aa0*/  FADD.FTZ R60, R60, R23 ;  /* 0x000000173c3c7221 */ /* 0x000fe20000010000 */
[----:B-1----:R-:W-:Y:S01]  /*1ab0*/  FADD.FTZ R55, R55, R16 ;  /* 0x0000001037377221 */ /* 0x002fe20000010000 */
[----:B------:R-:W-:Y:S01]  /*1ac0*/  FADD.FTZ R24, R24, R17 ;  /* 0x0000001118187221 */ /* 0x000fe20000010000 */
[----:B------:R-:W0:Y:S01]  /*1ad0*/  LDS.128 R20, [R53+0x1680] ;  /* 0x0016800035147984 */ /* 0x000e220000000c00 */
[----:B------:R-:W-:Y:S01]  /*1ae0*/  FADD.FTZ R25, R25, R18 ;  /* 0x0000001219197221 */ /* 0x000fe20000010000 */
[----:B--2---:R-:W-:Y:S01]  /*1af0*/  FADD.FTZ R55, R55, R28 ;  /* 0x0000001c37377221 */ /* 0x004fe20000010000 */
[----:B------:R-:W-:Y:S01]  /*1b00*/  FADD.FTZ R24, R24, R29 ;  /* 0x0000001d18187221 */ /* 0x000fe20000010000 */
        /* <DEDUP_REMOVED lines=24> */
[----:B---3--:R-:W-:Y:S01]  /*1c90*/  FADD.FTZ R61, R61, R28 ;  /* 0x0000001c3d3d7221 */ /* 0x008fe20000010000 */
[----:B------:R-:W2:Y:S01]  /*1ca0*/  LDS.128 R24, [R53+0x1c20] ;  /* 0x001c200035187984 */ /* 0x000ea20000000c00 */
[----:B------:R-:W-:Y:S01]  /*1cb0*/  FADD.FTZ R28, R32, R29 ;  /* 0x0000001d201c7221 */ /* 0x000fe20000010000 */
[----:B------:R-:W-:Y:S01]  /*1cc0*/  FADD.FTZ R55, R55, R30 ;  /* 0x0000001e37377221 */ /* 0x000fe20000010000 */
        /* <DEDUP_REMOVED lines=10> */
[----:B--2---:R-:W-:Y:S01]  /*1d70*/  FADD.FTZ R61, R61, R24 ;  /* 0x000000183d3d7221 */ /* 0x004fe20000010000 */
[----:B------:R-:W-:Y:S01]  /*1d80*/  FADD.FTZ R28, R28, R25 ;  /* 0x000000191c1c7221 */ /* 0x000fe20000010000 */
[----:B------:R-:W-:Y:S01]  /*1d90*/  FADD.FTZ R55, R55, R26 ;  /* 0x0000001a37377221 */ /* 0x000fe20000010000 */
[----:B------:R-:W-:Y:S01]  /*1da0*/  FADD.FTZ R60, R60, R27 ;  /* 0x0000001b3c3c7221 */ /* 0x000fe20000010000 */
[----:B---3--:R-:W-:Y:S01]  /*1db0*/  FADD.FTZ R16, R61, R32 ;  /* 0x000000203d107221 */ /* 0x008fe20000010000 */
[----:B------:R-:W-:Y:S01]  /*1dc0*/  FADD.FTZ R17, R28, R33 ;  /* 0x000000211c117221 */ /* 0x000fe20000010000 */
[----:B------:R-:W-:Y:S01]  /*1dd0*/  FADD.FTZ R18, R55, R34 ;  /* 0x0000002237127221 */ /* 0x000fe20000010000 */
[----:B------:R-:W-:-:S07]  /*1de0*/  FADD.FTZ R19, R60, R35 ;  /* 0x000000233c137221 */ /* 0x000fce0000010000 */
.L_x_9:
[----:B------:R-:W-:Y:S05]  /*1df0*/  BSYNC B0 ;  /* 0x0000000000007941 */ /* 0x000fea0003800000 */
.L_x_8:
[----:B------:R-:W1:Y:S01]  /*1e00*/  LDC.64 R22, c[0x0][0x268] ;  /* 0x00009a00ff167b82 */ /* 0x000e620000000a00 */
[----:B------:R-:W-:Y:S01]  /*1e10*/  IMAD R21, R54, 0xf, R51 ;  /* 0x0000000f36157824 */ /* 0x000fe200078e0233 */
[----:B------:R-:W-:Y:S01]  /*1e20*/  BSSY B0, `(.L_x_10) ;  /* 0x0000010000007945 */ /* 0x000fe20003800000 */
[----:B------:R-:W-:Y:S02]  /*1e30*/  ISETP.GE.U32.AND P0, PT, R36, 0x2, PT ;  /* 0x000000022400780c */ /* 0x000fe40003f06070 */
[----:B------:R-:W-:Y:S01]  /*1e40*/  PRMT R24, R42, 0x7632, R24 ;  /* 0x000076322a187816 */ /* 0x000fe20000000018 */
[----:B-1----:R-:W-:Y:S01]  /*1e50*/  IMAD.WIDE R22, R21, 0x4, R22 ;  /* 0x0000000415167825 */ /* 0x002fe200078e0216 */
[----:B------:R-:W-:Y:S09]  /*1e60*/  @P4 BRA `(.L_x_11) ;  /* 0x00000000002c4947 */ /* 0x000ff20003800000 */
[----:B------:R-:W1:Y:S01]  /*1e70*/  LDC.64 R20, c[0x0][0x288] ;  /* 0x0000a200ff147b82 */ /* 0x000e620000000a00 */
[-C--:B------:R-:W-:Y:S01]  /*1e80*/  LEA R30, P4, R2, R22.reuse, 0x2 ;  /* 0x00000016021e7211 */ /* 0x080fe200078810ff */
[----:B------:R2:W-:Y:S01]  /*1e90*/  REDG.E.ADD.F32.FTZ.RN.STRONG.GPU desc[UR8][R22.64], R16 ;  /* 0x00000010160079a6 */ /* 0x0005e2000c10f388 */
[----:B------:R-:W-:Y:S02]  /*1ea0*/  LEA R26, P6, R3, R22, 0x2 ;  /* 0x00000016031a7211 */ /* 0x000fe400078c10ff */
[C---:B------:R-:W-:Y:S02]  /*1eb0*/  IADD3.X R31, R23.reuse, R4, RZ, P4, !PT ;  /* 0x00000004171f7210 */ /* 0x040fe400027fe4ff */
[----:B------:R-:W-:-:S03]  /*1ec0*/  IADD3.X R27, R23, R5, RZ, P6, !PT ;  /* 0x00000005171b7210 */ /* 0x000fc600037fe4ff */
[----:B------:R2:W-:Y:S01]  /*1ed0*/  REDG.E.ADD.F32.FTZ.RN.STRONG.GPU desc[UR8][R30.64], R17 ;  /* 0x000000111e0079a6 */ /* 0x0005e2000c10f388 */
[----:B-1----:R-:W-:-:S04]  /*1ee0*/  LEA R28, P5, R20, R22, 0x2 ;  /* 0x00000016141c7211 */ /* 0x002fc800078a10ff */
[----:B------:R-:W-:-:S05]  /*1ef0*/  LEA.HI.X R29, R20, R23, R21, 0x2, P5 ;  /* 0x00000017141d7211 */ /* 0x000fca00028f1415 */
[----:B------:R2:W-:Y:S04]  /*1f00*/  REDG.E.ADD.F32.FTZ.RN.STRONG.GPU desc[UR8][R28.64], R18 ;  /* 0x000000121c0079a6 */ /* 0x0005e8000c10f388 */
[----:B------:R2:W-:Y:S02]  /*1f10*/  REDG.E.ADD.F32.FTZ.RN.STRONG.GPU desc[UR8][R26.64], R19 ;  /* 0x000000131a0079a6 */ /* 0x0005e4000c10f388 */
.L_x_11:
[----:B------:R-:W-:Y:S05]  /*1f20*/  BSYNC B0 ;  /* 0x0000000000007941 */ /* 0x000fea0003800000 */
.L_x_10:
[----:B--2---:R-:W-:Y:S02]  /*1f30*/  PRMT R27, R41, 0x7632, R27 ;  /* 0x00007632291b7816 */ /* 0x004fe4000000001b */
[----:B------:R-:W-:Y:S02]  /*1f40*/  PRMT R26, R43, 0x7632, R26 ;  /* 0x000076322b1a7816 */ /* 0x000fe4000000001a */
[----:B------:R-:W-:Y:S01]  /*1f50*/  PRMT R25, R40, 0x7632, R25 ;  /* 0x0000763228197816 */ /* 0x000fe20000000019 */
[----:B------:R-:W-:Y:S06]  /*1f60*/  @!P0 BRA `(.L_x_12) ;  /* 0x00000010007c8947 */ /* 0x000fec0003800000 */
[----:B0-----:R-:W0:Y:S01]  /*1f70*/  LDC.64 R16, c[0x0][0x258] ;  /* 0x00009600ff107b82 */ /* 0x001e220000000a00 */
[----:B------:R-:W-:-:S05]  /*1f80*/  LOP3.LUT R19, R44, 0x1, RZ, 0xc0, !PT ;  /* 0x000000012c137812 */ /* 0x000fca00078ec0ff */
[----:B------:R-:W-:Y:S02]  /*1f90*/  IMAD R19, R19, R38, RZ ;  /* 0x0000002613137224 */ /* 0x000fe400078e02ff */
[----:B------:R-:W1:Y:S02]  /*1fa0*/  LDC.64 R30, c[0x0][0x260] ;  /* 0x00009800ff1e7b82 */ /* 0x000e640000000a00 */
[C---:B------:R-:W-:Y:S01]  /*1fb0*/  IMAD R18, R19.reuse, R36, RZ ;  /* 0x0000002413127224 */ /* 0x040fe200078e02ff */
[----:B------:R-:W-:-:S04]  /*1fc0*/  IADD3 R19, R19, R39, RZ ;  /* 0x0000002713137210 */ /* 0x000fc80007ffe0ff */
[----:B------:R-:W-:Y:S01]  /*1fd0*/  SHF.L.U32 R21, R18, 0x1, RZ ;  /* 0x0000000112157819 */ /* 0x000fe200000006ff */
[----:B0-----:R-:W-:-:S04]  /*1fe0*/  IMAD.WIDE.U32 R16, R19, 0x4, R16 ;  /* 0x0000000413107825 */ /* 0x001fc800078e0010 */
[----:B-1----:R-:W-:Y:S01]  /*1ff0*/  IMAD.WIDE R30, R21, 0x4, R30 ;  /* 0x00000004151e7825 */ /* 0x002fe200078e021e */
[----:B------:R-:W-:Y:S06]  /*2000*/  @P3 BRA `(.L_x_13) ;  /* 0x0000000000603947 */ /* 0x000fec0003800000 */
[----:B------:R-:W0:Y:S01]  /*2010*/  S2R R14, SR_LANEID ;  /* 0x00000000000e7919 */ /* 0x000e220000000000 */
[----:B------:R-:W-:Y:S01]  /*2020*/  HFMA2.MMA R20, -RZ, RZ, 0, 5.9604644775390625e-08 ;  /* 0x00000001ff147435 */ /* 0x000fe200000001ff */
[----:B------:R-:W-:Y:S01]  /*2030*/  VOTEU.ANY UR5, UPT, PT ;  /* 0x0000000000057886 */ /* 0x000fe200038e0100 */
[----:B------:R-:W-:Y:S01]  /*2040*/  LOP3.LUT P0, RZ, R44, 0x2, RZ, 0xc0, !PT ;  /* 0x000000022cff7812 */ /* 0x000fe2000780c0ff */
[----:B------:R-:W-:Y:S01]  /*2050*/  UFLO.U32 UR6, UR5 ;  /* 0x00000005000672bd */ /* 0x000fe200080e0000 */
[C---:B------:R-:W-:Y:S01]  /*2060*/  LEA R18, P5, R49.reuse, R30, 0x3 ;  /* 0x0000001e31127211 */ /* 0x040fe200078a18ff */
[----:B------:R-:W-:Y:S01]  /*2070*/  UPOPC UR5, UR5 ;  /* 0x00000005000572bf */ /* 0x000fe20008000000 */
[----:B------:R-:W-:Y:S02]  /*2080*/  SEL R23, R36, RZ, !P0 ;  /* 0x000000ff24177207 */ /* 0x000fe40004000000 */
[----:B------:R-:W-:Y:S02]  /*2090*/  LEA.HI.X R19, R49, R31, RZ, 0x3, P5 ;  /* 0x0000001f31137211 */ /* 0x000fe400028f1cff */
[----:B------:R-:W-:-:S02]  /*20a0*/  SEL R20, R20, 0xffffffff, !P0 ;  /* 0xffffffff14147807 */ /* 0x000fc40004000000 */
[----:B------:R-:W-:Y:S01]  /*20b0*/  ISETP.NE.AND P0, PT, R23, -0x1, PT ;  /* 0xffffffff1700780c */ /* 0x000fe20003f05270 */
[----:B------:R1:W-:Y:S02]  /*20c0*/  STG.E.64 desc[UR8][R18.64], R12 ;  /* 0x0000000c12007986 */ /* 0x0003e4000c101b08 */
[----:B------:R-:W-:Y:S01]  /*20d0*/  IMAD R21, R20, UR5, RZ ;  /* 0x0000000514157c24 */ /* 0x000fe2000f8e02ff */
[----:B0-----:R-:W-:-:S13]  /*20e0*/  ISETP.EQ.U32.AND P4, PT, R14, UR6, PT ;  /* 0x000000060e007c0c */ /* 0x001fda000bf82070 */
[----:B------:R-:W-:Y:S06]  /*20f0*/  @P4 MEMBAR.ALL.GPU ;  /* 0x0000000000004992 */ /* 0x000fec000000a000 */
[----:B------:R-:W-:-:S00]  /*2100*/  @P4 ERRBAR ;  /* 0x00000000000049ab */ /* 0x000fc00000000000 */
[----:B------:R-:W-:Y:S06]  /*2110*/  @P4 CGAERRBAR ;  /* 0x00000000000045ab */ /* 0x000fec0000000000 */
[----:B------:R1:W-:Y:S01]  /*2120*/  @P4 REDG.E.ADD.S32.STRONG.GPU desc[UR8][R16.64], R21 ;  /* 0x000000151000498e */ /* 0x0003e2000c10e388 */
[----:B------:R-:W-:Y:S05]  /*2130*/  @!P0 BRA `(.L_x_13) ;  /* 0x0000000000148947 */ /* 0x000fea0003800000 */
.L_x_14:
[----:B-1----:R-:W2:Y:S04]  /*2140*/  LDG.E.STRONG.GPU R18, desc[UR8][R16.64] ;  /* 0x0000000810127981 */ /* 0x002ea8000c1ef900 */
[----:B--2---:R-:W-:Y:S01]  /*2150*/  CCTL.IVALL ;  /* 0x00000000ff00798f */ /* 0x004fe20002000000 */
[----:B------:R-:W-:Y:S05]  /*2160*/  YIELD ;  /* 0x0000000000007946 */ /* 0x000fea0003800000 */
[----:B------:R-:W-:-:S13]  /*2170*/  ISETP.NE.AND P0, PT, R18, R23, PT ;  /* 0x000000171200720c */ /* 0x000fda0003f05270 */
[----:B------:R-:W-:Y:S05]  /*2180*/  @P0 BRA `(.L_x_14) ;  /* 0xfffffffc00ec0947 */ /* 0x000fea000383ffff */
.L_x_13:
[----:B------:R-:W-:Y:S01]  /*2190*/  ISETP.NE.AND P0, PT, R36, RZ, PT ;  /* 0x000000ff2400720c */ /* 0x000fe20003f05270 */
[----:B------:R-:W-:Y:S05]  /*21a0*/  WARPSYNC.ALL ;  /* 0x0000000000007948 */ /* 0x000fea0003800000 */
[----:B------:R-:W-:Y:S07]  /*21b0*/  BAR.SYNC.DEFER_BLOCKING 0x0 ;  /* 0x0000000000007b1d */ /* 0x000fee0000010000 */
[----:B------:R-:W-:Y:S05]  /*21c0*/  @!P0 BRA `(.L_x_12) ;  /* 0x0000000c00e48947 */ /* 0x000fea0003800000 */
[----:B-1----:R-:W-:Y:S02]  /*21d0*/  IADD3 R16, R36, -0x1, RZ ;  /* 0xffffffff24107810 */ /* 0x002fe40007ffe0ff */
[----:B------:R-:W-:Y:S02]  /*21e0*/  MOV R29, RZ ;  /* 0x000000ff001d7202 */ /* 0x000fe40000000f00 */
[----:B------:R-:W-:-:S13]  /*21f0*/  ISETP.GE.U32.AND P0, PT, R16, 0x3, PT ;  /* 0x000000031000780c */ /* 0x000fda0003f06070 */
[----:B------:R-:W-:Y:S05]  /*2200*/  @!P0 BRA `(.L_x_15) ;  /* 0x0000000c00648947 */ /* 0x000fea0003800000 */
[----:B------:R-:W-:Y:S01]  /*2210*/  ISETP.GT.AND P0, PT, R46, RZ, PT ;  /* 0x000000ff2e00720c */ /* 0x000fe20003f04270 */
[----:B------:R-:W-:Y:S01]  /*2220*/  HFMA2.MMA R29, -RZ, RZ, 0, 0 ;  /* 0x00000000ff1d7435 */ /* 0x000fe200000001ff */
[----:B------:R-:W-:-:S11]  /*2230*/  MOV R28, R46 ;  /* 0x0000002e001c7202 */ /* 0x000fd60000000f00 */
[----:B------:R-:W-:Y:S05]  /*2240*/  @!P0 BRA `(.L_x_16) ;  /* 0x0000000800d88947 */ /* 0x000fea0003800000 */
[----:B------:R-:W-:Y:S02]  /*2250*/  ISETP.GT.AND P4, PT, R28, 0xc, PT ;  /* 0x0000000c1c00780c */ /* 0x000fe40003f84270 */
[----:B------:R-:W-:-:S11]  /*2260*/  PLOP3.LUT P0, PT, PT, PT, PT, 0x80, 0x0 ;  /* 0x000000000000781c */ /* 0x000fd60003f0f070 */
[----:B------:R-:W-:Y:S05]  /*2270*/  @!P4 BRA `(.L_x_17) ;  /* 0x0000000400d0c947 */ /* 0x000fea0003800000 */
[----:B------:R-:W-:-:S13]  /*2280*/  PLOP3.LUT P0, PT, PT, PT, PT, 0x8, 0x0 ;  /* 0x000000000000781c */ /* 0x000fda0003f0e170 */
.L_x_18:
[----:B------:R-:W-:-:S13]  /*2290*/  ISETP.EQ.OR P6, PT, R29, UR7, P3 ;  /* 0x000000071d007c0c */ /* 0x000fda0009fc2670 */
[----:B------:R-:W-:-:S04]  /*22a0*/  @!P6 IMAD R17, R38, R29, R39 ;  /* 0x0000001d2611e224 */ /* 0x000fc800078e0227 */
[----:B------:R-:W-:-:S06]  /*22b0*/  @!P6 IMAD.WIDE.U32 R16, R17, 0x8, R30 ;  /* 0x000000081110e825 */ /* 0x000fcc00078e001e */
[----:B------:R-:W2:Y:S01]  /*22c0*/  @!P6 LDG.E.64 R16, desc[UR8][R16.64] ;  /* 0x000000081010e981 */ /* 0x000ea2000c1e1b00 */
[C---:B------:R-:W-:Y:S02]  /*22d0*/  IADD3 R19, R29.reuse, 0x1, RZ ;  /* 0x000000011d137810 */ /* 0x040fe40007ffe0ff */
[----:B------:R-:W-:Y:S02]  /*22e0*/  IADD3 R21, R29, 0x2, RZ ;  /* 0x000000021d157810 */ /* 0x000fe40007ffe0ff */
[----:B------:R-:W-:Y:S02]  /*22f0*/  ISETP.EQ.OR P4, PT, R19, UR7, P3 ;  /* 0x0000000713007c0c */ /* 0x000fe40009f82670 */
[----:B------:R-:W-:Y:S02]  /*2300*/  ISETP.EQ.OR P5, PT, R21, UR7, P3 ;  /* 0x0000000715007c0c */ /* 0x000fe40009fa2670 */
[----:B------:R-:W-:-:S09]  /*2310*/  IADD3 R20, R29, 0x3, RZ ;  /* 0x000000031d147810 */ /* 0x000fd20007ffe0ff */
[C-C-:B------:R-:W-:Y:S02]  /*2320*/  @!P4 IMAD R19, R38.reuse, R19, R39.reuse ;  /* 0x000000132613c224 */ /* 0x140fe400078e0227 */
[----:B------:R-:W-:Y:S02]  /*2330*/  @!P5 IMAD R21, R38, R21, R39 ;  /* 0x000000152615d224 */ /* 0x000fe400078e0227 */
[----:B--2---:R-:W-:Y:S01]  /*2340*/  @!P6 FADD.FTZ R12, R12, R16 ;  /* 0x000000100c0ce221 */ /* 0x004fe20000010000 */
[----:B------:R-:W-:Y:S01]  /*2350*/  @!P6 FADD.FTZ R13, R13, R17 ;  /* 0x000000110d0de221 */ /* 0x000fe20000010000 */
[----:B------:R-:W-:Y:S01]  /*2360*/  ISETP.EQ.OR P6, PT, R20, UR7, P3 ;  /* 0x0000000714007c0c */ /* 0x000fe20009fc2670 */
[----:B------:R-:W-:-:S04]  /*2370*/  @!P4 IMAD.WIDE.U32 R16, R19, 0x8, R30 ;  /* 0x000000081310c825 */ /* 0x000fc800078e001e */
[----:B------:R-:W-:Y:S02]  /*2380*/  @!P5 IMAD.WIDE.U32 R18, R21, 0x8, R30 ;  /* 0x000000081512d825 */ /* 0x000fe400078e001e */
[----:B------:R-:W2:Y:S04]  /*2390*/  @!P4 LDG.E.64 R16, desc[UR8][R16.64] ;  /* 0x000000081010c981 */ /* 0x000ea8000c1e1b00 */
[----:B------:R-:W3:Y:S02]  /*23a0*/  @!P5 LDG.E.64 R18, desc[UR8][R18.64] ;  /* 0x000000081212d981 */ /* 0x000ee4000c1e1b00 */
[----:B------:R-:W-:-:S04]  /*23b0*/  @!P6 IMAD R21, R38, R20, R39 ;  /* 0x000000142615e224 */ /* 0x000fc800078e0227 */
[----:B------:R-:W-:-:S06]  /*23c0*/  @!P6 IMAD.WIDE.U32 R20, R21, 0x8, R30 ;  /* 0x000000081514e825 */ /* 0x000fcc00078e001e */
[----:B------:R-:W4:Y:S01]  /*23d0*/  @!P6 LDG.E.64 R20, desc[UR8][R20.64] ;  /* 0x000000081414e981 */ /* 0x000f22000c1e1b00 */
[C---:B------:R-:W-:Y:S02]  /*23e0*/  IADD3 R22, R29.reuse, 0x4, RZ ;  /* 0x000000041d167810 */ /* 0x040fe40007ffe0ff */
[C---:B------:R-:W-:Y:S02]  /*23f0*/  IADD3 R23, R29.reuse, 0x5, RZ ;  /* 0x000000051d177810 */ /* 0x040fe40007ffe0ff */
[----:B------:R-:W-:Y:S01]  /*2400*/  IADD3 R32, R29, 0x6, RZ ;  /* 0x000000061d207810 */ /* 0x000fe20007ffe0ff */
[----:B--2---:R-:W-:Y:S01]  /*2410*/  @!P4 FADD.FTZ R12, R12, R16 ;  /* 0x000000100c0cc221 */ /* 0x004fe20000010000 */
[----:B------:R-:W-:Y:S01]  /*2420*/  @!P4 FADD.FTZ R13, R13, R17 ;  /* 0x000000110d0dc221 */ /* 0x000fe20000010000 */
[----:B------:R-:W-:Y:S02]  /*2430*/  ISETP.EQ.OR P4, PT, R22, UR7, P3 ;  /* 0x0000000716007c0c */ /* 0x000fe40009f82670 */
[----:B---3--:R-:W-:Y:S01]  /*2440*/  @!P5 FADD.FTZ R12, R12, R18 ;  /* 0x000000120c0cd221 */ /* 0x008fe20000010000 */
[----:B------:R-:W-:Y:S01]  /*2450*/  @!P5 FADD.FTZ R13, R13, R19 ;  /* 0x000000130d0dd221 */ /* 0x000fe20000010000 */
[----:B------:R-:W-:-:S09]  /*2460*/  ISETP.EQ.OR P5, PT, R23, UR7, P3 ;  /* 0x0000000717007c0c */ /* 0x000fd20009fa2670 */
[----:B------:R-:W-:Y:S02]  /*2470*/  @!P4 IMAD R17, R38, R22, R39 ;  /* 0x000000162611c224 */ /* 0x000fe400078e0227 */
[----:B----4-:R-:W-:Y:S01]  /*2480*/  @!P6 FADD.FTZ R12, R12, R20 ;  /* 0x000000140c0ce221 */ /* 0x010fe20000010000 */
[----:B------:R-:W-:Y:S01]  /*2490*/  @!P6 FADD.FTZ R13, R13, R21 ;  /* 0x000000150d0de221 */ /* 0x000fe20000010000 */
[----:B------:R-:W-:Y:S01]  /*24a0*/  ISETP.EQ.OR P6, PT, R32, UR7, P3 ;  /* 0x0000000720007c0c */ /* 0x000fe20009fc2670 */
[----:B------:R-:W-:-:S04]  /*24b0*/  @!P4 IMAD.WIDE.U32 R16, R17, 0x8, R30 ;  /* 0x000000081110c825 */ /* 0x000fc800078e001e */
[----:B------:R-:W-:Y:S02]  /*24c0*/  @!P5 IMAD R19, R38, R23, R39 ;  /* 0x000000172613d224 */ /* 0x000fe400078e0227 */
[----:B------:R-:W2:Y:S02]  /*24d0*/  @!P4 LDG.E.64 R16, desc[UR8][R16.64] ;  /* 0x000000081010c981 */ /* 0x000ea4000c1e1b00 */
[----:B------:R-:W-:-:S04]  /*24e0*/  @!P5 IMAD.WIDE.U32 R18, R19, 0x8, R30 ;  /* 0x000000081312d825 */ /* 0x000fc800078e001e */
[----:B------:R-:W-:Y:S02]  /*24f0*/  @!P6 IMAD R21, R38, R32, R39 ;  /* 0x000000202615e224 */ /* 0x000fe400078e0227 */
[----:B------:R-:W3:Y:S02]  /*2500*/  @!P5 LDG.E.64 R18, desc[UR8][R18.64] ;  /* 0x000000081212d981 */ /* 0x000ee4000c1e1b00 */
        /* <DEDUP_REMOVED lines=65> */
[----:B------:R-:W-:Y:S02]  /*2920*/  IADD3 R28, R28, -0x10, RZ ;  /* 0xfffffff01c1c7810 */ /* 0x000fe40007ffe0ff */
[----:B------:R-:W-:Y:S01]  /*2930*/  IADD3 R29, R29, 0x10, RZ ;  /* 0x000000101d1d7810 */ /* 0x000fe20007ffe0ff */
[----:B--2---:R-:W-:Y:S01]  /*2940*/  @!P4 FADD.FTZ R12, R12, R16 ;  /* 0x000000100c0cc221 */ /* 0x004fe20000010000 */
[----:B------:R-:W-:Y:S01]  /*2950*/  @!P4 FADD.FTZ R13, R13, R17 ;  /* 0x000000110d0dc221 */ /* 0x000fe20000010000 */
[----:B------:R-:W-:Y:S02]  /*2960*/  ISETP.GT.AND P4, PT, R28, 0xc, PT ;  /* 0x0000000c1c00780c */ /* 0x000fe40003f84270 */
[----:B---3--:R-:W-:Y:S01]  /*2970*/  @!P5 FADD.FTZ R12, R12, R18 ;  /* 0x000000120c0cd221 */ /* 0x008fe20000010000 */
[----:B------:R-:W-:-:S03]  /*2980*/  @!P5 FADD.FTZ R13, R13, R19 ;  /* 0x000000130d0dd221 */ /* 0x000fc60000010000 */
[----:B----4-:R-:W-:Y:S01]  /*2990*/  @!P6 FADD.FTZ R12, R12, R20 ;  /* 0x000000140c0ce221 */ /* 0x010fe20000010000 */
[----:B------:R-:W-:-:S06]  /*29a0*/  @!P6 FADD.FTZ R13, R13, R21 ;  /* 0x000000150d0de221 */ /* 0x000fcc0000010000 */
[----:B------:R-:W-:Y:S05]  /*29b0*/  @P4 BRA `(.L_x_18) ;  /* 0xfffffff800344947 */ /* 0x000fea000383ffff */
.L_x_17:
[----:B------:R-:W-:-:S13]  /*29c0*/  ISETP.GT.AND P4, PT, R28, 0x4, PT ;  /* 0x000000041c00780c */ /* 0x000fda0003f84270 */
[----:B------:R-:W-:Y:S05]  /*29d0*/  @!P4 BRA `(.L_x_19) ;  /* 0x0000000000ecc947 */ /* 0x000fea0003800000 */
[C---:B------:R-:W-:Y:S02]  /*29e0*/  IADD3 R19, R29.reuse, 0x1, RZ ;  /* 0x000000011d137810 */ /* 0x040fe40007ffe0ff */
[----:B------:R-:W-:Y:S02]  /*29f0*/  ISETP.EQ.OR P0, PT, R29, UR7, P3 ;  /* 0x000000071d007c0c */ /* 0x000fe40009f02670 */
[----:B------:R-:W-:Y:S02]  /*2a00*/  ISETP.EQ.OR P5, PT, R19, UR7, P3 ;  /* 0x0000000713007c0c */ /* 0x000fe40009fa2670 */
[C---:B------:R-:W-:Y:S02]  /*2a10*/  IADD3 R21, R29.reuse, 0x2, RZ ;  /* 0x000000021d157810 */ /* 0x040fe40007ffe0ff */
[----:B------:R-:W-:Y:S02]  /*2a20*/  IADD3 R23, R29, 0x3, RZ ;  /* 0x000000031d177810 */ /* 0x000fe40007ffe0ff */
[----:B------:R-:W-:-:S02]  /*2a30*/  ISETP.EQ.OR P6, PT, R21, UR7, P3 ;  /* 0x0000000715007c0c */ /* 0x000fc40009fc2670 */
[----:B------:R-:W-:-:S03]  /*2a40*/  ISETP.EQ.OR P4, PT, R23, UR7, P3 ;  /* 0x0000000717007c0c */ /* 0x000fc60009f82670 */
[--C-:B------:R-:W-:Y:S02]  /*2a50*/  @!P0 IMAD R17, R29, R38, R39.reuse ;  /* 0x000000261d118224 */ /* 0x100fe400078e0227 */
[----:B------:R-:W-:Y:S02]  /*2a60*/  @!P5 IMAD R19, R38, R19, R39 ;  /* 0x000000132613d224 */ /* 0x000fe400078e0227 */
[----:B------:R-:W-:-:S04]  /*2a70*/  @!P0 IMAD.WIDE.U32 R16, R17, 0x8, R30 ;  /* 0x0000000811108825 */ /* 0x000fc800078e001e */
[----:B------:R-:W-:Y:S02]  /*2a80*/  @!P5 IMAD.WIDE.U32 R18, R19, 0x8, R30 ;  /* 0x000000081312d825 */ /* 0x000fe400078e001e */
[----:B------:R-:W2:Y:S02]  /*2a90*/  @!P0 LDG.E.64 R16, desc[UR8][R16.64] ;  /* 0x0000000810108981 */ /* 0x000ea4000c1e1b00 */
[C-C-:B------:R-:W-:Y:S02]  /*2aa0*/  @!P6 IMAD R21, R38.reuse, R21, R39.reuse ;  /* 0x000000152615e224 */ /* 0x140fe400078e0227 */
[----:B------:R-:W-:Y:S01]  /*2ab0*/  @!P4 IMAD R23, R38, R23, R39 ;  /* 0x000000172617c224 */ /* 0x000fe200078e0227 */
[----:B------:R-:W3:Y:S01]  /*2ac0*/  @!P5 LDG.E.64 R18, desc[UR8][R18.64] ;  /* 0x000000081212d981 */ /* 0x000ee2000c1e1b00 */
[----:B------:R-:W-:-:S04]  /*2ad0*/  @!P6 IMAD.WIDE.U32 R20, R21, 0x8, R30 ;  /* 0x000000081514e825 */ /* 0x000fc800078e001e */
[----:B------:R-:W-:Y:S02]  /*2ae0*/  @!P4 IMAD.WIDE.U32 R22, R23, 0x8, R30 ;  /* 0x000000081716c825 */ /* 0x000fe400078e001e */
[----:B------:R-:W4:Y:S04]  /*2af0*/  @!P6 LDG.E.64 R20, desc[UR8][R20.64] ;  /* 0x000000081414e981 */ /* 0x000f28000c1e1b00 */
[----:B------:R-:W5:Y:S01]  /*2b00*/  @!P4 LDG.E.64 R22, desc[UR8][R22.64] ;  /* 0x000000081616c981 */ /* 0x000f62000c1e1b00 */
[----:B------:R-:W-:Y:S01]  /*2b10*/  IADD3 R29, R29, 0x4, RZ ;  /* 0x000000041d1d7810 */ /* 0x000fe20007ffe0ff */
[----:B--2---:R-:W-:Y:S01]  /*2b20*/  @!P0 FADD.FTZ R12, R12, R16 ;  /* 0x000000100c0c8221 */ /* 0x004fe20000010000 */
[----:B------:R-:W-:Y:S02]  /*2b30*/  @!P0 FADD.FTZ R13, R13, R17 ;  /* 0x000000110d0d8221 */ /* 0x000fe40000010000 */
[----:B------:R-:W-:-:S02]  /*2b40*/  IADD3 R16, R29, 0x1, RZ ;  /* 0x000000011d107810 */ /* 0x000fc40007ffe0ff */
[----:B------:R-:W-:Y:S01]  /*2b50*/  ISETP.EQ.OR P0, PT, R29, UR7, P3 ;  /* 0x000000071d007c0c */ /* 0x000fe20009f02670 */
[----:B---3--:R-:W-:Y:S01]  /*2b60*/  @!P5 FADD.FTZ R12, R12, R18 ;  /* 0x000000120c0cd221 */ /* 0x008fe20000010000 */
[----:B------:R-:W-:Y:S01]  /*2b70*/  @!P5 FADD.FTZ R13, R13, R19 ;  /* 0x000000130d0dd221 */ /* 0x000fe20000010000 */
[----:B------:R-:W-:Y:S02]  /*2b80*/  IADD3 R18, R29, 0x2, RZ ;  /* 0x000000021d127810 */ /* 0x000fe40007ffe0ff */
[----:B------:R-:W-:Y:S01]  /*2b90*/  ISETP.EQ.OR P5, PT, R16, UR7, P3 ;  /* 0x0000000710007c0c */ /* 0x000fe20009fa2670 */
[----:B----4-:R-:W-:Y:S01]  /*2ba0*/  @!P6 FADD.FTZ R12, R12, R20 ;  /* 0x000000140c0ce221 */ /* 0x010fe20000010000 */
[----:B------:R-:W-:Y:S01]  /*2bb0*/  @!P6 FADD.FTZ R13, R13, R21 ;  /* 0x000000150d0de221 */ /* 0x000fe20000010000 */
[----:B------:R-:W-:Y:S02]  /*2bc0*/  IADD3 R20, R29, 0x3, RZ ;  /* 0x000000031d147810 */ /* 0x000fe40007ffe0ff */
[----:B------:R-:W-:Y:S01]  /*2bd0*/  ISETP.EQ.OR P6, PT, R18, UR7, P3 ;  /* 0x0000000712007c0c */ /* 0x000fe20009fc2670 */
[----:B-----5:R-:W-:Y:S01]  /*2be0*/  @!P4 FADD.FTZ R12, R12, R22 ;  /* 0x000000160c0cc221 */ /* 0x020fe20000010000 */
[----:B------:R-:W-:Y:S01]  /*2bf0*/  @!P4 FADD.FTZ R13, R13, R23 ;  /* 0x000000170d0dc221 */ /* 0x000fe20000010000 */
[----:B------:R-:W-:Y:S01]  /*2c00*/  ISETP.EQ.OR P4, PT, R20, UR7, P3 ;  /* 0x0000000714007c0c */ /* 0x000fe20009f82670 */
[----:B------:R-:W-:-:S04]  /*2c10*/  @!P0 IMAD R17, R38, R29, R39 ;  /* 0x0000001d26118224 */ /* 0x000fc800078e0227 */
[----:B------:R-:W-:Y:S02]  /*2c20*/  @!P5 IMAD R19, R38, R16, R39 ;  /* 0x000000102613d224 */ /* 0x000fe400078e0227 */
[----:B------:R-:W-:-:S04]  /*2c30*/  @!P0 IMAD.WIDE.U32 R16, R17, 0x8, R30 ;  /* 0x0000000811108825 */ /* 0x000fc800078e001e */
[----:B------:R-:W-:Y:S02]  /*2c40*/  @!P6 IMAD R21, R38, R18, R39 ;  /* 0x000000122615e224 */ /* 0x000fe400078e0227 */
[----:B------:R-:W2:Y:S01]  /*2c50*/  @!P0 LDG.E.64 R16, desc[UR8][R16.64] ;  /* 0x0000000810108981 */ /* 0x000ea2000c1e1b00 */
[----:B------:R-:W-:-:S04]  /*2c60*/  @!P5 IMAD.WIDE.U32 R18, R19, 0x8, R30 ;  /* 0x000000081312d825 */ /* 0x000fc800078e001e */
[----:B------:R-:W-:Y:S02]  /*2c70*/  @!P4 IMAD R23, R38, R20, R39 ;  /* 0x000000142617c224 */ /* 0x000fe400078e0227 */
[--C-:B------:R-:W-:Y:S01]  /*2c80*/  @!P6 IMAD.WIDE.U32 R20, R21, 0x8, R30.reuse ;  /* 0x000000081514e825 */ /* 0x100fe200078e001e */
[----:B------:R-:W3:Y:S03]  /*2c90*/  @!P5 LDG.E.64 R18, desc[UR8][R18.64] ;  /* 0x000000081212d981 */ /* 0x000ee6000c1e1b00 */
[----:B------:R-:W-:Y:S02]  /*2ca0*/  @!P4 IMAD.WIDE.U32 R22, R23, 0x8, R30 ;  /* 0x000000081716c825 */ /* 0x000fe400078e001e */
[----:B------:R-:W4:Y:S04]  /*2cb0*/  @!P6 LDG.E.64 R20, desc[UR8][R20.64] ;  /* 0x000000081414e981 */ /* 0x000f28000c1e1b00 */
[----:B------:R-:W5:Y:S01]  /*2cc0*/  @!P4 LDG.E.64 R22, desc[UR8][R22.64] ;  /* 0x000000081616c981 */ /* 0x000f62000c1e1b00 */
[----:B------:R-:W-:-:S02]  /*2cd0*/  IADD3 R28, R28, -0x4, RZ ;  /* 0xfffffffc1c1c7810 */ /* 0x000fc40007ffe0ff */
[----:B------:R-:W-:Y:S02]  /*2ce0*/  IADD3 R29, R29, 0x4, RZ ;  /* 0x000000041d1d7810 */ /* 0x000fe40007ffe0ff */
[----:B------:R-:W-:Y:S01]  /*2cf0*/  IADD3 R28, R28, -0x4, RZ ;  /* 0xfffffffc1c1c7810 */ /* 0x000fe20007ffe0ff */
[----:B--2---:R-:W-:Y:S01]  /*2d00*/  @!P0 FADD.FTZ R12, R12, R16 ;  /* 0x000000100c0c8221 */ /* 0x004fe20000010000 */
[----:B------:R-:W-:-:S03]  /*2d10*/  @!P0 FADD.FTZ R13, R13, R17 ;  /* 0x000000110d0d8221 */ /* 0x000fc60000010000 */
[----:B---3--:R-:W-:Y:S01]  /*2d20*/  @!P5 FADD.FTZ R12, R12, R18 ;  /* 0x000000120c0cd221 */ /* 0x008fe20000010000 */
[----:B------:R-:W-:-:S03]  /*2d30*/  @!P5 FADD.FTZ R13, R13, R19 ;  /* 0x000000130d0dd221 */ /* 0x000fc60000010000 */
[----:B----4-:R-:W-:Y:S01]  /*2d40*/  @!P6 FADD.FTZ R12, R12, R20 ;  /* 0x000000140c0ce221 */ /* 0x010fe20000010000 */
[----:B------:R-:W-:Y:S01]  /*2d50*/  @!P6 FADD.FTZ R13, R13, R21 ;  /* 0x000000150d0de221 */ /* 0x000fe20000010000 */
[----:B------:R-:W-:Y:S02]  /*2d60*/  PLOP3.LUT P0, PT, PT, PT, PT, 0x8, 0x0 ;  /* 0x000000000000781c */ /* 0x000fe40003f0e170 */
[----:B-----5:R-:W-:Y:S01]  /*2d70*/  @!P4 FADD.FTZ R12, R12, R22 ;  /* 0x000000160c0cc221 */ /* 0x020fe20000010000 */
[----:B------:R-:W-:-:S10]  /*2d80*/  @!P4 FADD.FTZ R13, R13, R23 ;  /* 0x000000170d0dc221 */ /* 0x000fd40000010000 */
.L_x_19:
[----:B------:R-:W-:-:S13]  /*2d90*/  ISETP.NE.OR P0, PT, R28, RZ, P0 ;  /* 0x000000ff1c00720c */ /* 0x000fda0000705670 */
[----:B------:R-:W-:Y:S05]  /*2da0*/  @!P0 BRA `(.L_x_15) ;  /* 0x00000000007c8947 */ /* 0x000fea0003800000 */
.L_x_16:
[C---:B------:R-:W-:Y:S02]  /*2db0*/  ISETP.EQ.OR P5, PT, R29.reuse, UR7, P3 ;  /* 0x000000071d007c0c */ /* 0x040fe40009fa2670 */
[C---:B------:R-:W-:Y:S02]  /*2dc0*/  IADD3 R19, R29.reuse, 0x1, RZ ;  /* 0x000000011d137810 */ /* 0x040fe40007ffe0ff */
[----:B------:R-:W-:Y:S02]  /*2dd0*/  IADD3 R21, R29, 0x2, RZ ;  /* 0x000000021d157810 */ /* 0x000fe40007ffe0ff */
[----:B------:R-:W-:Y:S02]  /*2de0*/  ISETP.EQ.OR P6, PT, R19, UR7, P3 ;  /* 0x0000000713007c0c */ /* 0x000fe40009fc2670 */
[----:B------:R-:W-:Y:S02]  /*2df0*/  IADD3 R23, R29, 0x3, RZ ;  /* 0x000000031d177810 */ /* 0x000fe40007ffe0ff */
[----:B------:R-:W-:-:S02]  /*2e00*/  ISETP.EQ.OR P4, PT, R21, UR7, P3 ;  /* 0x0000000715007c0c */ /* 0x000fc40009f82670 */
[----:B------:R-:W-:Y:S01]  /*2e10*/  ISETP.EQ.OR P0, PT, R23, UR7, P3 ;  /* 0x0000000717007c0c */ /* 0x000fe20009f02670 */
[----:B------:R-:W-:-:S04]  /*2e20*/  @!P5 IMAD R17, R38, R29, R39 ;  /* 0x0000001d2611d224 */ /* 0x000fc800078e0227 */
[----:B------:R-:W-:-:S04]  /*2e30*/  @!P5 IMAD.WIDE.U32 R16, R17, 0x8, R30 ;  /* 0x000000081110d825 */ /* 0x000fc800078e001e */
[C-C-:B------:R-:W-:Y:S02]  /*2e40*/  @!P6 IMAD R19, R38.reuse, R19, R39.reuse ;  /* 0x000000132613e224 */ /* 0x140fe400078e0227 */
[----:B------:R-:W2:Y:S01]  /*2e50*/  @!P5 LDG.E.64 R16, desc[UR8][R16.64] ;  /* 0x000000081010d981 */ /* 0x000ea2000c1e1b00 */
[----:B------:R-:W-:Y:S02]  /*2e60*/  @!P4 IMAD R21, R38, R21, R39 ;  /* 0x000000152615c224 */ /* 0x000fe400078e0227 */
        /* <DEDUP_REMOVED lines=8> */
[----:B------:R-:W-:Y:S01]  /*2ef0*/  IADD3 R29, R29, 0x4, RZ ;  /* 0x000000041d1d7810 */ /* 0x000fe20007ffe0ff */
[----:B--2---:R-:W-:Y:S01]  /*2f00*/  @!P5 FADD.FTZ R12, R12, R16 ;  /* 0x000000100c0cd221 */ /* 0x004fe20000010000 */
[----:B------:R-:W-:Y:S01]  /*2f10*/  @!P5 FADD.FTZ R13, R13, R17 ;  /* 0x000000110d0dd221 */ /* 0x000fe20000010000 */
[----:B------:R-:W-:Y:S02]  /*2f20*/  ISETP.NE.AND P5, PT, R28, RZ, PT ;  /* 0x000000ff1c00720c */ /* 0x000fe40003fa5270 */
[----:B---3--:R-:W-:Y:S01]  /*2f30*/  @!P6 FADD.FTZ R12, R12, R18 ;  /* 0x000000120c0ce221 */ /* 0x008fe20000010000 */
[----:B------:R-:W-:-:S03]  /*2f40*/  @!P6 FADD.FTZ R13, R13, R19 ;  /* 0x000000130d0de221 */ /* 0x000fc60000010000 */
[----:B----4-:R-:W-:Y:S01]  /*2f50*/  @!P4 FADD.FTZ R12, R12, R20 ;  /* 0x000000140c0cc221 */ /* 0x010fe20000010000 */
[----:B------:R-:W-:-:S03]  /*2f60*/  @!P4 FADD.FTZ R13, R13, R21 ;  /* 0x000000150d0dc221 */ /* 0x000fc60000010000 */
[----:B-----5:R-:W-:Y:S01]  /*2f70*/  @!P0 FADD.FTZ R12, R12, R22 ;  /* 0x000000160c0c8221 */ /* 0x020fe20000010000 */
[----:B------:R-:W-:Y:S02]  /*2f80*/  @!P0 FADD.FTZ R13, R13, R23 ;  /* 0x000000170d0d8221 */ /* 0x000fe40000010000 */
[----:B------:R-:W-:Y:S05]  /*2f90*/  @P5 BRA `(.L_x_16) ;  /* 0xfffffffc00845947 */ /* 0x000fea000383ffff */
.L_x_15:
[----:B------:R-:W-:-:S13]  /*2fa0*/  ISETP.NE.AND P0, PT, R47, RZ, PT ;  /* 0x000000ff2f00720c */ /* 0x000fda0003f05270 */
[----:B------:R-:W-:Y:S05]  /*2fb0*/  @!P0 BRA `(.L_x_12) ;  /* 0x0000000000688947 */ /* 0x000fea0003800000 */
[----:B------:R-:W-:Y:S01]  /*2fc0*/  ISETP.EQ.OR P0, PT, R29, UR7, P3 ;  /* 0x000000071d007c0c */ /* 0x000fe20009f02670 */
[----:B------:R-:W-:Y:S01]  /*2fd0*/  BSSY B0, `(.L_x_20) ;  /* 0x0000008000007945 */ /* 0x000fe20003800000 */
[----:B------:R-:W-:-:S11]  /*2fe0*/  ISETP.NE.AND P4, PT, R47, 0x1, PT ;  /* 0x000000012f00780c */ /* 0x000fd60003f85270 */
[----:B------:R-:W-:Y:S05]  /*2ff0*/  @P0 BRA `(.L_x_21) ;  /* 0x0000000000140947 */ /* 0x000fea0003800000 */
[----:B------:R-:W-:-:S04]  /*3000*/  IMAD R17, R38, R29, R39 ;  /* 0x0000001d26117224 */ /* 0x000fc800078e0227 */
[----:B------:R-:W-:-:S06]  /*3010*/  IMAD.WIDE.U32 R16, R17, 0x8, R30 ;  /* 0x0000000811107825 */ /* 0x000fcc00078e001e */
[----:B------:R-:W2:Y:S02]  /*3020*/  LDG.E.64 R16, desc[UR8][R16.64] ;  /* 0x0000000810107981 */ /* 0x000ea4000c1e1b00 */
[----:B--2---:R-:W-:Y:S01]  /*3030*/  FADD.FTZ R12, R12, R16 ;  /* 0x000000100c0c7221 */ /* 0x004fe20000010000 */
[----:B------:R-:W-:-:S07]  /*3040*/  FADD.FTZ R13, R13, R17 ;  /* 0x000000110d0d7221 */ /* 0x000fce0000010000 */
.L_x_21:
[----:B------:R-:W-:Y:S05]  /*3050*/  BSYNC B0 ;  /* 0x0000000000007941 */ /* 0x000fea0003800000 */
.L_x_20:
[----:B------:R-:W-:Y:S05]  /*3060*/  @!P4 BRA `(.L_x_12) ;  /* 0x00000000003cc947 */ /* 0x000fea0003800000 */
[C---:B------:R-:W-:Y:S02]  /*3070*/  IADD3 R19, R29.reuse, 0x2, RZ ;  /* 0x000000021d137810 */ /* 0x040fe40007ffe0ff */
[----:B------:R-:W-:Y:S02]  /*3080*/  IADD3 R17, R29, 0x1, RZ ;  /* 0x000000011d117810 */ /* 0x000fe40007ffe0ff */
[----:B------:R-:W-:Y:S02]  /*3090*/  ISETP.EQ.OR P0, PT, R19, UR7, P3 ;  /* 0x0000000713007c0c */ /* 0x000fe40009f02670 */
[----:B------:R-:W-:Y:S02]  /*30a0*/  ISETP.EQ.OR P4, PT, R17, UR7, P3 ;  /* 0x0000000711007c0c */ /* 0x000fe40009f82670 */
[----:B------:R-:W-:-:S11]  /*30b0*/  ISETP.EQ.OR P0, PT, R47, 0x2, P0 ;  /* 0x000000022f00780c */ /* 0x000fd60000702670 */
[-CC-:B------:R-:W-:Y:S02]  /*30c0*/  @!P4 IMAD R17, R17, R38.reuse, R39.reuse ;  /* 0x000000261111c224 */ /* 0x180fe400078e0227 */
[----:B------:R-:W-:Y:S02]  /*30d0*/  @!P0 IMAD R19, R19, R38, R39 ;  /* 0x0000002613138224 */ /* 0x000fe400078e0227 */
[----:B------:R-:W-:-:S04]  /*30e0*/  @!P4 IMAD.WIDE.U32 R16, R17, 0x8, R30 ;  /* 0x000000081110c825 */ /* 0x000fc800078e001e */
[----:B------:R-:W-:Y:S02]  /*30f0*/  @!P0 IMAD.WIDE.U32 R18, R19, 0x8, R30 ;  /* 0x0000000813128825 */ /* 0x000fe400078e001e */
[----:B------:R-:W2:Y:S04]  /*3100*/  @!P4 LDG.E.64 R16, desc[UR8][R16.64] ;  /* 0x000000081010c981 */ /* 0x000ea8000c1e1b00 */
[----:B------:R-:W3:Y:S01]  /*3110*/  @!P0 LDG.E.64 R18, desc[UR8][R18.64] ;  /* 0x0000000812128981 */ /* 0x000ee2000c1e1b00 */
[----:B--2---:R-:W-:Y:S01]  /*3120*/  @!P4 FADD.FTZ R12, R12, R16 ;  /* 0x000000100c0cc221 */ /* 0x004fe20000010000 */
[----:B------:R-:W-:-:S03]  /*3130*/  @!P4 FADD.FTZ R13, R13, R17 ;  /* 0x000000110d0dc221 */ /* 0x000fc60000010000 */
[----:B---3--:R-:W-:Y:S01]  /*3140*/  @!P0 FADD.FTZ R12, R12, R18 ;  /* 0x000000120c0c8221 */ /* 0x008fe20000010000 */
[----:B------:R-:W-:-:S07]  /*3150*/  @!P0 FADD.FTZ R13, R13, R19 ;  /* 0x000000130d0d8221 */ /* 0x000fce0000010000 */
.L_x_12:
[----:B------:R-:W2:Y:S01]  /*3160*/  S2UR UR6, SR_CgaCtaId ;  /* 0x00000000000679c3 */ /* 0x000ea20000008800 */
[----:B------:R-:W-:Y:S01]  /*3170*/  UMOV UR5, 0x400 ;  /* 0x0000040000057882 */ /* 0x000fe20000000000 */
[----:B01----:R-:W-:Y:S01]  /*3180*/  IMAD.WIDE.U32 R18, R51, -0x77777777, RZ ;  /* 0x8888888933127825 */ /* 0x003fe200078e00ff */
[----:B------:R-:W-:Y:S02]  /*3190*/  SHF.L.U32 R29, R42, 0x10, RZ ;  /* 0x000000102a1d7819 */ /* 0x000fe400000006ff */
[----:B------:R-:W-:Y:S02]  /*31a0*/  SHF.L.U32 R21, R24, 0x10, RZ ;  /* 0x0000001018157819 */ /* 0x000fe400000006ff */
[----:B------:R-:W-:Y:S01]  /*31b0*/  SHF.R.U32.HI R19, RZ, 0x3, R19 ;  /* 0x00000003ff137819 */ /* 0x000fe20000011613 */
[----:B------:R-:W0:Y:S01]  /*31c0*/  LDC R20, c[0x0][0x2ac] ;  /* 0x0000ab00ff147b82 */ /* 0x000e220000000800 */
[----:B------:R-:W-:Y:S01]  /*31d0*/  SHF.L.U32 R43, R43, 0x10, RZ ;  /* 0x000000102b2b7819 */ /* 0x000fe200000006ff */
[----:B------:R-:W-:Y:S01]  /*31e0*/  FADD.FTZ R22, -R6, R29 ;  /* 0x0000001d06167221 */ /* 0x000fe20000010100 */
[----:B------:R-:W-:-:S02]  /*31f0*/  SHF.L.U32 R23, R26, 0x10, RZ ;  /* 0x000000101a177819 */ /* 0x000fc400000006ff */
[----:B------:R-:W-:Y:S01]  /*3200*/  SHF.L.U32 R41, R41, 0x10, RZ ;  /* 0x0000001029297819 */ /* 0x000fe200000006ff */
[----:B------:R-:W-:Y:S01]  /*3210*/  FADD.FTZ R18, -R6, R43 ;  /* 0x0000002b06127221 */ /* 0x000fe20000010100 */
[----:B------:R-:W-:Y:S01]  /*3220*/  FMUL.FTZ R31, R22, R7 ;  /* 0x00000007161f7220 */ /* 0x000fe20000410000 */
[----:B--2---:R-:W-:Y:S01]  /*3230*/  ULEA UR5, UR6, UR5, 0x18 ;  /* 0x0000000506057291 */ /* 0x004fe2000f8ec03f */
[----:B0-----:R-:W-:-:S08]  /*3240*/  IMAD R19, R20, UR7, R19 ;  /* 0x0000000714137c24 */ /* 0x001fd0000f8e0213 */
[----:B------:R0:W-:Y:S01]  /*3250*/  @!P3 STS.64 [UR5+0x90], R12 ;  /* 0x0000900cff00b988 */ /* 0x0001e20008000a05 */
[----:B------:R-:W-:Y:S01]  /*3260*/  BAR.SYNC.DEFER_BLOCKING 0x0 ;  /* 0x0000000000007b1d */ /* 0x000fe20000010000 */
[C---:B0-----:R-:W-:Y:S01]  /*3270*/  FADD.FTZ R12, -R6.reuse, R21 ;  /* 0x00000015060c7221 */ /* 0x041fe20000010100 */
[----:B------:R-:W-:-:S03]  /*3280*/  FADD.FTZ R6, -R6, R23 ;  /* 0x0000001706067221 */ /* 0x000fc60000010100 */
[----:B------:R-:W-:Y:S01]  /*3290*/  FMUL.FTZ R28, R12, R7 ;  /* 0x000000070c1c7220 */ /* 0x000fe20000410000 */
[----:B------:R-:W0:Y:S01]  /*32a0*/  LDS.64 R16, [UR5+0x90] ;  /* 0x00009005ff107984 */ /* 0x000e220008000a00 */
[----:B------:R-:W-:Y:S02]  /*32b0*/  ULDC UR5, c[0x0][0x2bc] ;  /* 0x0000af0000057ab9 */ /* 0x000fe40000000800 */
[----:B0-----:R-:W-:Y:S01]  /*32c0*/  FMUL.FTZ R20, R16, UR5 ;  /* 0x0000000510147c20 */ /* 0x001fe20008410000 */
[----:B------:R-:W-:Y:S01]  /*32d0*/  FMUL.FTZ R21, R17, UR5 ;  /* 0x0000000511157c20 */ /* 0x000fe20008410000 */
        /* <DEDUP_REMOVED lines=20> */
.L_x_22:
[----:B------:R-:W-:Y:S04]  /*3420*/  BSSY B0, `(.L_x_23) ;  /* 0x0000014000007945 */ /* 0x000fe80003800000 */
[----:B------:R-:W-:Y:S05]  /*3430*/  @!P1 BRA `(.L_x_24) ;  /* 0x0000000000489947 */ /* 0x000fea0003800000 */
[C-C-:B------:R-:W-:Y:S01]  /*3440*/  FFMA.FTZ R12, R20.reuse, R31, R21.reuse ;  /* 0x0000001f140c7223 */ /* 0x140fe20000010015 */
[----:B------:R-:W-:Y:S01]  /*3450*/  FFMA.FTZ R13, R20, R28, R21 ;  /* 0x0000001c140d7223 */ /* 0x000fe20000010015 */
[----:B------:R-:W-:Y:S02]  /*3460*/  ULDC.64 UR12, c[0x0][0x288] ;  /* 0x0000a200000c7ab9 */ /* 0x000fe40000000a00 */
[----:B------:R-:W-:Y:S01]  /*3470*/  FFMA.FTZ R22, R41, R8, -R12 ;  /* 0x0000000829167223 */ /* 0x000fe2000001080c */
[----:B------:R-:W-:Y:S01]  /*3480*/  FFMA.FTZ R16, R16, R9, -R13 ;  /* 0x0000000910107223 */ /* 0x000fe2000001080d */
[----:B------:R-:W-:Y:S01]  /*3490*/  MOV R12, R56 ;  /* 0x00000038000c7202 */ /* 0x000fe20000000f00 */
[----:B------:R-:W-:Y:S01]  /*34a0*/  IMAD R17, R37, UR12, RZ ;  /* 0x0000000c25117c24 */ /* 0x000fe2000f8e02ff */
[----:B------:R-:W-:Y:S01]  /*34b0*/  MOV R13, R59 ;  /* 0x0000003b000d7202 */ /* 0x000fe20000000f00 */
[-C--:B------:R-:W-:Y:S01]  /*34c0*/  FMUL.FTZ R23, R22, R7.reuse ;  /* 0x0000000716177220 */ /* 0x080fe20000410000 */
[----:B------:R-:W-:Y:S01]  /*34d0*/  FMUL.FTZ R22, R16, R7 ;  /* 0x0000000710167220 */ /* 0x000fe20000410000 */
[----:B------:R-:W-:-:S02]  /*34e0*/  IMAD R17, R50, UR13, R17 ;  /* 0x0000000d32117c24 */ /* 0x000fc4000f8e0211 */
[----:B------:R-:W-:Y:S01]  /*34f0*/  IMAD.WIDE.U32 R12, R50, UR12, R12 ;  /* 0x0000000c320c7c25 */ /* 0x000fe2000f8e000c */
[----:B------:R-:W-:Y:S02]  /*3500*/  ULDC.64 UR12, c[0x0][0x210] ;  /* 0x00008400000c7ab9 */ /* 0x000fe40000000a00 */
[----:B------:R-:W-:Y:S02]  /*3510*/  LEA R16, P0, R12, UR12, 0x1 ;  /* 0x0000000c0c107c11 */ /* 0x000fe4000f8008ff */
[----:B------:R-:W-:Y:S02]  /*3520*/  IADD3 R17, R13, R17, RZ ;  /* 0x000000110d117210 */ /* 0x000fe40007ffe0ff */
[----:B------:R-:W-:Y:S02]  /*3530*/  F2FP.BF16.F32.PACK_AB R13, R22, R23 ;  /* 0x00000017160d723e */ /* 0x000fe400000010ff */
[----:B------:R-:W-:-:S05]  /*3540*/  LEA.HI.X R17, R12, UR13, R17, 0x1, P0 ;  /* 0x0000000d0c117c11 */ /* 0x000fca00080f0c11 */
[----:B------:R0:W-:Y:S02]  /*3550*/  STG.E desc[UR8][R16.64], R13 ;  /* 0x0000000d10007986 */ /* 0x0001e4000c101908 */
.L_x_24:
[----:B------:R-:W-:Y:S05]  /*3560*/  BSYNC B0 ;  /* 0x0000000000007941 */ /* 0x000fea0003800000 */
.L_x_23:
[----:B------:R-:W-:Y:S01]  /*3570*/  SHF.L.U32 R12, R25, 0x10, RZ ;  /* 0x00000010190c7819 */ /* 0x000fe200000006ff */
[-C--:B------:R-:W-:Y:S01]  /*3580*/  FMUL.FTZ R25, R18, R7.reuse ;  /* 0x0000000712197220 */ /* 0x080fe20000410000 */
[----:B0-----:R-:W-:Y:S01]  /*3590*/  SHF.L.U32 R13, R40, 0x10, RZ ;  /* 0x00000010280d7819 */ /* 0x001fe200000006ff */
[----:B------:R-:W-:Y:S01]  /*35a0*/  FMUL.FTZ R24, R6, R7 ;  /* 0x0000000706187220 */ /* 0x000fe20000410000 */
[----:B------:R-:W-:Y:S01]  /*35b0*/  IADD3 R26, R19, 0x20, RZ ;  /* 0x00000020131a7810 */ /* 0x000fe20007ffe0ff */
        /* <DEDUP_REMOVED lines=19> */
.L_x_25:
[----:B------:R-:W-:Y:S01]  /*36f0*/  ULDC.64 UR12, c[0x0][0x290] ;  /* 0x0000a400000c7ab9 */ /* 0x000fe20000000a00 */
[----:B------:R-:W-:Y:S01]  /*3700*/  SHF.R.S32.HI R6, RZ, 0x1f, R26 ;  /* 0x0000001fff067819 */ /* 0x000fe2000001141a */
[----:B------:R-:W-:Y:S01]  /*3710*/  BSSY B0, `(.L_x_26) ;  /* 0x0000016000007945 */ /* 0x000fe20003800000 */
[----:B------:R-:W-:-:S04]  /*3720*/  ISETP.GE.U32.AND P0, PT, R26, UR12, PT ;  /* 0x0000000c1a007c0c */ /* 0x000fc8000bf06070 */
[----:B------:R-:W-:-:S04]  /*3730*/  ISETP.GE.AND.EX P0, PT, R6, UR13, PT, P0 ;  /* 0x0000000d06007c0c */ /* 0x000fc8000bf06300 */
[----:B------:R-:W-:-:S13]  /*3740*/  ISETP.LT.U32.AND P0, PT, R51, 0x1e0, !P0 ;  /* 0x000001e03300780c */ /* 0x000fda0004701070 */
[----:B------:R-:W-:Y:S05]  /*3750*/  @!P0 BRA `(.L_x_27) ;  /* 0x0000000000448947 */ /* 0x000fea0003800000 */
[----:B------:R-:W-:Y:S01]  /*3760*/  ULDC.64 UR12, c[0x0][0x288] ;  /* 0x0000a200000c7ab9 */ /* 0x000fe20000000a00 */
[C-C-:B------:R-:W-:Y:S01]  /*3770*/  FFMA.FTZ R6, R20.reuse, R25, R21.reuse ;  /* 0x0000001914067223 */ /* 0x140fe20000010015 */
[----:B------:R-:W-:Y:S01]  /*3780*/  MOV R57, R59 ;  /* 0x0000003b00397202 */ /* 0x000fe20000000f00 */
[----:B------:R-:W-:Y:S01]  /*3790*/  FFMA.FTZ R21, R20, R24, R21 ;  /* 0x0000001814157223 */ /* 0x000fe20000010015 */
[----:B------:R-:W-:Y:S02]  /*37a0*/  IMAD R11, R15, UR12, RZ ;  /* 0x0000000c0f0b7c24 */ /* 0x000fe4000f8e02ff */
[----:B------:R-:W-:Y:S01]  /*37b0*/  FFMA.FTZ R6, R13, R8, -R6 ;  /* 0x000000080d067223 */ /* 0x000fe20000010806 */
[----:B------:R-:W-:Y:S01]  /*37c0*/  FFMA.FTZ R12, R12, R9, -R21 ;  /* 0x000000090c0c7223 */ /* 0x000fe20000010815 */
[----:B------:R-:W-:-:S04]  /*37d0*/  IMAD.WIDE.U32 R56, R48, UR12, R56 ;  /* 0x0000000c30387c25 */ /* 0x000fc8000f8e0038 */
[-C--:B------:R-:W-:Y:S01]  /*37e0*/  FMUL.FTZ R9, R6, R7.reuse ;  /* 0x0000000706097220 */ /* 0x080fe20000410000 */
[----:B------:R-:W-:Y:S01]  /*37f0*/  FMUL.FTZ R12, R12, R7 ;  /* 0x000000070c0c7220 */ /* 0x000fe20000410000 */
[----:B------:R-:W-:Y:S01]  /*3800*/  IMAD R11, R48, UR13, R11 ;  /* 0x0000000d300b7c24 */ /* 0x000fe2000f8e020b */
[----:B------:R-:W-:Y:S02]  /*3810*/  ULDC.64 UR12, c[0x0][0x210] ;  /* 0x00008400000c7ab9 */ /* 0x000fe40000000a00 */
[----:B------:R-:W-:Y:S02]  /*3820*/  LEA R6, P0, R56, UR12, 0x1 ;  /* 0x0000000c38067c11 */ /* 0x000fe4000f8008ff */
[----:B------:R-:W-:Y:S02]  /*3830*/  IADD3 R11, R57, R11, RZ ;  /* 0x0000000b390b7210 */ /* 0x000fe40007ffe0ff */
[----:B------:R-:W-:Y:S02]  /*3840*/  F2FP.BF16.F32.PACK_AB R9, R12, R9 ;  /* 0x000000090c09723e */ /* 0x000fe400000010ff */
[----:B------:R-:W-:-:S05]  /*3850*/  LEA.HI.X R7, R56, UR13, R11, 0x1, P0 ;  /* 0x0000000d38077c11 */ /* 0x000fca00080f0c0b */
[----:B------:R0:W-:Y:S02]  /*3860*/  STG.E desc[UR8][R6.64], R9 ;  /* 0x0000000906007986 */ /* 0x0001e4000c101908 */
.L_x_27:
[----:B------:R-:W-:Y:S05]  /*3870*/  BSYNC B0 ;  /* 0x0000000000007941 */ /* 0x000fea0003800000 */
.L_x_26:
[----:B------:R-:W-:Y:S02]  /*3880*/  IADD3 R45, R38, R45, RZ ;  /* 0x0000002d262d7210 */ /* 0x000fe40007ffe0ff */
[----:B------:R-:W-:Y:S02]  /*3890*/  IADD3 R44, R44, 0x1, RZ ;  /* 0x000000012c2c7810 */ /* 0x000fe40007ffe0ff */
[----:B------:R-:W-:-:S13]  /*38a0*/  ISETP.GE.AND P0, PT, R45, UR4, PT ;  /* 0x000000042d007c0c */ /* 0x000fda000bf06270 */
[----:B------:R-:W-:Y:S05]  /*38b0*/  @!P0 BRA `(.L_x_28) ;  /* 0xffffffc800a48947 */ /* 0x000fea000383ffff */
.L_x_1:
[----:B0-----:R-:W0:Y:S01]  /*38c0*/  LDC R6, c[0x0][0xc] ;  /* 0x00000300ff067b82 */ /* 0x001e220000000800 */
[----:B------:R-:W-:Y:S01]  /*38d0*/  ISETP.NE.AND P2, PT, R51, RZ, PT ;  /* 0x000000ff3300720c */ /* 0x000fe20003f45270 */
[----:B------:R-:W-:Y:S06]  /*38e0*/  BSSY B0, `(.L_x_29) ;  /* 0x0000015000007945 */ /* 0x000fec0003800000 */
[----:B------:R-:W1:Y:S08]  /*38f0*/  LDC R7, c[0x0][0x10] ;  /* 0x00000400ff077b82 */ /* 0x000e700000000800 */
[----:B------:R-:W2:Y:S01]  /*3900*/  LDC.64 R2, c[0x0][0x258] ;  /* 0x00009600ff027b82 */ /* 0x000ea20000000a00 */
[----:B0-----:R-:W-:-:S02]  /*3910*/  IADD3 R0, R6, -0x1, RZ ;  /* 0xffffffff06007810 */ /* 0x001fc40007ffe0ff */
[----:B------:R-:W-:Y:S02]  /*3920*/  ISETP.NE.AND P1, PT, R6, 0x1, PT ;  /* 0x000000010600780c */ /* 0x000fe40003f25270 */
[----:B------:R-:W-:Y:S02]  /*3930*/  ISETP.NE.AND P0, PT, R0, UR7, PT ;  /* 0x0000000700007c0c */ /* 0x000fe4000bf05270 */
[C---:B-1----:R-:W-:Y:S02]  /*3940*/  SHF.L.U32 R0, R7.reuse, 0x1, RZ ;  /* 0x0000000107007819 */ /* 0x042fe400000006ff */
[----:B------:R-:W-:Y:S02]  /*3950*/  IADD3 R4, R7, -0x1, RZ ;  /* 0xffffffff07047810 */ /* 0x000fe40007ffe0ff */
[----:B------:R-:W-:Y:S02]  /*3960*/  SEL R5, R0, RZ, P1 ;  /* 0x000000ff00057207 */ /* 0x000fe40000800000 */
[----:B------:R-:W-:-:S03]  /*3970*/  ISETP.NE.OR P0, PT, R39, R4, P0 ;  /* 0x000000042700720c */ /* 0x000fc60000705670 */
[----:B--2---:R-:W-:Y:S01]  /*3980*/  IMAD.WIDE.U32 R2, R5, 0x4, R2 ;  /* 0x0000000405027825 */ /* 0x004fe200078e0002 */
[----:B------:R-:W-:Y:S09]  /*3990*/  @P2 BRA `(.L_x_30) ;  /* 0x0000000000242947 */ /* 0x000ff20003800000 */
[----:B------:R-:W0:Y:S01]  /*39a0*/  S2R R0, SR_LANEID ;  /* 0x0000000000007919 */ /* 0x000e220000000000 */
[----:B------:R-:W-:Y:S02]  /*39b0*/  VOTEU.ANY UR4, UPT, PT ;  /* 0x0000000000047886 */ /* 0x000fe400038e0100 */
[----:B------:R-:W-:Y:S02]  /*39c0*/  UFLO.U32 UR5, UR4 ;  /* 0x00000004000572bd */ /* 0x000fe400080e0000 */
[----:B------:R-:W1:Y:S04]  /*39d0*/  POPC R5, UR4 ;  /* 0x0000000400057d09 */ /* 0x000e680008000000 */
[----:B0-----:R-:W-:-:S13]  /*39e0*/  ISETP.EQ.U32.AND P1, PT, R0, UR5, PT ;  /* 0x0000000500007c0c */ /* 0x001fda000bf22070 */
[----:B------:R-:W-:Y:S06]  /*39f0*/  @P1 MEMBAR.ALL.GPU ;  /* 0x0000000000001992 */ /* 0x000fec000000a000 */
[----:B------:R-:W-:-:S00]  /*3a00*/  @P1 ERRBAR ;  /* 0x00000000000019ab */ /* 0x000fc00000000000 */
[----:B------:R-:W-:Y:S06]  /*3a10*/  @P1 CGAERRBAR ;  /* 0x00000000000015ab */ /* 0x000fec0000000000 */
[----:B-1----:R0:W-:Y:S02]  /*3a20*/  @P1 REDG.E.ADD.S32.STRONG.GPU desc[UR8][R2.64], R5 ;  /* 0x000000050200198e */ /* 0x0021e4000c10e388 */
.L_x_30:
[----:B------:R-:W-:Y:S05]  /*3a30*/  BSYNC B0 ;  /* 0x0000000000007941 */ /* 0x000fea0003800000 */
.L_x_29:
[----:B------:R-:W-:Y:S05]  /*3a40*/  @P0 EXIT ;  /* 0x000000000000094d */ /* 0x000fea0003800000 */
[----:B------:R-:W-:Y:S05]  /*3a50*/  @P2 BRA `(.L_x_31) ;  /* 0x0000000000202947 */ /* 0x000fea0003800000 */
[----:B------:R-:W-:-:S05]  /*3a60*/  IMAD R0, R6, R7, RZ ;  /* 0x0000000706007224 */ /* 0x000fca00078e02ff */
[----:B------:R-:W-:-:S13]  /*3a70*/  ISETP.NE.AND P0, PT, R0, -0x1, PT ;  /* 0xffffffff0000780c */ /* 0x000fda0003f05270 */
[----:B------:R-:W-:Y:S05]  /*3a80*/  @!P0 BRA `(.L_x_31) ;  /* 0x0000000000148947 */ /* 0x000fea0003800000 */
.L_x_32:
[----:B0-----:R-:W2:Y:S04]  /*3a90*/  LDG.E.STRONG.GPU R5, desc[UR8][R2.64] ;  /* 0x0000000802057981 */ /* 0x001ea8000c1ef900 */
[----:B--2---:R-:W-:Y:S01]  /*3aa0*/  CCTL.IVALL ;  /* 0x00000000ff00798f */ /* 0x004fe20002000000 */
[----:B------:R-:W-:Y:S05]  /*3ab0*/  YIELD ;  /* 0x0000000000007946 */ /* 0x000fea0003800000 */
[----:B------:R-:W-:-:S13]  /*3ac0*/  ISETP.NE.AND P0, PT, R5, R0, PT ;  /* 0x000000000500720c */ /* 0x000fda0003f05270 */
[----:B------:R-:W-:Y:S05]  /*3ad0*/  @P0 BRA `(.L_x_32) ;  /* 0xfffffffc00ec0947 */ /* 0x000fea000383ffff */
.L_x_31:
[----:B------:R-:W-:Y:S05]  /*3ae0*/  WARPSYNC.ALL ;  /* 0x0000000000007948 */ /* 0x000fea0003800000 */
[----:B------:R-:W1:Y:S08]  /*3af0*/  LDC.64 R22, c[0x0][0x288] ;  /* 0x0000a200ff167b82 */ /* 0x000e700000000a00 */
[----:B------:R-:W-:Y:S01]  /*3b00*/  BAR.SYNC.DEFER_BLOCKING 0x0 ;  /* 0x0000000000007b1d */ /* 0x000fe20000010000 */
[----:B-1----:R-:W-:-:S04]  /*3b10*/  LEA.HI R0, P0, R23, R22, RZ, 0x1 ;  /* 0x0000001617007211 */ /* 0x002fc800078108ff */
[----:B0-----:R-:W-:-:S04]  /*3b20*/  IADD3.X R3, RZ, R23, RZ, P0, !PT ;  /* 0x00000017ff037210 */ /* 0x001fc800007fe4ff */
[----:B------:R-:W-:Y:S02]  /*3b30*/  SHF.R.S64 R24, R0, 0x1, R3 ;  /* 0x0000000100187819 */ /* 0x000fe40000001003 */
[----:B------:R-:W-:Y:S02]  /*3b40*/  SHF.R.S32.HI R0, RZ, 0x1f, R51 ;  /* 0x0000001fff007819 */ /* 0x000fe40000011433 */
[----:B------:R-:W-:Y:S02]  /*3b50*/  SHF.R.S32.HI R25, RZ, 0x1, R3 ;  /* 0x00000001ff197819 */ /* 0x000fe40000011403 */
[----:B------:R-:W-:-:S04]  /*3b60*/  ISETP.GT.U32.AND P0, PT, R24, R51, PT ;  /* 0x000000331800720c */ /* 0x000fc80003f04070 */
[----:B------:R-:W-:-:S13]  /*3b70*/  ISETP.GT.AND.EX P0, PT, R25, R0, PT, P0 ;  /* 0x000000001900720c */ /* 0x000fda0003f04300 */
[----:B------:R-:W-:Y:S05]  /*3b80*/  @!P0 EXIT ;  /* 0x000000000000894d */ /* 0x000fea0003800000 */
[C---:B------:R-:W-:Y:S01]  /*3b90*/  IMAD.WIDE.U32 R2, R22.reuse, 0x3, RZ ;  /* 0x0000000316027825 */ /* 0x040fe200078e00ff */
[----:B------:R-:W-:Y:S01]  /*3ba0*/  LEA R5, R23, R23, 0x1 ;  /* 0x0000001717057211 */ /* 0x000fe200078e08ff */
[----:B------:R-:W0:Y:S01]  /*3bb0*/  LDC.64 R14, c[0x0][0x218] ;  /* 0x00008600ff0e7b82 */ /* 0x000e220000000a00 */
[----:B------:R-:W-:Y:S01]  /*3bc0*/  SHF.L.U64.HI R23, R22, 0x2, R23 ;  /* 0x0000000216177819 */ /* 0x000fe20000010217 */
[----:B------:R-:W-:Y:S01]  /*3bd0*/  ULDC.64 UR4, c[0x0][0x268] ;  /* 0x00009a0000047ab9 */ /* 0x000fe20000000a00 */
[----:B------:R-:W-:Y:S02]  /*3be0*/  IADD3 R5, R3, R5, RZ ;  /* 0x0000000503057210 */ /* 0x000fe40007ffe0ff */
[----:B------:R-:W-:Y:S02]  /*3bf0*/  SHF.L.U64.HI R31, R24, 0x2, R25 ;  /* 0x00000002181f7819 */ /* 0x000fe40000010219 */
[----:B------:R-:W-:Y:S01]  /*3c00*/  LEA.HI R2, P0, R5, R2, RZ, 0x1 ;  /* 0x0000000205027211 */ /* 0x000fe200078108ff */
[----:B------:R-:W1:Y:S03]  /*3c10*/  LDC.64 R16, c[0x0][0x220] ;  /* 0x00008800ff107b82 */ /* 0x000e660000000a00 */
[----:B------:R-:W-:-:S04]  /*3c20*/  IADD3.X R5, RZ, R5, RZ, P0, !PT ;  /* 0x00000005ff057210 */ /* 0x000fc800007fe4ff */
[--C-:B------:R-:W-:Y:S02]  /*3c30*/  SHF.R.S64 R27, R2, 0x1, R5.reuse ;  /* 0x00000001021b7819 */ /* 0x100fe40000001005 */
[----:B------:R-:W-:-:S04]  /*3c40*/  SHF.R.S32.HI R2, RZ, 0x1, R5 ;  /* 0x00000001ff027819 */ /* 0x000fc80000011405 */
[----:B------:R-:W-:-:S07]  /*3c50*/  SHF.L.U64.HI R29, R27, 0x2, R2 ;  /* 0x000000021b1d7819 */ /* 0x000fce0000010202 */
.L_x_33:
[----:B------:R-:W-:-:S04]  /*3c60*/  LEA R6, P0, R51, UR4, 0x2 ;  /* 0x0000000433067c11 */ /* 0x000fc8000f8010ff */
[----:B------:R-:W-:Y:S02]  /*3c70*/  LEA.HI.X R7, R51, UR5, R0, 0x2, P0 ;  /* 0x0000000533077c11 */ /* 0x000fe400080f1400 */
[-C--:B------:R-:W-:Y:S02]  /*3c80*/  LEA R8, P0, R24, R6.reuse, 0x2 ;  /* 0x0000000618087211 */ /* 0x080fe400078010ff */
[-C--:B------:R-:W-:Y:S01]  /*3c90*/  LEA R12, P1, R22, R6.reuse, 0x2 ;  /* 0x00000006160c7211 */ /* 0x080fe200078210ff */
[----:B--2---:R-:W2:Y:S01]  /*3ca0*/  LDG.E R18, desc[UR8][R6.64] ;  /* 0x0000000806127981 */ /* 0x004ea2000c1e1900 */
[----:B------:R-:W-:Y:S02]  /*3cb0*/  LEA R10, P2, R27, R6, 0x2 ;  /* 0x000000061b0a7211 */ /* 0x000fe400078410ff */
[----:B------:R-:W-:Y:S02]  /*3cc0*/  IADD3.X R9, R7, R31, RZ, P0, !PT ;  /* 0x0000001f07097210 */ /* 0x000fe400007fe4ff */
[----:B------:R-:W-:-:S02]  /*3cd0*/  IADD3.X R13, R23, R7, RZ, P1, !PT ;  /* 0x00000007170d7210 */ /* 0x000fc40000ffe4ff */
[----:B------:R-:W-:Y:S01]  /*3ce0*/  IADD3.X R11, R7, R29, RZ, P2, !PT ;  /* 0x0000001d070b7210 */ /* 0x000fe200017fe4ff */
[----:B------:R-:W2:Y:S04]  /*3cf0*/  LDG.E R19, desc[UR8][R8.64] ;  /* 0x0000000808137981 */ /* 0x000ea8000c1e1900 */
[----:B------:R-:W3:Y:S04]  /*3d00*/  LDG.E R20, desc[UR8][R12.64] ;  /* 0x000000080c147981 */ /* 0x000ee8000c1e1900 */
[----:B------:R-:W3:Y:S01]  /*3d10*/  LDG.E R21, desc[UR8][R10.64] ;  /* 0x000000080a157981 */ /* 0x000ee2000c1e1900 */
[----:B------:R-:W-:-:S02]  /*3d20*/  SHF.L.U32 R5, R51, 0x1, RZ ;  /* 0x0000000133057819 */ /* 0x000fc400000006ff */
[----:B------:R-:W-:-:S03]  /*3d30*/  IADD3 R51, R51, 0x1e0, RZ ;  /* 0x000001e033337810 */ /* 0x000fc60007ffe0ff */
[----:B0-----:R-:W-:-:S04]  /*3d40*/  IMAD.WIDE R2, R5, 0x4, R14 ;  /* 0x0000000405027825 */ /* 0x001fc800078e020e */
[----:B-1----:R-:W-:Y:S01]  /*3d50*/  IMAD.WIDE R4, R5, 0x4, R16 ;  /* 0x0000000405047825 */ /* 0x002fe200078e0210 */
[----:B------:R-:W-:Y:S02]  /*3d60*/  ISETP.GT.U32.AND P0, PT, R24, R51, PT ;  /* 0x000000331800720c */ /* 0x000fe40003f04070 */
[----:B------:R-:W-:-:S04]  /*3d70*/  SHF.R.S32.HI R0, RZ, 0x1f, R51 ;  /* 0x0000001fff007819 */ /* 0x000fc80000011433 */
[----:B------:R-:W-:Y:S01]  /*3d80*/  ISETP.GT.AND.EX P0, PT, R25, R0, PT, P0 ;  /* 0x000000001900720c */ /* 0x000fe20003f04300 */
[----:B--2---:R2:W-:Y:S04]  /*3d90*/  STG.E.64 desc[UR8][R2.64], R18 ;  /* 0x0000001202007986 */ /* 0x0045e8000c101b08 */
[----:B---3--:R2:W-:Y:S08]  /*3da0*/  STG.E.64 desc[UR8][R4.64], R20 ;  /* 0x0000001404007986 */ /* 0x0085f0000c101b08 */
[----:B------:R-:W-:Y:S05]  /*3db0*/  @P0 BRA `(.L_x_33) ;  /* 0xfffffffc00a80947 */ /* 0x000fea000383ffff */
[----:B------:R-:W-:Y:S05]  /*3dc0*/  EXIT ;  /* 0x000000000000794d */ /* 0x000fea0003800000 */
.L_x_34:
        /* <DEDUP_REMOVED lines=11> */
.L_x_3251:


//--------------------- .text._Z35group_norm_nhwc_bwd_one_pass_kernelI11Bf16IOFp32WLi128ELi30ELi480EEv26Group_norm_nhwc_bwd_params --------------------------
	.section	.text._Z35group_norm_nhwc_bwd_one_pass_kernelI11Bf16IOFp32WLi128ELi30ELi480EEv26Group_norm_nhwc_bwd_params,"ax",@progbits
	.align	128
        .global         _Z35group_norm_nhwc_bwd_one_pass_kernelI11Bf16IOFp32WLi128ELi30ELi480EEv26Group_norm_nhwc_bwd_params
        .type           _Z35group_norm_nhwc_bwd_one_pass_kernelI11Bf16IOFp32WLi128ELi30ELi480EEv26Group_norm_nhwc_bwd_params,@function
        .size           _Z35group_norm_nhwc_bwd_one_pass_kernelI11Bf16IOFp32WLi128ELi30ELi480EEv26Group_norm_nhwc_bwd_params,(.L_x_3252 - _Z35group_norm_nhwc_bwd_one_pass_kernelI11Bf16IOFp32WLi128ELi30ELi480EEv26Group_norm_nhwc_bwd_params)
        .other          _Z35group_norm_nhwc_bwd_one_pass_kernelI11Bf16IOFp32WLi128ELi30ELi480EEv26Group_norm_nhwc_bwd_params,@"STO_CUDA_ENTRY STV_DEFAULT"
_Z35group_norm_nhwc_bwd_one_pass_kernelI11Bf16IOFp32WLi128ELi30ELi480EEv26Group_norm_nhwc_bwd_params:
.text._Z35group_norm_nhwc_bwd_one_pass_kernelI11Bf16IOFp32WLi128ELi30ELi480EEv26Group_norm_nhwc_bwd_params:
        /* <DEDUP_REMOVED lines=10> */
[----:B------:R-:W0:Y:S01]  /*00a0*/  LDC R45, c[0x0][0x2ac] ;  /* 0x0000ab00ff2d7b82 */ /* 0x000e220000000800 */
[C---:B------:R-:W-:Y:S01]  /*00b0*/  IMAD.WIDE.U32 R2, R47.reuse, -0x77777777, RZ ;  /* 0x888888892f027825 */ /* 0x040fe200078e00ff */
[----:B------:R-:W-:Y:S01]  /*00c0*/  ULDC.64 UR12, c[0x0][0x288] ;  /* 0x0000a200000c7ab9 */ /* 0x000fe20000000a00 */
[----:B------:R-:W1:Y:S01]  /*00d0*/  S2R R4, SR_LANEID ;  /* 0x0000000000047919 */ /* 0x000e620000000000 */
[----:B------:R-:W-:Y:S01]  /*00e0*/  ULEA.HI UR9, UP0, UR13, UR12, URZ, 0x1 ;  /* 0x0000000c0d097291 */ /* 0x000fe2000f81083f */
[----:B------:R-:W-:Y:S01]  /*00f0*/  ISETP.GE.U32.AND P2, PT, R47, 0x1e0, PT ;  /* 0x000001e02f00780c */ /* 0x000fe20003f46070 */
[----:B------:R-:W-:Y:S01]  /*0100*/  UIMAD.WIDE.U32 UR6, UR12, 0x3, URZ ;  /* 0x000000030c0678a5 */ /* 0x000fe2000f8e003f */
[----:B------:R-:W-:Y:S01]  /*0110*/  SHF.R.U32.HI R2, RZ, 0x3, R3 ;  /* 0x00000003ff027819 */ /* 0x000fe20000011603 */
[----:B------:R-:W2:Y:S01]  /*0120*/  S2UR UR8, SR_CgaCtaId ;  /* 0x00000000000879c3 */ /* 0x000ea20000008800 */
[----:B------:R-:W-:Y:S01]  /*0130*/  UIMAD UR11, UR13, 0x3, URZ ;  /* 0x000000030d0b78a4 */ /* 0x000fe2000f8e023f */
[----:B------:R-:W-:Y:S01]  /*0140*/  HFMA2.MMA R39, -RZ, RZ, 0, 0 ;  /* 0x00000000ff277435 */ /* 0x000fe200000001ff */
[----:B------:R-:W-:Y:S01]  /*0150*/  UIADD3.X UR10, URZ, UR13, URZ, UP0, !UPT ;  /* 0x0000000d3f0a7290 */ /* 0x000fe200087fe43f */
[----:B------:R-:W-:Y:S01]  /*0160*/  IMAD R46, R2, -0xf, R47 ;  /* 0xfffffff1022e7824 */ /* 0x000fe200078e022f */
[----:B------:R-:W-:Y:S01]  /*0170*/  UIADD3 UR7, UR7, UR11, URZ ;  /* 0x0000000b07077290 */ /* 0x000fe2000fffe03f */
[----:B------:R-:W-:Y:S01]  /*0180*/  MOV R40, R0 ;  /* 0x0000000000287202 */ /* 0x000fe20000000f00 */
[----:B------:R-:W-:Y:S01]  /*0190*/  ULDC.64 UR12, c[0x0][0x290] ;  /* 0x0000a400000c7ab9 */ /* 0x000fe20000000a00 */
[----:B------:R-:W3:Y:S01]  /*01a0*/  LDC R3, c[0x0][0x10] ;  /* 0x00000400ff037b82 */ /* 0x000ee20000000800 */
[----:B------:R-:W-:Y:S01]  /*01b0*/  UMOV UR5, 0x400 ;  /* 0x0000040000057882 */ /* 0x000fe20000000000 */
[----:B------:R-:W-:Y:S01]  /*01c0*/  USHF.R.S64 UR9, UR9, 0x1, UR10 ;  /* 0x0000000109097899 */ /* 0x000fe2000800100a */
[----:B------:R-:W-:Y:S01]  /*01d0*/  SHF.L.U32 R46, R46, 0x1, RZ ;  /* 0x000000012e2e7819 */ /* 0x000fe200000006ff */
[----:B0-----:R-:W-:-:S04]  /*01e0*/  IMAD R45, R45, UR16, R2 ;  /* 0x000000102d2d7c24 */ /* 0x001fc8000f8e0202 */
[----:B------:R-:W0:Y:S01]  /*01f0*/  LDC R2, c[0x0][0xc] ;  /* 0x00000300ff027b82 */ /* 0x000e220000000800 */
[C---:B------:R-:W-:Y:S02]  /*0200*/  IADD3 R44, R45.reuse, 0x20, RZ ;  /* 0x000000202d2c7810 */ /* 0x040fe40007ffe0ff */
[----:B------:R-:W-:Y:S01]  /*0210*/  ISETP.LT.U32.AND P1, PT, R45, UR12, PT ;  /* 0x0000000c2d007c0c */ /* 0x000fe2000bf21070 */
[----:B--2---:R-:W-:Y:S01]  /*0220*/  ULEA UR5, UR8, UR5, 0x18 ;  /* 0x0000000508057291 */ /* 0x004fe2000f8ec03f */
[----:B------:R-:W-:Y:S01]  /*0230*/  SHF.R.S32.HI R5, RZ, 0x1f, R45 ;  /* 0x0000001fff057819 */ /* 0x000fe2000001142d */
[----:B------:R-:W-:Y:S01]  /*0240*/  ULEA.HI UR8, UP0, UR7, UR6, URZ, 0x1 ;  /* 0x0000000607087291 */ /* 0x000fe2000f81083f */
[----:B------:R-:W-:Y:S01]  /*0250*/  ISETP.LT.U32.AND P0, PT, R44, UR12, PT ;  /* 0x0000000c2c007c0c */ /* 0x000fe2000bf01070 */
[----:B------:R-:W-:Y:S01]  /*0260*/  ULDC.U8 UR12, c[0x0][0x2a4] ;  /* 0x0000a900000c7ab9 */ /* 0x000fe20000000000 */
[----:B------:R-:W-:Y:S01]  /*0270*/  SHF.R.S32.HI R6, RZ, 0x1f, R44 ;  /* 0x0000001fff067819 */ /* 0x000fe2000001142c */
[----:B------:R-:W-:Y:S01]  /*0280*/  UIADD3.X UR6, URZ, UR7, URZ, UP0, !UPT ;  /* 0x000000073f067290 */ /* 0x000fe200087fe43f */
[----:B------:R-:W-:Y:S01]  /*0290*/  ISETP.LT.AND.EX P1, PT, R5, UR13, !P2, P1 ;  /* 0x0000000d05007c0c */ /* 0x000fe2000d721310 */
[----:B------:R-:W-:Y:S01]  /*02a0*/  USHF.R.S32.HI UR7, URZ, 0x1, UR10 ;  /* 0x000000013f077899 */ /* 0x000fe2000801140a */
[----:B------:R-:W-:Y:S01]  /*02b0*/  ISETP.LT.AND.EX P2, PT, R6, UR13, !P2, P0 ;  /* 0x0000000d06007c0c */ /* 0x000fe2000d741300 */
[----:B------:R-:W-:Y:S01]  /*02c0*/  USHF.R.S64 UR8, UR8, 0x1, UR6 ;  /* 0x0000000108087899 */ /* 0x000fe20008001006 */
[----:B------:R-:W-:Y:S01]  /*02d0*/  SHF.R.S32.HI R6, RZ, 0x1f, R47 ;  /* 0x0000001fff067819 */ /* 0x000fe2000001142f */
[----:B------:R-:W-:Y:S01]  /*02e0*/  USHF.R.S32.HI UR6, URZ, 0x1, UR6 ;  /* 0x000000013f067899 */ /* 0x000fe20008011406 */
[C---:B------:R-:W-:Y:S01]  /*02f0*/  IADD3 R43, R45.reuse, 0x40, RZ ;  /* 0x000000402d2b7810 */ /* 0x040fe20007ffe0ff */
[----:B------:R-:W-:Y:S01]  /*0300*/  USHF.L.U64.HI UR7, UR9, 0x2, UR7 ;  /* 0x0000000209077899 */ /* 0x000fe20008010207 */
[----:B------:R-:W-:Y:S01]  /*0310*/  LEA.HI R6, R6, R47, RZ, 0x5 ;  /* 0x0000002f06067211 */ /* 0x000fe200078f28ff */
[----:B------:R-:W-:Y:S01]  /*0320*/  USHF.L.U64.HI UR6, UR8, 0x2, UR6 ;  /* 0x0000000208067899 */ /* 0x000fe20008010206 */
[----:B------:R-:W-:-:S02]  /*0330*/  IADD3 R42, R45, 0x60, RZ ;  /* 0x000000602d2a7810 */ /* 0x000fc40007ffe0ff */
[----:B------:R-:W-:Y:S02]  /*0340*/  SHF.R.S32.HI R5, RZ, 0x5, R6 ;  /* 0x00000005ff057819 */ /* 0x000fe40000011406 */
[----:B0-----:R-:W-:Y:S02]  /*0350*/  LOP3.LUT R41, R2, 0x3, RZ, 0xc0, !PT ;  /* 0x0000000302297812 */ /* 0x001fe400078ec0ff */
[----:B------:R-:W-:Y:S02]  /*0360*/  LEA R5, R5, UR5, 0x3 ;  /* 0x0000000505057c11 */ /* 0x000fe4000f8e18ff */
[----:B------:R-:W-:Y:S02]  /*0370*/  SHF.R.S32.HI R7, RZ, 0x1f, R43 ;  /* 0x0000001fff077819 */ /* 0x000fe4000001142b */
[----:B-1-3--:R-:W-:-:S07]  /*0380*/  SHF.R.S32.HI R9, RZ, 0x1f, R42 ;  /* 0x0000001fff097819 */ /* 0x00afce000001142a */
.L_x_70:
[----:B0-----:R-:W0:Y:S01]  /*0390*/  LDC R17, c[0x0][0x2a0] ;  /* 0x0000a800ff117b82 */ /* 0x001e220000000800 */
[----:B------:R-:W-:Y:S01]  /*03a0*/  IABS R12, R40 ;  /* 0x00000028000c7213 */ /* 0x000fe20000000000 */
[----:B------:R-:W-:Y:S01]  /*03b0*/  ULDC.64 UR10, c[0x0][0x298] ;  /* 0x0000a600000a7ab9 */ /* 0x000fe20000000a00 */
[----:B------:R-:W-:Y:S01]  /*03c0*/  ISETP.GE.AND P0, PT, R40, RZ, PT ;  /* 0x000000ff2800720c */ /* 0x000fe20003f06270 */
[----:B------:R-:W-:Y:S01]  /*03d0*/  ULDC.64 UR18, c[0x0][0x290] ;  /* 0x0000a40000127ab9 */ /* 0x000fe20000000a00 */
[----:B------:R-:W-:-:S03]  /*03e0*/  SHF.R.S32.HI R18, RZ, 0x1f, R46 ;  /* 0x0000001fff127819 */ /* 0x000fc6000001142e */
[----:B------:R-:W1:Y:S08]  /*03f0*/  LDC R19, c[0x0][0x2ac] ;  /* 0x0000ab00ff137b82 */ /* 0x000e700000000800 */
[----:B------:R-:W2:Y:S01]  /*0400*/  @P1 LDC.64 R30, c[0x0][0x228] ;  /* 0x00008a00ff1e1b82 */ /* 0x000ea20000000a00 */
[----:B0-----:R-:W-:Y:S02]  /*0410*/  IABS R13, R17 ;  /* 0x00000011000d7213 */ /* 0x001fe40000000000 */
[----:B------:R-:W-:-:S05]  /*0420*/  CS2R R36, SRZ ;  /* 0x0000000000247805 */ /* 0x000fca000001ff00 */
[----:B------:R-:W0:Y:S01]  /*0430*/  @P2 LDC.64 R22, c[0x0][0x228] ;  /* 0x00008a00ff162b82 */ /* 0x000e220000000a00 */
[----:B------:R-:W3:Y:S08]  /*0440*/  I2F.RP R6, R13 ;  /* 0x0000000d00067306 */ /* 0x000ef00000209400 */
[----:B---3--:R-:W3:Y:S02]  /*0450*/  MUFU.RCP R6, R6 ;  /* 0x0000000600067308 */ /* 0x008ee40000001000 */
[----:B---3--:R-:W-:-:S06]  /*0460*/  IADD3 R10, R6, 0xffffffe, RZ ;  /* 0x0ffffffe060a7810 */ /* 0x008fcc0007ffe0ff */
[----:B------:R3:W4:Y:S02]  /*0470*/  F2I.FTZ.U32.TRUNC.NTZ R11, R10 ;  /* 0x0000000a000b7305 */ /* 0x000724000021f000 */
[----:B---3--:R-:W-:Y:S02]  /*0480*/  MOV R10, RZ ;  /* 0x000000ff000a7202 */ /* 0x008fe40000000f00 */
[----:B----4-:R-:W-:-:S05]  /*0490*/  IADD3 R8, RZ, -R11, RZ ;  /* 0x8000000bff087210 */ /* 0x010fca0007ffe0ff */
[----:B------:R-:W-:-:S04]  /*04a0*/  IMAD R15, R8, R13, RZ ;  /* 0x0000000d080f7224 */ /* 0x000fc800078e02ff */
[----:B------:R-:W-:Y:S01]  /*04b0*/  IMAD.HI.U32 R11, R11, R15, R10 ;  /* 0x0000000f0b0b7227 */ /* 0x000fe200078e000a */
[-C--:B------:R-:W-:Y:S02]  /*04c0*/  LOP3.LUT R10, R40, R17.reuse, RZ, 0x3c, !PT ;  /* 0x00000011280a7212 */ /* 0x080fe400078e3cff */
[----:B------:R-:W-:Y:S02]  /*04d0*/  LOP3.LUT R15, RZ, R17, RZ, 0x33, !PT ;  /* 0x00000011ff0f7212 */ /* 0x000fe400078e33ff */
[----:B------:R-:W-:Y:S01]  /*04e0*/  ISETP.GE.AND P3, PT, R10, RZ, PT ;  /* 0x000000ff0a00720c */ /* 0x000fe20003f66270 */
[----:B------:R-:W-:-:S05]  /*04f0*/  IMAD.HI.U32 R8, R11, R12, RZ ;  /* 0x0000000c0b087227 */ /* 0x000fca00078e00ff */
[----:B------:R-:W-:-:S05]  /*0500*/  IADD3 R6, -R8, RZ, RZ ;  /* 0x000000ff08067210 */ /* 0x000fca0007ffe1ff */
[----:B------:R-:W-:-:S05]  /*0510*/  IMAD R6, R13, R6, R12 ;  /* 0x000000060d067224 */ /* 0x000fca00078e020c */
[----:B------:R-:W-:-:S13]  /*0520*/  ISETP.GT.U32.AND P5, PT, R13, R6, PT ;  /* 0x000000060d00720c */ /* 0x000fda0003fa4070 */
[-C--:B------:R-:W-:Y:S02]  /*0530*/  @!P5 IADD3 R6, R6, -R13.reuse, RZ ;  /* 0x8000000d0606d210 */ /* 0x080fe40007ffe0ff */
[----:B------:R-:W-:Y:S02]  /*0540*/  @!P5 IADD3 R8, R8, 0x1, RZ ;  /* 0x000000010808d810 */ /* 0x000fe40007ffe0ff */
[CC--:B------:R-:W-:Y:S02]  /*0550*/  ISETP.GE.U32.AND P4, PT, R6.reuse, R13.reuse, PT ;  /* 0x0000000d0600720c */ /* 0x0c0fe40003f86070 */
[-C--:B------:R-:W-:Y:S02]  /*0560*/  ISETP.GT.U32.AND P6, PT, R13, R6.reuse, PT ;  /* 0x000000060d00720c */ /* 0x080fe40003fc4070 */
[----:B------:R-:W-:Y:S02]  /*0570*/  IADD3 R11, R6, -R13, RZ ;  /* 0x8000000d060b7210 */ /* 0x000fe40007ffe0ff */
[----:B------:R-:W3:Y:S02]  /*0580*/  LDC.64 R12, c[0x0][0x248] ;  /* 0x00009200ff0c7b82 */ /* 0x000ee40000000a00 */
[----:B------:R-:W-:Y:S01]  /*0590*/  SEL R6, R11, R6, !P6 ;  /* 0x000000060b067207 */ /* 0x000fe20007000000 */
[----:B------:R-:W-:-:S03]  /*05a0*/  IMAD.WIDE.U32 R10, R47, -0x77777777, RZ ;  /* 0x888888892f0a7825 */ /* 0x000fc600078e00ff */
[----:B------:R-:W-:Y:S02]  /*05b0*/  @!P0 IADD3 R6, -R6, RZ, RZ ;  /* 0x000000ff06068210 */ /* 0x000fe40007ffe1ff */
[----:B------:R-:W-:Y:S02]  /*05c0*/  @P4 IADD3 R8, R8, 0x1, RZ ;  /* 0x0000000108084810 */ /* 0x000fe40007ffe0ff */
[----:B------:R-:W-:Y:S02]  /*05d0*/  ISETP.NE.AND P4, PT, R17, RZ, PT ;  /* 0x000000ff1100720c */ /* 0x000fe40003f85270 */
[----:B------:R-:W4:Y:S01]  /*05e0*/  @P1 LDC.64 R16, c[0x0][0x288] ;  /* 0x0000a200ff101b82 */ /* 0x000f220000000a00 */
[----:B------:R-:W-:Y:S02]  /*05f0*/  @!P3 IADD3 R8, -R8, RZ, RZ ;  /* 0x000000ff0808b210 */ /* 0x000fe40007ffe1ff */
[----:B------:R-:W-:Y:S02]  /*0600*/  SEL R6, R15, R6, !P4 ;  /* 0x000000060f067207 */ /* 0x000fe40006000000 */
[----:B------:R-:W-:-:S02]  /*0610*/  SHF.R.U32.HI R10, RZ, 0x3, R11 ;  /* 0x00000003ff0a7819 */ /* 0x000fc4000001160b */
[----:B------:R-:W-:Y:S01]  /*0620*/  SEL R15, R15, R8, !P4 ;  /* 0x000000080f0f7207 */ /* 0x000fe20006000000 */
[----:B------:R-:W-:Y:S02]  /*0630*/  IMAD R25, R6, 0x1e, RZ ;  /* 0x0000001e06197824 */ /* 0x000fe400078e02ff */
[----:B-1----:R-:W-:Y:S01]  /*0640*/  IMAD R8, R19, UR16, R10 ;  /* 0x0000001013087c24 */ /* 0x002fe2000f8e020a */
[----:B------:R-:W-:Y:S01]  /*0650*/  SHF.R.S32.HI R14, RZ, 0x1f, R15 ;  /* 0x0000001fff0e7819 */ /* 0x000fe2000001140f */
[----:B---3--:R-:W-:Y:S01]  /*0660*/  IMAD.WIDE R12, R40, 0x8, R12 ;  /* 0x00000008280c7825 */ /* 0x008fe200078e020c */
[----:B------:R-:W-:Y:S01]  /*0670*/  IADD3 R50, P0, R46, R25, RZ ;  /* 0x000000192e327210 */ /* 0x000fe20007f1e0ff */
[----:B------:R-:W1:Y:S01]  /*0680*/  @P1 LDC.64 R10, c[0x0][0x230] ;  /* 0x00008c00ff0a1b82 */ /* 0x000e620000000a00 */
[----:B------:R-:W-:Y:S01]  /*0690*/  IADD3 R8, R8, 0x40, RZ ;  /* 0x0000004008087810 */ /* 0x000fe20007ffe0ff */
[----:B------:R-:W-:Y:S01]  /*06a0*/  IMAD R14, R14, UR10, RZ ;  /* 0x0000000a0e0e7c24 */ /* 0x000fe2000f8e02ff */
[----:B------:R-:W-:Y:S01]  /*06b0*/  LEA.HI.X.SX32 R51, R25, R18, 0x1, P0 ;  /* 0x0000001219337211 */ /* 0x000fe200000f0eff */
[----:B------:R-:W3:Y:S01]  /*06c0*/  LDG.E.64 R12, desc[UR14][R12.64] ;  /* 0x0000000e0c0c7981 */ /* 0x000ee2000c1e1b00 */
[----:B------:R-:W-:Y:S01]  /*06d0*/  ISETP.GE.U32.AND P0, PT, R8, UR18, PT ;  /* 0x0000001208007c0c */ /* 0x000fe2000bf06070 */
[C---:B------:R-:W-:Y:S01]  /*06e0*/  IMAD R53, R15.reuse, UR11, R14 ;  /* 0x0000000b0f357c24 */ /* 0x040fe2000f8e020e */
[----:B------:R-:W-:Y:S01]  /*06f0*/  SHF.R.S32.HI R19, RZ, 0x1f, R45 ;  /* 0x0000001fff137819 */ /* 0x000fe2000001142d */
[----:B------:R-:W-:Y:S01]  /*0700*/  IMAD.WIDE.U32 R50, R15, UR10, R50 ;  /* 0x0000000a0f327c25 */ /* 0x000fe2000f8e0032 */
[----:B------:R-:W-:Y:S01]  /*0710*/  SHF.R.S32.HI R8, RZ, 0x1f, R8 ;  /* 0x0000001fff087819 */ /* 0x000fe20000011408 */
[----:B------:R-:W2:Y:S03]  /*0720*/  @P2 LDC.64 R14, c[0x0][0x288] ;  /* 0x0000a200ff0e2b82 */ /* 0x000ea60000000a00 */
[----:B------:R-:W-:Y:S01]  /*0730*/  ISETP.GE.AND.EX P0, PT, R8, UR19, PT, P0 ;  /* 0x0000001308007c0c */ /* 0x000fe2000bf06300 */
[----:B----4-:R-:W-:Y:S01]  /*0740*/  @P1 IMAD R8, R19, R16, RZ ;  /* 0x0000001013081224 */ /* 0x010fe200078e02ff */
[----:B------:R-:W-:-:S02]  /*0750*/  IADD3 R53, R51, R53, RZ ;  /* 0x0000003533357210 */ /* 0x000fc40007ffe0ff */
[----:B------:R-:W-:Y:S01]  /*0760*/  @P1 MOV R52, R50 ;  /* 0x0000003200341202 */ /* 0x000fe20000000f00 */
[----:B------:R-:W-:Y:S01]  /*0770*/  @P1 IMAD R19, R45, R17, R8 ;  /* 0x000000112d131224 */ /* 0x000fe200078e0208 */
[----:B------:R-:W-:-:S03]  /*0780*/  ISETP.LT.U32.AND P0, PT, R47, 0x1e0, !P0 ;  /* 0x000001e02f00780c */ /* 0x000fc60004701070 */
[----:B------:R-:W-:Y:S01]  /*0790*/  @P1 IMAD.WIDE.U32 R16, R45, R16, R52 ;  /* 0x000000102d101225 */ /* 0x000fe200078e0034 */
[----:B------:R-:W-:-:S04]  /*07a0*/  ISETP.GE.U32.AND P3, PT, R42, UR18, PT ;  /* 0x000000122a007c0c */ /* 0x000fc8000bf66070 */
[----:B------:R-:W-:Y:S02]  /*07b0*/  @P1 IADD3 R17, R17, R19, RZ ;  /* 0x0000001311111210 */ /* 0x000fe40007ffe0ff */
[C---:B------:R-:W-:Y:S02]  /*07c0*/  @P1 SHF.L.U32 R21, R16.reuse, 0x1, RZ ;  /* 0x0000000110151819 */ /* 0x040fe400000006ff */
[----:B------:R-:W-:Y:S01]  /*07d0*/  @P1 SHF.L.U64.HI R8, R16, 0x1, R17 ;  /* 0x0000000110081819 */ /* 0x000fe20000010211 */
[----:B------:R-:W4:Y:S01]  /*07e0*/  @P0 LDC.64 R28, c[0x0][0x288] ;  /* 0x0000a200ff1c0b82 */ /* 0x000f220000000a00 */
[----:B-1----:R-:W-:Y:S02]  /*07f0*/  @P1 IADD3 R16, P4, R21, R10, RZ ;  /* 0x0000000a15101210 */ /* 0x002fe40007f9e0ff */
[----:B------:R-:W-:Y:S02]  /*0800*/  ISETP.GE.AND.EX P3, PT, R9, UR19, PT, P3 ;  /* 0x0000001309007c0c */ /* 0x000fe4000bf66330 */
[----:B------:R-:W-:-:S02]  /*0810*/  @P1 IADD3.X R17, R8, R11, RZ, P4, !PT ;  /* 0x0000000b08111210 */ /* 0x000fc400027fe4ff */
[----:B------:R-:W-:Y:S01]  /*0820*/  ISETP.LT.U32.AND P3, PT, R47, 0x1e0, !P3 ;  /* 0x000001e02f00780c */ /* 0x000fe20005f61070 */
[----:B------:R-:W1:Y:S01]  /*0830*/  @P2 LDC.64 R10, c[0x0][0x230] ;  /* 0x00008c00ff0a2b82 */ /* 0x000e620000000a00 */
[----:B------:R-:W-:Y:S01]  /*0840*/  SHF.R.S32.HI R19, RZ, 0x1f, R44 ;  /* 0x0000001fff137819 */ /* 0x000fe2000001142c */
[----:B------:R0:W5:Y:S04]  /*0850*/  @P1 LDG.E R37, desc[UR14][R16.64] ;  /* 0x0000000e10251981 */ /* 0x000168000c1e1900 */
[----:B--2---:R-:W-:Y:S01]  /*0860*/  @P2 IMAD R20, R19, R14, RZ ;  /* 0x0000000e13142224 */ /* 0x004fe200078e02ff */
[----:B0-----:R-:W-:Y:S02]  /*0870*/  @P2 MOV R16, R50 ;  /* 0x0000003200102202 */ /* 0x001fe40000000f00 */
[----:B------:R-:W-:Y:S01]  /*0880*/  @P2 MOV R17, R53 ;  /* 0x0000003500112202 */ /* 0x000fe20000000f00 */
[----:B------:R-:W-:-:S02]  /*0890*/  @P2 IMAD R27, R44, R15, R20 ;  /* 0x0000000f2c1b2224 */ /* 0x000fc400078e0214 */
[----:B------:R-:W0:Y:S01]  /*08a0*/  @P3 LDC.64 R18, c[0x0][0x288] ;  /* 0x0000a200ff123b82 */ /* 0x000e220000000a00 */
[----:B------:R-:W-:Y:S01]  /*08b0*/  @P2 IMAD.WIDE.U32 R14, R44, R14, R16 ;  /* 0x0000000e2c0e2225 */ /* 0x000fe200078e0010 */
[----:B------:R-:W-:-:S04]  /*08c0*/  @P1 IADD3 R30, P4, R21, R30, RZ ;  /* 0x0000001e151e1210 */ /* 0x000fc80007f9e0ff */
[----:B------:R-:W-:Y:S01]  /*08d0*/  @P2 IADD3 R15, R15, R27, RZ ;  /* 0x0000001b0f0f2210 */ /* 0x000fe20007ffe0ff */
[----:B----4-:R-:W-:Y:S01]  /*08e0*/  @P0 IMAD R24, R7, R28, RZ ;  /* 0x0000001c07180224 */ /* 0x010fe200078e02ff */
[----:B------:R-:W-:Y:S01]  /*08f0*/  @P1 IADD3.X R31, R8, R31, RZ, P4, !PT ;  /* 0x0000001f081f1210 */ /* 0x000fe200027fe4ff */
[----:B------:R-:W2:Y:S01]  /*0900*/  @P0 LDC.64 R20, c[0x0][0x230] ;  /* 0x00008c00ff140b82 */ /* 0x000ea20000000a00 */
[C---:B------:R-:W-:Y:S02]  /*0910*/  @P2 SHF.L.U32 R17, R14.reuse, 0x1, RZ ;  /* 0x000000010e112819 */ /* 0x040fe400000006ff */
[----:B------:R-:W-:Y:S01]  /*0920*/  @P2 SHF.L.U64.HI R8, R14, 0x1, R15 ;  /* 0x000000010e082819 */ /* 0x000fe2000001020f */
[----:B------:R-:W-:Y:S01]  /*0930*/  @P0 IMAD R33, R43, R29, R24 ;  /* 0x0000001d2b210224 */ /* 0x000fe200078e0218 */
[----:B------:R-:W-:Y:S01]  /*0940*/  @P0 MOV R14, R50 ;  /* 0x00000032000e0202 */ /* 0x000fe20000000f00 */
[----:B------:R4:W5:Y:S01]  /*0950*/  @P1 LDG.E R36, desc[UR14][R30.64] ;  /* 0x0000000e1e241981 */ /* 0x000962000c1e1900 */
[----:B------:R-:W-:-:S02]  /*0960*/  @P0 MOV R15, R53 ;  /* 0x00000035000f0202 */ /* 0x000fc40000000f00 */
[C---:B-1----:R-:W-:Y:S02]  /*0970*/  @P2 IADD3 R26, P4, R17.reuse, R10, RZ ;  /* 0x0000000a111a2210 */ /* 0x042fe40007f9e0ff */
[----:B------:R-:W-:Y:S01]  /*0980*/  @P2 IADD3 R22, P5, R17, R22, RZ ;  /* 0x0000001611162210 */ /* 0x000fe20007fbe0ff */
[----:B------:R-:W-:Y:S01]  /*0990*/  @P0 IMAD.WIDE.U32 R28, R43, R28, R14 ;  /* 0x0000001c2b1c0225 */ /* 0x000fe200078e000e */
[----:B------:R-:W1:Y:S01]  /*09a0*/  @P3 LDC.64 R16, c[0x0][0x230] ;  /* 0x00008c00ff103b82 */ /* 0x000e620000000a00 */
[----:B------:R-:W-:-:S07]  /*09b0*/  @P2 IADD3.X R27, R8, R11, RZ, P4, !PT ;  /* 0x0000000b081b2210 */ /* 0x000fce00027fe4ff */
[----:B------:R-:W1:Y:S01]  /*09c0*/  @P0 LDC.64 R14, c[0x0][0x228] ;  /* 0x00008a00ff0e0b82 */ /* 0x000e620000000a00 */
[----:B------:R-:W-:Y:S02]  /*09d0*/  @P0 IADD3 R29, R29, R33, RZ ;  /* 0x000000211d1d0210 */ /* 0x000fe40007ffe0ff */
[----:B------:R-:W-:-:S05]  /*09e0*/  @P2 IADD3.X R23, R8, R23, RZ, P5, !PT ;  /* 0x0000001708172210 */ /* 0x000fca0002ffe4ff */
[----:B------:R-:W1:Y:S01]  /*09f0*/  @P3 LDC.64 R10, c[0x0][0x228] ;  /* 0x00008a00ff0a3b82 */ /* 0x000e620000000a00 */
[C---:B----4-:R-:W-:Y:S02]  /*0a00*/  @P0 SHF.L.U32 R31, R28.reuse, 0x1, RZ ;  /* 0x000000011c1f0819 */ /* 0x050fe400000006ff */
[----:B------:R-:W-:Y:S01]  /*0a10*/  @P0 SHF.L.U64.HI R8, R28, 0x1, R29 ;  /* 0x000000011c080819 */ /* 0x000fe2000001021d */
[----:B0-----:R-:W-:Y:S01]  /*0a20*/  @P3 IMAD R24, R9, R18, RZ ;  /* 0x0000001209183224 */ /* 0x001fe200078e02ff */
[----:B------:R-:W-:Y:S02]  /*0a30*/  @P3 MOV R28, R50 ;  /* 0x00000032001c3202 */ /* 0x000fe40000000f00 */
[----:B------:R-:W-:Y:S01]  /*0a40*/  @P3 MOV R29, R53 ;  /* 0x00000035001d3202 */ /* 0x000fe20000000f00 */
[C---:B------:R-:W-:Y:S02]  /*0a50*/  @P3 IMAD R19, R42.reuse, R19, R24 ;  /* 0x000000132a133224 */ /* 0x040fe400078e0218 */
[----:B------:R-:W-:Y:S01]  /*0a60*/  @P3 IMAD.WIDE.U32 R28, R42, R18, R28 ;  /* 0x000000122a1c3225 */ /* 0x000fe200078e001c */
[----:B--2---:R-:W-:-:S04]  /*0a70*/  @P0 IADD3 R20, P4, R31, R20, RZ ;  /* 0x000000141f140210 */ /* 0x004fc80007f9e0ff */
[----:B------:R-:W-:Y:S02]  /*0a80*/  @P3 IADD3 R29, R29, R19, RZ ;  /* 0x000000131d1d3210 */ /* 0x000fe40007ffe0ff */
[----:B------:R-:W-:Y:S02]  /*0a90*/  @P3 SHF.L.U32 R19, R28, 0x1, RZ ;  /* 0x000000011c133819 */ /* 0x000fe400000006ff */
[----:B------:R-:W-:Y:S02]  /*0aa0*/  @P0 IADD3.X R21, R8, R21, RZ, P4, !PT ;  /* 0x0000001508150210 */ /* 0x000fe400027fe4ff */
[----:B-1----:R-:W-:Y:S02]  /*0ab0*/  @P0 IADD3 R18, P4, R31, R14, RZ ;  /* 0x0000000e1f120210 */ /* 0x002fe40007f9e0ff */
[----:B------:R-:W-:Y:S02]  /*0ac0*/  @P3 SHF.L.U64.HI R28, R28, 0x1, R29 ;  /* 0x000000011c1c3819 */ /* 0x000fe4000001021d */
[----:B------:R-:W-:-:S02]  /*0ad0*/  @P3 IADD3 R14, P5, R19, R16, RZ ;  /* 0x00000010130e3210 */ /* 0x000fc40007fbe0ff */
[----:B------:R-:W-:Y:S02]  /*0ae0*/  CS2R R34, SRZ ;  /* 0x0000000000227805 */ /* 0x000fe4000001ff00 */
[----:B------:R-:W-:Y:S02]  /*0af0*/  @P3 IADD3 R10, P6, R19, R10, RZ ;  /* 0x0000000a130a3210 */ /* 0x000fe40007fde0ff */
[----:B------:R-:W-:Y:S02]  /*0b00*/  MOV R38, RZ ;  /* 0x000000ff00267202 */ /* 0x000fe40000000f00 */
[----:B------:R-:W-:Y:S01]  /*0b10*/  @P0 IADD3.X R19, R8, R15, RZ, P4, !PT ;  /* 0x0000000f08130210 */ /* 0x000fe200027fe4ff */
[----:B------:R-:W5:Y:S01]  /*0b20*/  @P2 LDG.E R35, desc[UR14][R22.64] ;  /* 0x0000000e16232981 */ /* 0x000f62000c1e1900 */
[----:B------:R-:W-:-:S03]  /*0b30*/  @P3 IADD3.X R15, R28, R17, RZ, P5, !PT ;  /* 0x000000111c0f3210 */ /* 0x000fc60002ffe4ff */
[----:B------:R-:W5:Y:S04]  /*0b40*/  @P2 LDG.E R38, desc[UR14][R26.64] ;  /* 0x0000000e1a262981 */ /* 0x000f68000c1e1900 */
[----:B------:R-:W5:Y:S01]  /*0b50*/  @P3 LDG.E R34, desc[UR14][R14.64] ;  /* 0x0000000e0e223981 */ /* 0x000f62000c1e1900 */
[----:B------:R-:W-:-:S06]  /*0b60*/  CS2R R32, SRZ ;  /* 0x0000000000207805 */ /* 0x000fcc000001ff00 */
[----:B------:R-:W5:Y:S04]  /*0b70*/  @P0 LDG.E R33, desc[UR14][R20.64] ;  /* 0x0000000e14210981 */ /* 0x000f68000c1e1900 */
[----:B------:R-:W5:Y:S01]  /*0b80*/  @P0 LDG.E R32, desc[UR14][R18.64] ;  /* 0x0000000e12200981 */ /* 0x000f62000c1e1900 */
[----:B------:R-:W-:Y:S02]  /*0b90*/  MOV R8, RZ ;  /* 0x000000ff00087202 */ /* 0x000fe40000000f00 */
[----:B------:R-:W-:Y:S01]  /*0ba0*/  @P3 IADD3.X R11, R28, R11, RZ, P6, !PT ;  /* 0x0000000b1c0b3210 */ /* 0x000fe200037fe4ff */
[----:B------:R-:W-:Y:S01]  /*0bb0*/  UMOV UR11, 0x3f800000 ;  /* 0x3f800000000b7882 */ /* 0x000fe20000000000 */
[----:B------:R-:W-:Y:S03]  /*0bc0*/  BSSY B0, `(.L_x_36) ;  /* 0x000001b000007945 */ /* 0x000fe60003800000 */
[----:B------:R0:W5:Y:S02]  /*0bd0*/  @P3 LDG.E R8, desc[UR14][R10.64] ;  /* 0x0000000e0a083981 */ /* 0x000164000c1e1900 */
[----:B0-----:R-:W-:-:S02]  /*0be0*/  CS2R R10, SRZ ;  /* 0x00000000000a7805 */ /* 0x001fc4000001ff00 */
[----:B---3--:R-:W-:-:S13]  /*0bf0*/  R2UR UR13, R12 ;  /* 0x000000000c0d72ca */ /* 0x008fda00000e0000 */
[----:B------:R-:W-:-:S05]  /*0c00*/  MOV R12, UR13 ;  /* 0x0000000d000c7c02 */ /* 0x000fca0008000f00 */
[----:B------:R-:W-:-:S05]  /*0c10*/  FFMA.FTZ R13, -R12, UR13, R13 ;  /* 0x0000000d0c0d7c23 */ /* 0x000fca000801010d */
[----:B------:R-:W-:-:S13]  /*0c20*/  FSETP.GTU.FTZ.AND P0, PT, R13, RZ, PT ;  /* 0x000000ff0d00720b */ /* 0x000fda0003f1c000 */
[----:B------:R-:W-:Y:S01]  /*0c30*/  VOTEU.ANY UP0, P0 ;  /* 0x00000000003f7886 */ /* 0x000fe20000000100 */
[----:B------:R-:W-:-:S04]  /*0c40*/  PLOP3.LUT P0, PT, PT, PT, UP0, 0x80, 0x0 ;  /* 0x000000000000781c */ /* 0x000fc80003f0f008 */
[----:B------:R-:W-:-:S09]  /*0c50*/  @UP0 ULDC UR5, c[0x0][0x250] ;  /* 0x0000940000050ab9 */ /* 0x000fd20000000800 */
[----:B------:R-:W-:-:S06]  /*0c60*/  @P0 FADD.FTZ R16, R13, UR5 ;  /* 0x000000050d100e21 */ /* 0x000fcc0008010000 */
[----:B------:R-:W0:Y:S01]  /*0c70*/  @P0 MUFU.RSQ R16, R16 ;  /* 0x0000001000100308 */ /* 0x000e220000001400 */
[----:B------:R-:W-:Y:S02]  /*0c80*/  CS2R R12, SRZ ;  /* 0x00000000000c7805 */ /* 0x000fe4000001ff00 */
[----:B0-----:R-:W-:Y:S02]  /*0c90*/  @P0 R2UR UR5, R16 ;  /* 0x00000000100502ca */ /* 0x001fe400000e0000 */
[----:B------:R-:W-:-:S11]  /*0ca0*/  ISETP.GT.U32.AND P0, PT, R47, 0x1df, PT ;  /* 0x000001df2f00780c */ /* 0x000fd60003f04070 */
[----:B------:R-:W-:Y:S02]  /*0cb0*/  @UP0 UMOV UR11, UR5 ;  /* 0x00000005000b0c82 */ /* 0x000fe40008000000 */
[----:B------:R-:W-:Y:S05]  /*0cc0*/  @P0 BRA `(.L_x_37) ;  /* 0x0000000000280947 */ /* 0x000fea0003800000 */
        /* <DEDUP_REMOVED lines=10> */
.L_x_37:
[----:B------:R-:W-:Y:S05]  /*0d70*/  BSYNC B0 ;  /* 0x0000000000007941 */ /* 0x000fea0003800000 */
.L_x_36:
[----:B------:R-:W-:Y:S02]  /*0d80*/  ISETP.NE.AND P3, PT, RZ, UR12, PT ;  /* 0x0000000cff007c0c */ /* 0x000fe4000bf65270 */
[C---:B0----5:R-:W-:Y:S02]  /*0d90*/  PRMT R14, R37.reuse, 0x7632, R14 ;  /* 0x00007632250e7816 */ /* 0x061fe4000000000e */
[----:B------:R-:W-:Y:S02]  /*0da0*/  SHF.L.U32 R15, R37, 0x10, RZ ;  /* 0x00000010250f7819 */ /* 0x000fe400000006ff */
[----:B------:R-:W-:Y:S02]  /*0db0*/  SHF.L.U32 R14, R14, 0x10, RZ ;  /* 0x000000100e0e7819 */ /* 0x000fe400000006ff */
[----:B------:R-:W-:Y:S01]  /*0dc0*/  SHF.L.U32 R21, R38, 0x10, RZ ;  /* 0x0000001026157819 */ /* 0x000fe200000006ff */
[----:B------:R-:W-:Y:S01]  /*0dd0*/  FADD.FTZ R15, R15, -UR13 ;  /* 0x8000000d0f0f7e21 */ /* 0x000fe20008010000 */
[----:B------:R-:W-:Y:S01]  /*0de0*/  PRMT R17, R36, 0x7632, R17 ;  /* 0x0000763224117816 */ /* 0x000fe20000000011 */
[----:B------:R-:W-:Y:S01]  /*0df0*/  FADD.FTZ R14, R14, -UR13 ;  /* 0x8000000d0e0e7e21 */ /* 0x000fe20008010000 */
[----:B------:R-:W-:Y:S01]  /*0e00*/  PRMT R18, R38, 0x7632, R18 ;  /* 0x0000763226127816 */ /* 0x000fe20000000012 */
[----:B------:R-:W-:Y:S01]  /*0e10*/  FADD.FTZ R31, R21, -UR13 ;  /* 0x8000000d151f7e21 */ /* 0x000fe20008010000 */
[----:B------:R-:W-:Y:S01]  /*0e20*/  PRMT R16, R35, 0x7632, R16 ;  /* 0x0000763223107816 */ /* 0x000fe20000000010 */
[----:B------:R-:W-:Y:S01]  /*0e30*/  FMUL.FTZ R15, R15, UR11 ;  /* 0x0000000b0f0f7c20 */ /* 0x000fe20008410000 */
[----:B------:R-:W-:Y:S01]  /*0e40*/  SHF.L.U32 R20, R36, 0x10, RZ ;  /* 0x0000001024147819 */ /* 0x000fe200000006ff */
[----:B------:R-:W-:Y:S01]  /*0e50*/  FMUL.FTZ R14, R14, UR11 ;  /* 0x0000000b0e0e7c20 */ /* 0x000fe20008410000 */
[----:B------:R-:W-:-:S02]  /*0e60*/  SHF.L.U32 R19, R35, 0x10, RZ ;  /* 0x0000001023137819 */ /* 0x000fc400000006ff */
[----:B------:R-:W-:Y:S02]  /*0e70*/  SHF.L.U32 R17, R17, 0x10, RZ ;  /* 0x0000001011117819 */ /* 0x000fe400000006ff */
        /* <DEDUP_REMOVED lines=21> */
.L_x_38:
[----:B------:R-:W-:Y:S01]  /*0fd0*/  FMUL.FTZ R22, R20, R10 ;  /* 0x0000000a14167220 */ /* 0x000fe20000410000 */
[----:B------:R-:W-:Y:S01]  /*0fe0*/  FADD.FTZ R18, R18, -UR13 ;  /* 0x8000000d12127e21 */ /* 0x000fe20008010000 */
[----:B------:R-:W-:Y:S01]  /*0ff0*/  FMUL.FTZ R21, R31, UR11 ;  /* 0x0000000b1f157c20 */ /* 0x000fe20008410000 */
[----:B------:R-:W-:Y:S01]  /*1000*/  FMUL.FTZ R23, R17, R11 ;  /* 0x0000000b11177220 */ /* 0x000fe20000410000 */
[----:B------:R-:W-:Y:S01]  /*1010*/  FFMA.FTZ R25, R15, R22, RZ ;  /* 0x000000160f197223 */ /* 0x000fe200000100ff */
[----:B------:R-:W-:Y:S01]  /*1020*/  FADD.FTZ R22, RZ, R22 ;  /* 0x00000016ff167221 */ /* 0x000fe20000010000 */
[----:B------:R-:W-:Y:S01]  /*1030*/  FMUL.FTZ R18, R18, UR11 ;  /* 0x0000000b12127c20 */ /* 0x000fe20008410000 */
        /* <DEDUP_REMOVED lines=14> */
[----:B-1----:R-:W-:Y:S01]  /*1120*/  FMUL.FTZ R16, R16, R31 ;  /* 0x0000001f10107220 */ /* 0x002fe20000410000 */
[----:B------:R-:W-:Y:S02]  /*1130*/  FADD.FTZ R31, -R31, 1 ;  /* 0x3f8000001f1f7421 */ /* 0x000fe40000010100 */
[----:B------:R-:W-:Y:S02]  /*1140*/  FMUL.FTZ R19, R19, R24 ;  /* 0x0000001813137220 */ /* 0x000fe40000410000 */
[----:B------:R-:W-:-:S04]  /*1150*/  FFMA.FTZ R31, R26, R31, 1 ;  /* 0x3f8000001a1f7423 */ /* 0x000fc8000001001f */
[----:B------:R-:W-:-:S07]  /*1160*/  FMUL.FTZ R16, R16, R31 ;  /* 0x0000001f10107220 */ /* 0x000fce0000410000 */
.L_x_39:
[----:B------:R-:W-:Y:S01]  /*1170*/  FFMA.FTZ R26, R14, R23, R25 ;  /* 0x000000170e1a7223 */ /* 0x000fe20000010019 */
[----:B------:R-:W-:Y:S01]  /*1180*/  FMUL.FTZ R24, R19, R10 ;  /* 0x0000000a13187220 */ /* 0x000fe20000410000 */
[--C-:B------:R-:W-:Y:S01]  /*1190*/  FADD.FTZ R25, R23, R22.reuse ;  /* 0x0000001617197221 */ /* 0x100fe20000010000 */
[----:B------:R-:W-:Y:S01]  /*11a0*/  PRMT R22, R33, 0x7632, R22 ;  /* 0x0000763221167816 */ /* 0x000fe20000000016 */
[----:B------:R-:W-:Y:S01]  /*11b0*/  FADD.FTZ R30, RZ, R20 ;  /* 0x00000014ff1e7221 */ /* 0x000fe20000010000 */
[----:B------:R-:W-:Y:S01]  /*11c0*/  FFMA.FTZ R23, R21, R24, R26 ;  /* 0x0000001815177223 */ /* 0x000fe2000001001a */
[----:B------:R-:W-:Y:S01]  /*11d0*/  FMUL.FTZ R26, R16, R11 ;  /* 0x0000000b101a7220 */ /* 0x000fe20000410000 */
[----:B------:R-:W-:Y:S01]  /*11e0*/  FADD.FTZ R25, R25, R24 ;  /* 0x0000001819197221 */ /* 0x000fe20000010000 */
[----:B------:R-:W-:Y:S02]  /*11f0*/  SHF.L.U32 R27, R33, 0x10, RZ ;  /* 0x00000010211b7819 */ /* 0x000fe400000006ff */
[----:B------:R-:W-:Y:S01]  /*1200*/  SHF.L.U32 R28, R22, 0x10, RZ ;  /* 0x00000010161c7819 */ /* 0x000fe200000006ff */
[----:B------:R-:W-:Y:S01]  /*1210*/  FFMA.FTZ R24, R18, R26, R23 ;  /* 0x0000001a12187223 */ /* 0x000fe20000010017 */
[----:B------:R-:W-:Y:S01]  /*1220*/  FADD.FTZ R26, R26, R25 ;  /* 0x000000191a1a7221 */ /* 0x000fe20000010000 */
[----:B------:R-:W-:Y:S01]  /*1230*/  FADD.FTZ R25, R27, -UR13 ;  /* 0x8000000d1b197e21 */ /* 0x000fe20008010000 */
[----:B------:R-:W-:Y:S01]  /*1240*/  PRMT R29, R32, 0x7632, R29 ;  /* 0x00007632201d7816 */ /* 0x000fe2000000001d */
[----:B------:R-:W-:Y:S01]  /*1250*/  FADD.FTZ R27, R28, -UR13 ;  /* 0x8000000d1c1b7e21 */ /* 0x000fe20008010000 */
[----:B------:R-:W-:Y:S01]  /*1260*/  FFMA.FTZ R28, R15, R20, RZ ;  /* 0x000000140f1c7223 */ /* 0x000fe200000100ff */
[----:B------:R-:W-:Y:S01]  /*1270*/  SHF.L.U32 R23, R32, 0x10, RZ ;  /* 0x0000001020177819 */ /* 0x000fe200000006ff */
[----:B------:R-:W-:Y:S01]  /*1280*/  FMUL.FTZ R25, R25, UR11 ;  /* 0x0000000b19197c20 */ /* 0x000fe20008410000 */
[----:B------:R-:W-:Y:S01]  /*1290*/  SHF.L.U32 R22, R29, 0x10, RZ ;  /* 0x000000101d167819 */ /* 0x000fe200000006ff */
        /* <DEDUP_REMOVED lines=12> */
[----:B0-----:R-:W-:Y:S01]  /*1360*/  FMUL.FTZ R23, R23, R48 ;  /* 0x0000003017177220 */ /* 0x001fe20000410000 */
[----:B------:R-:W-:-:S04]  /*1370*/  FADD.FTZ R48, -R48, 1 ;  /* 0x3f80000030307421 */ /* 0x000fc80000010100 */
[----:B------:R-:W-:Y:S01]  /*1380*/  FFMA.FTZ R48, R15, R48, 1 ;  /* 0x3f8000000f307423 */ /* 0x000fe20000010030 */
[----:B-1----:R-:W-:Y:S01]  /*1390*/  FADD.FTZ R56, -R55, 1 ;  /* 0x3f80000037387421 */ /* 0x002fe20000010100 */
[----:B------:R-:W-:Y:S02]  /*13a0*/  FMUL.FTZ R22, R22, R55 ;  /* 0x0000003716167220 */ /* 0x000fe40000410000 */
[----:B------:R-:W-:Y:S01]  /*13b0*/  FMUL.FTZ R23, R23, R48 ;  /* 0x0000003017177220 */ /* 0x000fe20000410000 */
[----:B------:R-:W-:-:S04]  /*13c0*/  FFMA.FTZ R27, R27, R56, 1 ;  /* 0x3f8000001b1b7423 */ /* 0x000fc80000010038 */
[----:B------:R-:W-:-:S07]  /*13d0*/  FMUL.FTZ R22, R22, R27 ;  /* 0x0000001b16167220 */ /* 0x000fce0000410000 */
.L_x_40:
[----:B------:R-:W-:Y:S01]  /*13e0*/  FMUL.FTZ R15, R23, R10 ;  /* 0x0000000a170f7220 */ /* 0x000fe20000410000 */
[----:B------:R-:W-:Y:S01]  /*13f0*/  FFMA.FTZ R28, R21, R19, R28 ;  /* 0x00000013151c7223 */ /* 0x000fe2000001001c */
[----:B------:R-:W-:Y:S01]  /*1400*/  FADD.FTZ R30, R30, R19 ;  /* 0x000000131e1e7221 */ /* 0x000fe20000010000 */
[----:B------:R-:W-:Y:S01]  /*1410*/  FMUL.FTZ R21, R22, R11 ;  /* 0x0000000b16157220 */ /* 0x000fe20000410000 */
[----:B------:R-:W-:Y:S01]  /*1420*/  FFMA.FTZ R19, R25, R15, R24 ;  /* 0x0000000f19137223 */ /* 0x000fe20000010018 */
[--C-:B------:R-:W-:Y:S01]  /*1430*/  FADD.FTZ R26, R26, R15.reuse ;  /* 0x0000000f1a1a7221 */ /* 0x100fe20000010000 */
[C---:B------:R-:W-:Y:S02]  /*1440*/  PRMT R15, R34.reuse, 0x7632, R15 ;  /* 0x00007632220f7816 */ /* 0x040fe4000000000f */
[----:B------:R-:W-:Y:S02]  /*1450*/  SHF.L.U32 R24, R34, 0x10, RZ ;  /* 0x0000001022187819 */ /* 0x000fe400000006ff */
[----:B------:R-:W-:Y:S01]  /*1460*/  SHF.L.U32 R27, R15, 0x10, RZ ;  /* 0x000000100f1b7819 */ /* 0x000fe200000006ff */
[----:B------:R-:W-:Y:S01]  /*1470*/  FFMA.FTZ R15, R20, R21, R19 ;  /* 0x00000015140f7223 */ /* 0x000fe20000010013 */
[----:B------:R-:W-:Y:S01]  /*1480*/  FADD.FTZ R19, R21, R26 ;  /* 0x0000001a15137221 */ /* 0x000fe20000010000 */
[----:B------:R-:W-:Y:S01]  /*1490*/  PRMT R21, R8, 0x7632, R21 ;  /* 0x0000763208157816 */ /* 0x000fe20000000015 */
[----:B------:R-:W-:Y:S01]  /*14a0*/  FADD.FTZ R26, R24, -UR13 ;  /* 0x8000000d181a7e21 */ /* 0x000fe20008010000 */
[----:B------:R-:W-:-:S02]  /*14b0*/  FADD.FTZ R27, R27, -UR13 ;  /* 0x8000000d1b1b7e21 */ /* 0x000fc40008010000 */
[----:B------:R-:W-:Y:S01]  /*14c0*/  SHF.L.U32 R24, R21, 0x10, RZ ;  /* 0x0000001015187819 */ /* 0x000fe200000006ff */
[----:B------:R-:W-:Y:S01]  /*14d0*/  FMUL.FTZ R26, R26, UR11 ;  /* 0x0000000b1a1a7c20 */ /* 0x000fe20008410000 */
[----:B------:R-:W-:Y:S01]  /*14e0*/  FMUL.FTZ R48, R27, UR11 ;  /* 0x0000000b1b307c20 */ /* 0x000fe20008410000 */
[----:B------:R-:W-:Y:S01]  /*14f0*/  SHF.L.U32 R21, R8, 0x10, RZ ;  /* 0x0000001008157819 */ /* 0x000fe200000006ff */
[----:B------:R-:W-:Y:S06]  /*1500*/  @!P3 BRA `(.L_x_41) ;  /* 0x000000000048b947 */ /* 0x000fec0003800000 */
[----:B------:R-:W-:-:S04]  /*1510*/  FFMA.FTZ R27, R26, R10, R12 ;  /* 0x0000000a1a1b7223 */ /* 0x000fc8000001000c */
[----:B------:R-:W-:-:S06]  /*1520*/  FMUL.FTZ R29, R27, -1.4426950216293334961 ;  /* 0xbfb8aa3b1b1d7820 */ /* 0x000fcc0000410000 */
[----:B------:R-:W0:Y:S02]  /*1530*/  MUFU.EX2 R29, R29 ;  /* 0x0000001d001d7308 */ /* 0x000e240000000800 */
[----:B0-----:R-:W-:-:S06]  /*1540*/  FADD.FTZ R31, R29, 1 ;  /* 0x3f8000001d1f7421 */ /* 0x001fcc0000010000 */
[----:B------:R-:W0:Y:S02]  /*1550*/  MUFU.RCP R54, R31 ;  /* 0x0000001f00367308 */ /* 0x000e240000001000 */
[----:B0-----:R-:W-:Y:S01]  /*1560*/  FMUL.FTZ R21, R21, R54 ;  /* 0x0000003615157220 */ /* 0x001fe20000410000 */
[----:B------:R-:W-:-:S04]  /*1570*/  FADD.FTZ R54, -R54, 1 ;  /* 0x3f80000036367421 */ /* 0x000fc80000010100 */
[----:B------:R-:W-:Y:S01]  /*1580*/  FFMA.FTZ R54, R27, R54, 1 ;  /* 0x3f8000001b367423 */ /* 0x000fe20000010036 */
[----:B------:R-:W-:-:S03]  /*1590*/  FFMA.FTZ R27, R48, R11, R13 ;  /* 0x0000000b301b7223 */ /* 0x000fc6000001000d */
[----:B------:R-:W-:Y:S01]  /*15a0*/  FMUL.FTZ R21, R21, R54 ;  /* 0x0000003615157220 */ /* 0x000fe20000410000 */
[----:B------:R-:W-:-:S06]  /*15b0*/  FMUL.FTZ R49, R27, -1.4426950216293334961 ;  /* 0xbfb8aa3b1b317820 */ /* 0x000fcc0000410000 */
[----:B------:R-:W0:Y:S02]  /*15c0*/  MUFU.EX2 R49, R49 ;  /* 0x0000003100317308 */ /* 0x000e240000000800 */
[----:B0-----:R-:W-:-:S06]  /*15d0*/  FADD.FTZ R54, R49, 1 ;  /* 0x3f80000031367421 */ /* 0x001fcc0000010000 */
[----:B------:R-:W0:Y:S02]  /*15e0*/  MUFU.RCP R29, R54 ;  /* 0x00000036001d7308 */ /* 0x000e240000001000 */
[----:B0-----:R-:W-:Y:S01]  /*15f0*/  FADD.FTZ R56, -R29, 1 ;  /* 0x3f8000001d387421 */ /* 0x001fe20000010100 */
[----:B------:R-:W-:-:S03]  /*1600*/  FMUL.FTZ R24, R24, R29 ;  /* 0x0000001d18187220 */ /* 0x000fc60000410000 */
[----:B------:R-:W-:-:S04]  /*1610*/  FFMA.FTZ R27, R27, R56, 1 ;  /* 0x3f8000001b1b7423 */ /* 0x000fc80000010038 */
[----:B------:R-:W-:-:S07]  /*1620*/  FMUL.FTZ R24, R24, R27 ;  /* 0x0000001b18187220 */ /* 0x000fce0000410000 */
.L_x_41:
[----:B------:R-:W-:Y:S01]  /*1630*/  FMUL.FTZ R54, R21, R10 ;  /* 0x0000000a15367220 */ /* 0x000fe20000410000 */
[----:B------:R-:W-:Y:S01]  /*1640*/  FMUL.FTZ R27, R24, R11 ;  /* 0x0000000b181b7220 */ /* 0x000fe20000410000 */
[----:B------:R-:W-:Y:S01]  /*1650*/  ISETP.GT.AND P0, PT, R4, 0x1e, PT ;  /* 0x0000001e0400780c */ /* 0x000fe20003f04270 */
[----:B------:R-:W0:Y:S01]  /*1660*/  S2UR UR17, SR_CgaCtaId ;  /* 0x00000000001179c3 */ /* 0x000e220000008800 */
[----:B------:R-:W-:Y:S01]  /*1670*/  FFMA.FTZ R15, R26, R54, R15 ;  /* 0x000000361a0f7223 */ /* 0x000fe2000001000f */
[----:B------:R-:W-:Y:S01]  /*1680*/  FADD.FTZ R54, R19, R54 ;  /* 0x0000003613367221 */ /* 0x000fe20000010000 */
[----:B------:R-:W-:Y:S01]  /*1690*/  FFMA.FTZ R19, R14, R17, RZ ;  /* 0x000000110e137223 */ /* 0x000fe200000100ff */
[----:B------:R-:W-:Y:S01]  /*16a0*/  FADD.FTZ R17, RZ, R17 ;  /* 0x00000011ff117221 */ /* 0x000fe20000010000 */
[----:B------:R-:W-:Y:S01]  /*16b0*/  FFMA.FTZ R15, R48, R27, R15 ;  /* 0x0000001b300f7223 */ /* 0x000fe2000001000f */
[----:B------:R-:W-:Y:S01]  /*16c0*/  FADD.FTZ R27, R27, R54 ;  /* 0x000000361b1b7221 */ /* 0x000fe20000010000 */
[----:B------:R-:W-:Y:S01]  /*16d0*/  UMOV UR10, 0x400 ;  /* 0x00000400000a7882 */ /* 0x000fe20000000000 */
[----:B------:R-:W-:Y:S01]  /*16e0*/  FFMA.FTZ R19, R18, R16, R19 ;  /* 0x0000001012137223 */ /* 0x000fe20000010013 */
[----:B------:R-:W-:Y:S01]  /*16f0*/  UIADD3 UR5, UR10, 0xa0, URZ ;  /* 0x000000a00a057890 */ /* 0x000fe2000fffe03f */
[----:B------:R-:W1:Y:S01]  /*1700*/  SHFL.DOWN PT, R54, R15, 0x1, 0x1f ;  /* 0x08201f000f367f89 */ /* 0x000e6200000e0000 */
[----:B------:R-:W-:Y:S01]  /*1710*/  FADD.FTZ R17, R17, R16 ;  /* 0x0000001011117221 */ /* 0x000fe20000010000 */
[----:B------:R-:W-:Y:S01]  /*1720*/  FFMA.FTZ R25, R25, R23, R28 ;  /* 0x0000001719197223 */ /* 0x000fe2000001001c */
[----:B------:R-:W-:Y:S01]  /*1730*/  FADD.FTZ R30, R30, R23 ;  /* 0x000000171e1e7221 */ /* 0x000fe20000010000 */
[----:B------:R-:W2:Y:S01]  /*1740*/  SHFL.DOWN PT, R56, R27, 0x1, 0x1f ;  /* 0x08201f001b387f89 */ /* 0x000ea200000e0000 */
[----:B------:R-:W-:Y:S01]  /*1750*/  FFMA.FTZ R23, R20, R22, R19 ;  /* 0x0000001614177223 */ /* 0x000fe20000010013 */
[----:B------:R-:W-:Y:S01]  /*1760*/  ISETP.NE.AND P4, PT, R47, RZ, PT ;  /* 0x000000ff2f00720c */ /* 0x000fe20003f85270 */
[----:B------:R-:W-:Y:S01]  /*1770*/  FADD.FTZ R19, R17, R22 ;  /* 0x0000001611137221 */ /* 0x000fe20000010000 */
[----:B------:R-:W-:Y:S01]  /*1780*/  FFMA.FTZ R16, R26, R21, R25 ;  /* 0x000000151a107223 */ /* 0x000fe20000010019 */
[----:B------:R-:W-:Y:S01]  /*1790*/  FFMA.FTZ R17, R48, R24, R23 ;  /* 0x0000001830117223 */ /* 0x000fe20000010017 */
[----:B------:R-:W-:Y:S01]  /*17a0*/  FADD.FTZ R18, R30, R21 ;  /* 0x000000151e127221 */ /* 0x000fe20000010000 */
[----:B------:R-:W-:Y:S01]  /*17b0*/  FADD.FTZ R19, R19, R24 ;  /* 0x0000001813137221 */ /* 0x000fe20000010000 */
[----:B------:R-:W-:Y:S01]  /*17c0*/  BSSY B0, `(.L_x_42) ;  /* 0x0000046000007945 */ /* 0x000fe20003800000 */
[----:B------:R-:W-:Y:S01]  /*17d0*/  ISETP.GT.U32.AND P5, PT, R47, 0xe, PT ;  /* 0x0000000e2f00780c */ /* 0x000fe20003fa4070 */
[----:B0-----:R-:W-:-:S06]  /*17e0*/  ULEA UR5, UR17, UR5, 0x18 ;  /* 0x0000000511057291 */ /* 0x001fcc000f8ec03f */
[----:B------:R-:W-:Y:S01]  /*17f0*/  LEA R48, R47, UR5, 0x4 ;  /* 0x000000052f307c11 */ /* 0x000fe2000f8e20ff */
[----:B-1----:R-:W-:-:S04]  /*1800*/  @!P0 FADD.FTZ R15, R15, R54 ;  /* 0x000000360f0f8221 */ /* 0x002fc80000010000 */
[----:B------:R-:W-:Y:S01]  /*1810*/  STS.128 [R48], R16 ;  /* 0x0000001030007388 */ /* 0x000fe20000000c00 */
[----:B--2---:R-:W-:-:S03]  /*1820*/  @!P0 FADD.FTZ R27, R27, R56 ;  /* 0x000000381b1b8221 */ /* 0x004fc60000010000 */
        /* <DEDUP_REMOVED lines=19> */
[----:B-1----:R-:W-:Y:S01]  /*1960*/  @!P0 FADD.FTZ R27, R27, R56 ;  /* 0x000000381b1b8221 */ /* 0x002fe20000010000 */
[----:B------:R-:W-:-:S03]  /*1970*/  ISETP.NE.AND P0, PT, R4, RZ, PT ;  /* 0x000000ff0400720c */ /* 0x000fc60003f05270 */
[----:B------:R-:W-:Y:S02]  /*1980*/  MOV R14, R15 ;  /* 0x0000000f000e7202 */ /* 0x000fe40000000f00 */
[----:B------:R-:W-:-:S08]  /*1990*/  MOV R15, R27 ;  /* 0x0000001b000f7202 */ /* 0x000fd00000000f00 */
[----:B------:R0:W-:Y:S01]  /*19a0*/  @!P0 STS.64 [R5+0x10], R14 ;  /* 0x0000100e05008388 */ /* 0x0001e20000000a00 */
[----:B------:R-:W-:Y:S06]  /*19b0*/  BAR.SYNC.DEFER_BLOCKING 0x0 ;  /* 0x0000000000007b1d */ /* 0x000fec0000010000 */
[----:B------:R-:W-:Y:S05]  /*19c0*/  @P4 BRA `(.L_x_43) ;  /* 0x0000000000944947 */ /* 0x000fea0003800000 */
[----:B------:R-:W-:-:S09]  /*19d0*/  ULEA UR5, UR17, UR10, 0x18 ;  /* 0x0000000a11057291 */ /* 0x000fd2000f8ec03f */
[----:B------:R-:W1:Y:S04]  /*19e0*/  LDS.64 R28, [UR5+0x18] ;  /* 0x00001805ff1c7984 */ /* 0x000e680008000a00 */
[----:B------:R-:W2:Y:S04]  /*19f0*/  LDS.128 R20, [UR5+0x20] ;  /* 0x00002005ff147984 */ /* 0x000ea80008000c00 */
[----:B------:R-:W3:Y:S01]  /*1a00*/  LDS.128 R24, [UR5+0x30] ;  /* 0x00003005ff187984 */ /* 0x000ee20008000c00 */
        /* <DEDUP_REMOVED lines=13> */
[----:B0-----:R-:W-:Y:S01]  /*1ae0*/  FADD.FTZ R15, R15, R28 ;  /* 0x0000001c0f0f7221 */ /* 0x001fe20000010000 */
[----:B------:R-:W-:-:S03]  /*1af0*/  FADD.FTZ R14, R14, R29 ;  /* 0x0000001d0e0e7221 */ /* 0x000fc60000010000 */
[----:B------:R-:W-:Y:S01]  /*1b00*/  FADD.FTZ R15, R15, R30 ;  /* 0x0000001e0f0f7221 */ /* 0x000fe20000010000 */
[----:B------:R-:W-:Y:S02]  /*1b10*/  FADD.FTZ R14, R14, R31 ;  /* 0x0000001f0e0e7221 */ /* 0x000fe40000010000 */
[----:B------:R-:W0:Y:S01]  /*1b20*/  LDS.128 R28, [UR5+0x70] ;  /* 0x00007005ff1c7984 */ /* 0x000e220008000c00 */
[----:B-1----:R-:W-:Y:S01]  /*1b30*/  FADD.FTZ R15, R15, R20 ;  /* 0x000000140f0f7221 */ /* 0x002fe20000010000 */
[----:B------:R-:W-:-:S03]  /*1b40*/  FADD.FTZ R20, R14, R21 ;  /* 0x000000150e147221 */ /* 0x000fc60000010000 */
[----:B------:R-:W-:Y:S01]  /*1b50*/  FADD.FTZ R21, R15, R22 ;  /* 0x000000160f157221 */ /* 0x000fe20000010000 */
[----:B------:R-:W-:Y:S01]  /*1b60*/  FADD.FTZ R20, R20, R23 ;  /* 0x0000001714147221 */ /* 0x000fe20000010000 */
[----:B------:R-:W1:Y:S02]  /*1b70*/  LDS.64 R14, [UR5+0x80] ;  /* 0x00008005ff0e7984 */ /* 0x000e640008000a00 */
[----:B--2---:R-:W-:Y:S01]  /*1b80*/  FADD.FTZ R21, R21, R24 ;  /* 0x0000001815157221 */ /* 0x004fe20000010000 */
[----:B------:R-:W-:-:S03]  /*1b90*/  FADD.FTZ R20, R20, R25 ;  /* 0x0000001914147221 */ /* 0x000fc60000010000 */
[----:B------:R-:W-:Y:S01]  /*1ba0*/  FADD.FTZ R21, R21, R26 ;  /* 0x0000001a15157221 */ /* 0x000fe20000010000 */
[----:B------:R-:W-:-:S03]  /*1bb0*/  FADD.FTZ R20, R20, R27 ;  /* 0x0000001b14147221 */ /* 0x000fc60000010000 */
[----:B0-----:R-:W-:Y:S01]  /*1bc0*/  FADD.FTZ R21, R21, R28 ;  /* 0x0000001c15157221 */ /* 0x001fe20000010000 */
[----:B------:R-:W-:-:S03]  /*1bd0*/  FADD.FTZ R20, R20, R29 ;  /* 0x0000001d14147221 */ /* 0x000fc60000010000 */
[----:B------:R-:W-:Y:S01]  /*1be0*/  FADD.FTZ R21, R21, R30 ;  /* 0x0000001e15157221 */ /* 0x000fe20000010000 */
[----:B------:R-:W-:-:S03]  /*1bf0*/  FADD.FTZ R20, R20, R31 ;  /* 0x0000001f14147221 */ /* 0x000fc60000010000 */
[----:B-1----:R-:W-:Y:S01]  /*1c00*/  FADD.FTZ R14, R21, R14 ;  /* 0x0000000e150e7221 */ /* 0x002fe20000010000 */
[----:B------:R-:W-:-:S07]  /*1c10*/  FADD.FTZ R15, R20, R15 ;  /* 0x0000000f140f7221 */ /* 0x000fce0000010000 */
.L_x_43:
[----:B------:R-:W-:Y:S05]  /*1c20*/  BSYNC B0 ;  /* 0x0000000000007941 */ /* 0x000fea0003800000 */
.L_x_42:
[----:B------:R-:W-:Y:S06]  /*1c30*/  BAR.SYNC.DEFER_BLOCKING 0x0 ;  /* 0x0000000000007b1d */ /* 0x000fec0000010000 */
[----:B------:R-:W-:Y:S04]  /*1c40*/  BSSY B0, `(.L_x_44) ;  /* 0x000009d000007945 */ /* 0x000fe80003800000 */
[----:B------:R-:W-:Y:S05]  /*1c50*/  @P5 BRA `(.L_x_45) ;  /* 0x00000008006c5947 */ /* 0x000fea0003800000 */
[----:B------:R-:W1:Y:S04]  /*1c60*/  LDS.128 R20, [R48+0xf0] ;  /* 0x0000f00030147984 */ /* 0x000e680000000c00 */
[----:B------:R-:W2:Y:S04]  /*1c70*/  LDS.128 R24, [R48+0x1e0] ;  /* 0x0001e00030187984 */ /* 0x000ea80000000c00 */
[----:B------:R-:W3:Y:S01]  /*1c80*/  LDS.128 R28, [R48+0x2d0] ;  /* 0x0002d000301c7984 */ /* 0x000ee20000000c00 */
        /* <DEDUP_REMOVED lines=13> */
[----:B------:R-:W-:-:S02]  /*1d60*/  FADD.FTZ R30, R26, R31 ;  /* 0x0000001f1a1e7221 */ /* 0x000fc40000010000 */
[----:B------:R-:W3:Y:S01]  /*1d70*/  LDS.128 R24, [R48+0x5a0] ;  /* 0x0005a00030187984 */ /* 0x000ee20000000c00 */
[----:B-1----:R-:W-:Y:S01]  /*1d80*/  FADD.FTZ R49, R49, R16 ;  /* 0x0000001031317221 */ /* 0x002fe20000010000 */
[----:B------:R-:W-:Y:S01]  /*1d90*/  FADD.FTZ R28, R28, R17 ;  /* 0x000000111c1c7221 */ /* 0x000fe20000010000 */
[----:B------:R-:W-:Y:S01]  /*1da0*/  FADD.FTZ R29, R29, R18 ;  /* 0x000000121d1d7221 */ /* 0x000fe20000010000 */
[----:B------:R-:W-:Y:S02]  /*1db0*/  FADD.FTZ R30, R30, R19 ;  /* 0x000000131e1e7221 */ /* 0x000fe40000010000 */
[----:B------:R-:W1:Y:S01]  /*1dc0*/  LDS.128 R16, [R48+0x690] ;  /* 0x0006900030107984 */ /* 0x000e620000000c00 */
[----:B--2---:R-:W-:Y:S01]  /*1dd0*/  FADD.FTZ R49, R49, R20 ;  /* 0x0000001431317221 */ /* 0x004fe20000010000 */
        /* <DEDUP_REMOVED lines=17> */
[----:B------:R-:W-:-:S02]  /*1ef0*/  FADD.FTZ R30, R30, R23 ;  /* 0x000000171e1e7221 */ /* 0x000fc40000010000 */
[----:B------:R-:W2:Y:S01]  /*1f00*/  LDS.128 R20, [R48+0xa50] ;  /* 0x000a500030147984 */ /* 0x000ea20000000c00 */
[----:B---3--:R-:W-:Y:S01]  /*1f10*/  FADD.FTZ R49, R49, R24 ;  /* 0x0000001831317221 */ /* 0x008fe20000010000 */
[----:B------:R-:W-:Y:S01]  /*1f20*/  FADD.FTZ R28, R28, R25 ;  /* 0x000000191c1c7221 */ /* 0x000fe20000010000 */
[----:B------:R-:W-:Y:S01]  /*1f30*/  FADD.FTZ R29, R29, R26 ;  /* 0x0000001a1d1d7221 */ /* 0x000fe20000010000 */
[----:B------:R-:W-:Y:S02]  /*1f40*/  FADD.FTZ R30, R30, R27 ;  /* 0x0000001b1e1e7221 */ /* 0x000fe40000010000 */
[----:B------:R-:W3:Y:S01]  /*1f50*/  LDS.128 R24, [R48+0xb40] ;  /* 0x000b400030187984 */ /* 0x000ee20000000c00 */
[----:B-1----:R-:W-:Y:S01]  /*1f60*/  FADD.FTZ R49, R49, R16 ;  /* 0x0000001031317221 */ /* 0x002fe20000010000 */
[----:B------:R-:W-:Y:S01]  /*1f70*/  FADD.FTZ R28, R28, R17 ;  /* 0x000000111c1c7221 */ /* 0x000fe20000010000 */
[----:B------:R-:W-:Y:S01]  /*1f80*/  FADD.FTZ R29, R29, R18 ;  /* 0x000000121d1d7221 */ /* 0x000fe20000010000 */
[----:B------:R-:W-:-:S02]  /*1f90*/  FADD.FTZ R30, R30, R19 ;  /* 0x000000131e1e7221 */ /* 0x000fc40000010000 */
[----:B------:R-:W1:Y:S01]  /*1fa0*/  LDS.128 R16, [R48+0xc30] ;  /* 0x000c300030107984 */ /* 0x000e620000000c00 */
[----:B--2---:R-:W-:Y:S01]  /*1fb0*/  FADD.FTZ R49, R49, R20 ;  /* 0x0000001431317221 */ /* 0x004fe20000010000 */
[----:B------:R-:W-:Y:S01]  /*1fc0*/  FADD.FTZ R28, R28, R21 ;  /* 0x000000151c1c7221 */ /* 0x000fe20000010000 */
[----:B------:R-:W-:Y:S01]  /*1fd0*/  FADD.FTZ R29, R29, R22 ;  /* 0x000000161d1d7221 */ /* 0x000fe20000010000 */
[----:B------:R-:W-:Y:S02]  /*1fe0*/  FADD.FTZ R30, R30, R23 ;  /* 0x000000171e1e7221 */ /* 0x000fe40000010000 */
[----:B------:R-:W2:Y:S01]  /*1ff0*/  LDS.128 R20, [R48+0xd20] ;  /* 0x000d200030147984 */ /* 0x000ea20000000c00 */
[----:B---3--:R-:W-:Y:S01]  /*2000*/  FADD.FTZ R49, R49, R24 ;  /* 0x0000001831317221 */ /* 0x008fe20000010000 */
        /* <DEDUP_REMOVED lines=78> */
[----:B------:R-:W-:Y:S01]  /*24f0*/  LDS.128 R24, [R48+0x1d10] ;  /* 0x001d100030187984 */ /* 0x000fe20000000c00 */
        /* <DEDUP_REMOVED lines=8> */
[----:B------:R-:W-:Y:S01]  /*2580*/  FADD.FTZ R30, R30, R23 ;  /* 0x000000171e1e7221 */ /* 0x000fe20000010000 */
[----:B-1----:R-:W-:Y:S01]  /*2590*/  FADD.FTZ R49, R49, R16 ;  /* 0x0000001031317221 */ /* 0x002fe20000010000 */
[----:B------:R-:W-:Y:S01]  /*25a0*/  FADD.FTZ R28, R28, R17 ;  /* 0x000000111c1c7221 */ /* 0x000fe20000010000 */
[----:B------:R-:W-:Y:S01]  /*25b0*/  FADD.FTZ R29, R29, R18 ;  /* 0x000000121d1d7221 */ /* 0x000fe20000010000 */
[----:B------:R-:W-:Y:S01]  /*25c0*/  FADD.FTZ R30, R30, R19 ;  /* 0x000000131e1e7221 */ /* 0x000fe20000010000 */
[----:B------:R-:W-:Y:S01]  /*25d0*/  FADD.FTZ R16, R49, R24 ;  /* 0x0000001831107221 */ /* 0x000fe20000010000 */
[----:B------:R-:W-:Y:S01]  /*25e0*/  FADD.FTZ R17, R28, R25 ;  /* 0x000000191c117221 */ /* 0x000fe20000010000 */
[----:B------:R-:W-:Y:S01]  /*25f0*/  FADD.FTZ R18, R29, R26 ;  /* 0x0000001a1d127221 */ /* 0x000fe20000010000 */
[----:B------:R-:W-:-:S07]  /*2600*/  FADD.FTZ R19, R30, R27 ;  /* 0x0000001b1e137221 */ /* 0x000fce0000010000 */
.L_x_45:
[----:B------:R-:W-:Y:S05]  /*2610*/  BSYNC B0 ;  /* 0x0000000000007941 */ /* 0x000fea0003800000 */
.L_x_44:
        /* <DEDUP_REMOVED lines=8> */
[----:B------:R-:W-:Y:S01]  /*26a0*/  MOV R29, UR9 ;  /* 0x00000009001d7c02 */ /* 0x000fe20008000f00 */
[----:B------:R2:W-:Y:S01]  /*26b0*/  REDG.E.ADD.F32.FTZ.RN.STRONG.GPU desc[UR14][R22.64], R16 ;  /* 0x00000010160079a6 */ /* 0x0005e2000c10f38e */
[----:B------:R-:W-:Y:S02]  /*26c0*/  MOV R25, UR8 ;  /* 0x0000000800197c02 */ /* 0x000fe40008000f00 */
[-C--:B------:R-:W-:Y:S02]  /*26d0*/  LEA R28, P6, R29, R22.reuse, 0x2 ;  /* 0x000000161d1c7211 */ /* 0x080fe400078c10ff */
[----:B------:R-:W-:Y:S02]  /*26e0*/  LEA R24, P5, R25, R22, 0x2 ;  /* 0x0000001619187211 */ /* 0x000fe400078a10ff */
[C---:B------:R-:W-:Y:S02]  /*26f0*/  IADD3.X R29, R23.reuse, UR7, RZ, P6, !PT ;  /* 0x00000007171d7c10 */ /* 0x040fe4000b7fe4ff */
[----:B------:R-:W-:-:S03]  /*2700*/  IADD3.X R25, R23, UR6, RZ, P5, !PT ;  /* 0x0000000617197c10 */ /* 0x000fc6000affe4ff */
[----:B------:R2:W-:Y:S01]  /*2710*/  REDG.E.ADD.F32.FTZ.RN.STRONG.GPU desc[UR14][R28.64], R17 ;  /* 0x000000111c0079a6 */ /* 0x0005e2000c10f38e */
[----:B-1----:R-:W-:-:S04]  /*2720*/  LEA R26, P6, R20, R22, 0x2 ;  /* 0x00000016141a7211 */ /* 0x002fc800078c10ff */
[----:B------:R-:W-:-:S05]  /*2730*/  LEA.HI.X R27, R20, R23, R21, 0x2, P6 ;  /* 0x00000017141b7211 */ /* 0x000fca00030f1415 */
[----:B------:R2:W-:Y:S04]  /*2740*/  REDG.E.ADD.F32.FTZ.RN.STRONG.GPU desc[UR14][R26.64], R18 ;  /* 0x000000121a0079a6 */ /* 0x0005e8000c10f38e */
[----:B------:R2:W-:Y:S02]  /*2750*/  REDG.E.ADD.F32.FTZ.RN.STRONG.GPU desc[UR14][R24.64], R19 ;  /* 0x00000013180079a6 */ /* 0x0005e4000c10f38e */
.L_x_47:
[----:B------:R-:W-:Y:S05]  /*2760*/  BSYNC B0 ;  /* 0x0000000000007941 */ /* 0x000fea0003800000 */
.L_x_46:
[----:B--2---:R-:W-:Y:S02]  /*2770*/  PRMT R24, R32, 0x7632, R24 ;  /* 0x0000763220187816 */ /* 0x004fe40000000018 */
[----:B------:R-:W-:Y:S02]  /*2780*/  PRMT R23, R34, 0x7632, R23 ;  /* 0x0000763222177816 */ /* 0x000fe40000000017 */
[----:B------:R-:W-:Y:S01]  /*2790*/  PRMT R22, R8, 0x7632, R22 ;  /* 0x0000763208167816 */ /* 0x000fe20000000016 */
[----:B------:R-:W-:Y:S06]  /*27a0*/  @!P0 BRA `(.L_x_48) ;  /* 0x0000001000808947 */ /* 0x000fec0003800000 */
[----:B------:R-:W1:Y:S01]  /*27b0*/  LDC.64 R16, c[0x0][0x258] ;  /* 0x00009600ff107b82 */ /* 0x000e620000000a00 */
[----:B------:R-:W-:-:S05]  /*27c0*/  LOP3.LUT R18, R39, 0x1, RZ, 0xc0, !PT ;  /* 0x0000000127127812 */ /* 0x000fca00078ec0ff */
[----:B------:R-:W-:Y:S02]  /*27d0*/  IMAD R19, R18, R3, RZ ;  /* 0x0000000312137224 */ /* 0x000fe400078e02ff */
[----:B------:R-:W2:Y:S02]  /*27e0*/  LDC.64 R28, c[0x0][0x260] ;  /* 0x00009800ff1c7b82 */ /* 0x000ea40000000a00 */
[C---:B------:R-:W-:Y:S01]  /*27f0*/  IMAD R18, R19.reuse, R2, RZ ;  /* 0x0000000213127224 */ /* 0x040fe200078e02ff */
[----:B------:R-:W-:-:S04]  /*2800*/  IADD3 R19, R19, R0, RZ ;  /* 0x0000000013137210 */ /* 0x000fc80007ffe0ff */
[----:B------:R-:W-:Y:S01]  /*2810*/  SHF.L.U32 R21, R18, 0x1, RZ ;  /* 0x0000000112157819 */ /* 0x000fe200000006ff */
[----:B-1----:R-:W-:-:S04]  /*2820*/  IMAD.WIDE.U32 R16, R19, 0x4, R16 ;  /* 0x0000000413107825 */ /* 0x002fc800078e0010 */
[----:B--2---:R-:W-:Y:S01]  /*2830*/  IMAD.WIDE R28, R21, 0x4, R28 ;  /* 0x00000004151c7825 */ /* 0x004fe200078e021c */
[----:B------:R-:W-:Y:S06]  /*2840*/  @P4 BRA `(.L_x_49) ;  /* 0x0000000000644947 */ /* 0x000fec0003800000 */
[----:B------:R-:W1:Y:S01]  /*2850*/  S2R R4, SR_LANEID ;  /* 0x0000000000047919 */ /* 0x000e620000000000 */
[----:B------:R-:W-:Y:S01]  /*2860*/  HFMA2.MMA R20, -RZ, RZ, 0, 5.9604644775390625e-08 ;  /* 0x00000001ff147435 */ /* 0x000fe200000001ff */
[----:B------:R-:W-:Y:S01]  /*2870*/  VOTEU.ANY UR5, UPT, PT ;  /* 0x0000000000057886 */ /* 0x000fe200038e0100 */
[----:B------:R-:W-:Y:S01]  /*2880*/  LOP3.LUT P0, RZ, R39, 0x2, RZ, 0xc0, !PT ;  /* 0x0000000227ff7812 */ /* 0x000fe2000780c0ff */
[----:B------:R-:W-:Y:S01]  /*2890*/  UFLO.U32 UR10, UR5 ;  /* 0x00000005000a72bd */ /* 0x000fe200080e0000 */
[----:B------:R-:W-:Y:S01]  /*28a0*/  IMAD R19, R3, UR16, R0 ;  /* 0x0000001003137c24 */ /* 0x000fe2000f8e0200 */
[----:B------:R-:W-:Y:S01]  /*28b0*/  UPOPC UR5, UR5 ;  /* 0x00000005000572bf */ /* 0x000fe20008000000 */
[----:B------:R-:W-:-:S03]  /*28c0*/  SEL R25, R2, RZ, !P0 ;  /* 0x000000ff02197207 */ /* 0x000fc60004000000 */
[----:B------:R-:W-:Y:S02]  /*28d0*/  LEA R18, P6, R19, R28, 0x3 ;  /* 0x0000001c13127211 */ /* 0x000fe400078c18ff */
[----:B------:R-:W-:Y:S02]  /*28e0*/  SEL R20, R20, 0xffffffff, !P0 ;  /* 0xffffffff14147807 */ /* 0x000fe40004000000 */
[----:B------:R-:W-:Y:S02]  /*28f0*/  ISETP.NE.AND P0, PT, R25, -0x1, PT ;  /* 0xffffffff1900780c */ /* 0x000fe40003f05270 */
[----:B------:R-:W-:Y:S01]  /*2900*/  LEA.HI.X R19, R19, R29, RZ, 0x3, P6 ;  /* 0x0000001d13137211 */ /* 0x000fe200030f1cff */
[----:B------:R-:W-:-:S04]  /*2910*/  IMAD R21, R20, UR5, RZ ;  /* 0x0000000514157c24 */ /* 0x000fc8000f8e02ff */
[----:B------:R2:W-:Y:S01]  /*2920*/  STG.E.64 desc[UR14][R18.64], R14 ;  /* 0x0000000e12007986 */ /* 0x0005e2000c101b0e */
[----:B-1----:R-:W-:-:S13]  /*2930*/  ISETP.EQ.U32.AND P5, PT, R4, UR10, PT ;  /* 0x0000000a04007c0c */ /* 0x002fda000bfa2070 */
[----:B------:R-:W-:Y:S06]  /*2940*/  @P5 MEMBAR.ALL.GPU ;  /* 0x0000000000005992 */ /* 0x000fec000000a000 */
[----:B------:R-:W-:-:S00]  /*2950*/  @P5 ERRBAR ;  /* 0x00000000000059ab */ /* 0x000fc00000000000 */
[----:B------:R-:W-:Y:S06]  /*2960*/  @P5 CGAERRBAR ;  /* 0x00000000000055ab */ /* 0x000fec0000000000 */
[----:B------:R2:W-:Y:S01]  /*2970*/  @P5 REDG.E.ADD.S32.STRONG.GPU desc[UR14][R16.64], R21 ;  /* 0x000000151000598e */ /* 0x0005e2000c10e38e */
[----:B------:R-:W-:Y:S05]  /*2980*/  @!P0 BRA `(.L_x_49) ;  /* 0x0000000000148947 */ /* 0x000fea0003800000 */
.L_x_50:
[----:B--2---:R-:W2:Y:S04]  /*2990*/  LDG.E.STRONG.GPU R18, desc[UR14][R16.64] ;  /* 0x0000000e10127981 */ /* 0x004ea8000c1ef900 */
[----:B--2---:R-:W-:Y:S01]  /*29a0*/  CCTL.IVALL ;  /* 0x00000000ff00798f */ /* 0x004fe20002000000 */
[----:B------:R-:W-:Y:S05]  /*29b0*/  YIELD ;  /* 0x0000000000007946 */ /* 0x000fea0003800000 */
[----:B------:R-:W-:-:S13]  /*29c0*/  ISETP.NE.AND P0, PT, R18, R25, PT ;  /* 0x000000191200720c */ /* 0x000fda0003f05270 */
[----:B------:R-:W-:Y:S05]  /*29d0*/  @P0 BRA `(.L_x_50) ;  /* 0xfffffffc00ec0947 */ /* 0x000fea000383ffff */
.L_x_49:
[----:B------:R-:W-:Y:S01]  /*29e0*/  ISETP.NE.AND P0, PT, R2, RZ, PT ;  /* 0x000000ff0200720c */ /* 0x000fe20003f05270 */
[----:B------:R-:W-:Y:S05]  /*29f0*/  WARPSYNC.ALL ;  /* 0x0000000000007948 */ /* 0x000fea0003800000 */
[----:B------:R-:W-:Y:S07]  /*2a00*/  BAR.SYNC.DEFER_BLOCKING 0x0 ;  /* 0x0000000000007b1d */ /* 0x000fee0000010000 */
[----:B------:R-:W-:Y:S05]  /*2a10*/  @!P0 BRA `(.L_x_48) ;  /* 0x0000000c00e48947 */ /* 0x000fea0003800000 */
[----:B--2---:R-:W-:Y:S02]  /*2a20*/  IADD3 R16, R2, -0x1, RZ ;  /* 0xffffffff02107810 */ /* 0x004fe40007ffe0ff */
[----:B------:R-:W-:Y:S02]  /*2a30*/  MOV R26, RZ ;  /* 0x000000ff001a7202 */ /* 0x000fe40000000f00 */
[----:B------:R-:W-:-:S13]  /*2a40*/  ISETP.GE.U32.AND P0, PT, R16, 0x3, PT ;  /* 0x000000031000780c */ /* 0x000fda0003f06070 */
[----:B------:R-:W-:Y:S05]  /*2a50*/  @!P0 BRA `(.L_x_51) ;  /* 0x0000000c00648947 */ /* 0x000fea0003800000 */
[----:B------:R-:W-:Y:S01]  /*2a60*/  IADD3 R25, -R41, R2, RZ ;  /* 0x0000000229197210 */ /* 0x000fe20007ffe1ff */
[----:B------:R-:W-:-:S03]  /*2a70*/  HFMA2.MMA R26, -RZ, RZ, 0, 0 ;  /* 0x00000000ff1a7435 */ /* 0x000fc600000001ff */
[----:B------:R-:W-:-:S13]  /*2a80*/  ISETP.GT.AND P0, PT, R25, RZ, PT ;  /* 0x000000ff1900720c */ /* 0x000fda0003f04270 */
[----:B------:R-:W-:Y:S05]  /*2a90*/  @!P0 BRA `(.L_x_52) ;  /* 0x0000000800d88947 */ /* 0x000fea0003800000 */
[----:B------:R-:W-:Y:S02]  /*2aa0*/  ISETP.GT.AND P5, PT, R25, 0xc, PT ;  /* 0x0000000c1900780c */ /* 0x000fe40003fa4270 */
[----:B------:R-:W-:-:S11]  /*2ab0*/  PLOP3.LUT P0, PT, PT, PT, PT, 0x80, 0x0 ;  /* 0x000000000000781c */ /* 0x000fd60003f0f070 */
[----:B------:R-:W-:Y:S05]  /*2ac0*/  @!P5 BRA `(.L_x_53) ;  /* 0x0000000400d0d947 */ /* 0x000fea0003800000 */
[----:B------:R-:W-:-:S13]  /*2ad0*/  PLOP3.LUT P0, PT, PT, PT, PT, 0x8, 0x0 ;  /* 0x000000000000781c */ /* 0x000fda0003f0e170 */
.L_x_54:
[C---:B------:R-:W-:Y:S02]  /*2ae0*/  ISETP.EQ.OR P5, PT, R26.reuse, UR16, P4 ;  /* 0x000000101a007c0c */ /* 0x040fe4000a7a2670 */
[----:B------:R-:W-:-:S04]  /*2af0*/  IADD3 R19, R26, 0x1, RZ ;  /* 0x000000011a137810 */ /* 0x000fc80007ffe0ff */
[----:B------:R-:W-:-:S07]  /*2b00*/  ISETP.EQ.OR P6, PT, R19, UR16, P4 ;  /* 0x0000001013007c0c */ /* 0x000fce000a7c2670 */
[----:B------:R-:W-:-:S04]  /*2b10*/  @!P5 IMAD R17, R3, R26, R0 ;  /* 0x0000001a0311d224 */ /* 0x000fc800078e0200 */
[----:B------:R-:W-:-:S04]  /*2b20*/  @!P5 IMAD.WIDE.U32 R16, R17, 0x8, R28 ;  /* 0x000000081110d825 */ /* 0x000fc800078e001c */
[----:B------:R-:W-:Y:S02]  /*2b30*/  @!P6 IMAD R19, R3, R19, R0 ;  /* 0x000000130313e224 */ /* 0x000fe400078e0200 */
[----:B------:R-:W0:Y:S02]  /*2b40*/  @!P5 LDG.E.64 R16, desc[UR14][R16.64] ;  /* 0x0000000e1010d981 */ /* 0x000e24000c1e1b00 */
[----:B------:R-:W-:-:S06]  /*2b50*/  @!P6 IMAD.WIDE.U32 R18, R19, 0x8, R28 ;  /* 0x000000081312e825 */ /* 0x000fcc00078e001c */
[----:B------:R-:W2:Y:S01]  /*2b60*/  @!P6 LDG.E.64 R18, desc[UR14][R18.64] ;  /* 0x0000000e1212e981 */ /* 0x000ea2000c1e1b00 */
[C---:B------:R-:W-:Y:S02]  /*2b70*/  IADD3 R20, R26.reuse, 0x2, RZ ;  /* 0x000000021a147810 */ /* 0x040fe40007ffe0ff */
[----:B------:R-:W-:Y:S01]  /*2b80*/  IADD3 R21, R26, 0x3, RZ ;  /* 0x000000031a157810 */ /* 0x000fe20007ffe0ff */
[----:B0-----:R-:W-:Y:S01]  /*2b90*/  @!P5 FADD.FTZ R14, R14, R16 ;  /* 0x000000100e0ed221 */ /* 0x001fe20000010000 */
[----:B------:R-:W-:Y:S01]  /*2ba0*/  @!P5 FADD.FTZ R15, R15, R17 ;  /* 0x000000110f0fd221 */ /* 0x000fe20000010000 */
[----:B------:R-:W-:Y:S02]  /*2bb0*/  ISETP.EQ.OR P5, PT, R20, UR16, P4 ;  /* 0x0000001014007c0c */ /* 0x000fe4000a7a2670 */
[----:B--2---:R-:W-:Y:S01]  /*2bc0*/  @!P6 FADD.FTZ R14, R14, R18 ;  /* 0x000000120e0ee221 */ /* 0x004fe20000010000 */
[----:B------:R-:W-:Y:S01]  /*2bd0*/  @!P6 FADD.FTZ R15, R15, R19 ;  /* 0x000000130f0fe221 */ /* 0x000fe20000010000 */
[----:B------:R-:W-:-:S09]  /*2be0*/  ISETP.EQ.OR P6, PT, R21, UR16, P4 ;  /* 0x0000001015007c0c */ /* 0x000fd2000a7c2670 */
[----:B------:R-:W-:-:S04]  /*2bf0*/  @!P5 IMAD R17, R3, R20, R0 ;  /* 0x000000140311d224 */ /* 0x000fc800078e0200 */
[----:B------:R-:W-:-:S04]  /*2c00*/  @!P5 IMAD.WIDE.U32 R16, R17, 0x8, R28 ;  /* 0x000000081110d825 */ /* 0x000fc800078e001c */
[----:B------:R-:W-:Y:S02]  /*2c10*/  @!P6 IMAD R19, R3, R21, R0 ;  /* 0x000000150313e224 */ /* 0x000fe400078e0200 */
[----:B------:R-:W2:Y:S02]  /*2c20*/  @!P5 LDG.E.64 R16, desc[UR14][R16.64] ;  /* 0x0000000e1010d981 */ /* 0x000ea4000c1e1b00 */
[----:B------:R-:W-:-:S06]  /*2c30*/  @!P6 IMAD.WIDE.U32 R18, R19, 0x8, R28 ;  /* 0x000000081312e825 */ /* 0x000fcc00078e001c */
[----:B------:R-:W3:Y:S01]  /*2c40*/  @!P6 LDG.E.64 R18, desc[UR14][R18.64] ;  /* 0x0000000e1212e981 */ /* 0x000ee2000c1e1b00 */
        /* <DEDUP_REMOVED lines=84> */
[----:B------:R-:W-:Y:S02]  /*3190*/  IADD3 R25, R25, -0x10, RZ ;  /* 0xfffffff019197810 */ /* 0x000fe40007ffe0ff */
[----:B------:R-:W-:Y:S01]  /*31a0*/  IADD3 R26, R26, 0x10, RZ ;  /* 0x000000101a1a7810 */ /* 0x000fe20007ffe0ff */
[----:B--2---:R-:W-:Y:S01]  /*31b0*/  @!P5 FADD.FTZ R14, R14, R16 ;  /* 0x000000100e0ed221 */ /* 0x004fe20000010000 */
[----:B------:R-:W-:Y:S01]  /*31c0*/  @!P5 FADD.FTZ R15, R15, R17 ;  /* 0x000000110f0fd221 */ /* 0x000fe20000010000 */
[----:B------:R-:W-:Y:S02]  /*31d0*/  ISETP.GT.AND P5, PT, R25, 0xc, PT ;  /* 0x0000000c1900780c */ /* 0x000fe40003fa4270 */
[----:B---3--:R-:W-:Y:S01]  /*31e0*/  @!P6 FADD.FTZ R14, R14, R18 ;  /* 0x000000120e0ee221 */ /* 0x008fe20000010000 */
[----:B------:R-:W-:-:S10]  /*31f0*/  @!P6 FADD.FTZ R15, R15, R19 ;  /* 0x000000130f0fe221 */ /* 0x000fd40000010000 */
[----:B------:R-:W-:Y:S05]  /*3200*/  @P5 BRA `(.L_x_54) ;  /* 0xfffffff800345947 */ /* 0x000fea000383ffff */
.L_x_53:
[----:B------:R-:W-:-:S13]  /*3210*/  ISETP.GT.AND P5, PT, R25, 0x4, PT ;  /* 0x000000041900780c */ /* 0x000fda0003fa4270 */
[----:B------:R-:W-:Y:S05]  /*3220*/  @!P5 BRA `(.L_x_55) ;  /* 0x0000000000ecd947 */ /* 0x000fea0003800000 */
        /* <DEDUP_REMOVED lines=10> */
[----:B------:R-:W-:Y:S02]  /*32d0*/  IADD3 R21, R26, 0x3, RZ ;  /* 0x000000031a157810 */ /* 0x000fe40007ffe0ff */
[----:B------:R-:W-:Y:S02]  /*32e0*/  ISETP.EQ.OR P0, PT, R20, UR16, P4 ;  /* 0x0000001014007c0c */ /* 0x000fe4000a702670 */
[----:B------:R-:W-:Y:S01]  /*32f0*/  IADD3 R26, R26, 0x4, RZ ;  /* 0x000000041a1a7810 */ /* 0x000fe20007ffe0ff */
[----:B0-----:R-:W-:Y:S01]  /*3300*/  @!P6 FADD.FTZ R14, R14, R16 ;  /* 0x000000100e0ee221 */ /* 0x001fe20000010000 */
[----:B------:R-:W-:Y:S01]  /*3310*/  @!P6 FADD.FTZ R15, R15, R17 ;  /* 0x000000110f0fe221 */ /* 0x000fe20000010000 */
[----:B------:R-:W-:-:S08]  /*3320*/  ISETP.EQ.OR P6, PT, R21, UR16, P4 ;  /* 0x0000001015007c0c */ /* 0x000fd0000a7c2670 */
[----:B------:R-:W-:-:S04]  /*3330*/  @!P0 IMAD R17, R3, R20, R0 ;  /* 0x0000001403118224 */ /* 0x000fc800078e0200 */
[----:B------:R-:W-:-:S04]  /*3340*/  @!P0 IMAD.WIDE.U32 R16, R17, 0x8, R28 ;  /* 0x0000000811108825 */ /* 0x000fc800078e001c */
[----:B--2---:R-:W-:Y:S01]  /*3350*/  @!P5 FADD.FTZ R14, R14, R18 ;  /* 0x000000120e0ed221 */ /* 0x004fe20000010000 */
[----:B------:R-:W-:Y:S01]  /*3360*/  @!P5 FADD.FTZ R15, R15, R19 ;  /* 0x000000130f0fd221 */ /* 0x000fe20000010000 */
[----:B------:R-:W-:Y:S01]  /*3370*/  ISETP.EQ.OR P5, PT, R26, UR16, P4 ;  /* 0x000000101a007c0c */ /* 0x000fe2000a7a2670 */
[----:B------:R-:W2:Y:S01]  /*3380*/  @!P0 LDG.E.64 R16, desc[UR14][R16.64] ;  /* 0x0000000e10108981 */ /* 0x000ea2000c1e1b00 */
[----:B------:R-:W-:-:S04]  /*3390*/  @!P6 IMAD R19, R3, R21, R0 ;  /* 0x000000150313e224 */ /* 0x000fc800078e0200 */
[----:B------:R-:W-:-:S07]  /*33a0*/  @!P6 IMAD.WIDE.U32 R18, R19, 0x8, R28 ;  /* 0x000000081312e825 */ /* 0x000fce00078e001c */
[----:B------:R-:W-:Y:S01]  /*33b0*/  @!P5 IMAD R21, R3, R26, R0 ;  /* 0x0000001a0315d224 */ /* 0x000fe200078e0200 */
[----:B------:R-:W3:Y:S03]  /*33c0*/  @!P6 LDG.E.64 R18, desc[UR14][R18.64] ;  /* 0x0000000e1212e981 */ /* 0x000ee6000c1e1b00 */
        /* <DEDUP_REMOVED lines=10> */
[----:B------:R-:W-:-:S02]  /*3470*/  ISETP.EQ.OR P6, PT, R30, UR16, P4 ;  /* 0x000000101e007c0c */ /* 0x000fc4000a7c2670 */
[----:B----4-:R-:W-:Y:S01]  /*3480*/  @!P5 FADD.FTZ R14, R14, R20 ;  /* 0x000000140e0ed221 */ /* 0x010fe20000010000 */
[----:B------:R-:W-:Y:S01]  /*3490*/  @!P5 FADD.FTZ R15, R15, R21 ;  /* 0x000000150f0fd221 */ /* 0x000fe20000010000 */
[----:B------:R-:W-:-:S05]  /*34a0*/  ISETP.EQ.OR P5, PT, R31, UR16, P4 ;  /* 0x000000101f007c0c */ /* 0x000fca000a7a2670 */
[----:B------:R-:W-:-:S04]  /*34b0*/  @!P0 IMAD R17, R3, R27, R0 ;  /* 0x0000001b03118224 */ /* 0x000fc800078e0200 */
[----:B------:R-:W-:Y:S02]  /*34c0*/  @!P6 IMAD R19, R3, R30, R0 ;  /* 0x0000001e0313e224 */ /* 0x000fe400078e0200 */
[----:B------:R-:W-:-:S04]  /*34d0*/  @!P0 IMAD.WIDE.U32 R16, R17, 0x8, R28 ;  /* 0x0000000811108825 */ /* 0x000fc800078e001c */
[----:B------:R-:W-:Y:S02]  /*34e0*/  @!P6 IMAD.WIDE.U32 R18, R19, 0x8, R28 ;  /* 0x000000081312e825 */ /* 0x000fe400078e001c */
[----:B------:R-:W2:Y:S02]  /*34f0*/  @!P0 LDG.E.64 R16, desc[UR14][R16.64] ;  /* 0x0000000e10108981 */ /* 0x000ea4000c1e1b00 */
[----:B------:R-:W-:Y:S02]  /*3500*/  @!P5 IMAD R21, R3, R31, R0 ;  /* 0x0000001f0315d224 */ /* 0x000fe400078e0200 */
[----:B------:R-:W3:Y:S02]  /*3510*/  @!P6 LDG.E.64 R18, desc[UR14][R18.64] ;  /* 0x0000000e1212e981 */ /* 0x000ee4000c1e1b00 */
[----:B------:R-:W-:-:S06]  /*3520*/  @!P5 IMAD.WIDE.U32 R20, R21, 0x8, R28 ;  /* 0x000000081514d825 */ /* 0x000fcc00078e001c */
[----:B------:R-:W4:Y:S01]  /*3530*/  @!P5 LDG.E.64 R20, desc[UR14][R20.64] ;  /* 0x0000000e1414d981 */ /* 0x000f22000c1e1b00 */
[----:B------:R-:W-:Y:S02]  /*3540*/  IADD3 R25, R25, -0x4, RZ ;  /* 0xfffffffc19197810 */ /* 0x000fe40007ffe0ff */
[----:B------:R-:W-:Y:S02]  /*3550*/  IADD3 R26, R26, 0x4, RZ ;  /* 0x000000041a1a7810 */ /* 0x000fe40007ffe0ff */
[----:B------:R-:W-:Y:S01]  /*3560*/  IADD3 R25, R25, -0x4, RZ ;  /* 0xfffffffc19197810 */ /* 0x000fe20007ffe0ff */
[----:B--2---:R-:W-:Y:S01]  /*3570*/  @!P0 FADD.FTZ R14, R14, R16 ;  /* 0x000000100e0e8221 */ /* 0x004fe20000010000 */
[----:B------:R-:W-:-:S03]  /*3580*/  @!P0 FADD.FTZ R15, R15, R17 ;  /* 0x000000110f0f8221 */ /* 0x000fc60000010000 */
[----:B---3--:R-:W-:Y:S01]  /*3590*/  @!P6 FADD.FTZ R14, R14, R18 ;  /* 0x000000120e0ee221 */ /* 0x008fe20000010000 */
[----:B------:R-:W-:Y:S01]  /*35a0*/  @!P6 FADD.FTZ R15, R15, R19 ;  /* 0x000000130f0fe221 */ /* 0x000fe20000010000 */
[----:B------:R-:W-:Y:S02]  /*35b0*/  PLOP3.LUT P0, PT, PT, PT, PT, 0x8, 0x0 ;  /* 0x000000000000781c */ /* 0x000fe40003f0e170 */
[----:B----4-:R-:W-:Y:S01]  /*35c0*/  @!P5 FADD.FTZ R14, R14, R20 ;  /* 0x000000140e0ed221 */ /* 0x010fe20000010000 */
[----:B------:R-:W-:-:S10]  /*35d0*/  @!P5 FADD.FTZ R15, R15, R21 ;  /* 0x000000150f0fd221 */ /* 0x000fd40000010000 */
.L_x_55:
[----:B------:R-:W-:-:S13]  /*35e0*/  ISETP.NE.OR P0, PT, R25, RZ, P0 ;  /* 0x000000ff1900720c */ /* 0x000fda0000705670 */
[----:B------:R-:W-:Y:S05]  /*35f0*/  @!P0 BRA `(.L_x_51) ;  /* 0x00000000007c8947 */ /* 0x000fea0003800000 */
.L_x_52:
[----:B------:R-:W-:-:S13]  /*3600*/  ISETP.EQ.OR P6, PT, R26, UR16, P4 ;  /* 0x000000101a007c0c */ /* 0x000fda000a7c2670 */
[----:B------:R-:W-:-:S04]  /*3610*/  @!P6 IMAD R17, R3, R26, R0 ;  /* 0x0000001a0311e224 */ /* 0x000fc800078e0200 */
[----:B------:R-:W-:-:S06]  /*3620*/  @!P6 IMAD.WIDE.U32 R16, R17, 0x8, R28 ;  /* 0x000000081110e825 */ /* 0x000fcc00078e001c */
[----:B------:R-:W0:Y:S01]  /*3630*/  @!P6 LDG.E.64 R16, desc[UR14][R16.64] ;  /* 0x0000000e1010e981 */ /* 0x000e22000c1e1b00 */
[C---:B------:R-:W-:Y:S02]  /*3640*/  IADD3 R19, R26.reuse, 0x1, RZ ;  /* 0x000000011a137810 */ /* 0x040fe40007ffe0ff */
[C---:B------:R-:W-:Y:S02]  /*3650*/  IADD3 R21, R26.reuse, 0x2, RZ ;  /* 0x000000021a157810 */ /* 0x040fe40007ffe0ff */
[----:B------:R-:W-:Y:S02]  /*3660*/  ISETP.EQ.OR P0, PT, R19, UR16, P4 ;  /* 0x0000001013007c0c */ /* 0x000fe4000a702670 */
[----:B------:R-:W-:Y:S02]  /*3670*/  ISETP.EQ.OR P5, PT, R21, UR16, P4 ;  /* 0x0000001015007c0c */ /* 0x000fe4000a7a2670 */
[----:B------:R-:W-:-:S09]  /*3680*/  IADD3 R20, R26, 0x3, RZ ;  /* 0x000000031a147810 */ /* 0x000fd20007ffe0ff */
[C-C-:B------:R-:W-:Y:S02]  /*3690*/  @!P0 IMAD R19, R3.reuse, R19, R0.reuse ;  /* 0x0000001303138224 */ /* 0x140fe400078e0200 */
[----:B------:R-:W-:Y:S02]  /*36a0*/  @!P5 IMAD R21, R3, R21, R0 ;  /* 0x000000150315d224 */ /* 0x000fe400078e0200 */
[----:B0-----:R-:W-:Y:S01]  /*36b0*/  @!P6 FADD.FTZ R14, R14, R16 ;  /* 0x000000100e0ee221 */ /* 0x001fe20000010000 */
        /* <DEDUP_REMOVED lines=9> */
[----:B------:R-:W-:Y:S02]  /*3750*/  IADD3 R25, R25, -0x4, RZ ;  /* 0xfffffffc19197810 */ /* 0x000fe40007ffe0ff */
[----:B------:R-:W-:Y:S01]  /*3760*/  IADD3 R26, R26, 0x4, RZ ;  /* 0x000000041a1a7810 */ /* 0x000fe20007ffe0ff */
[----:B--2---:R-:W-:Y:S01]  /*3770*/  @!P0 FADD.FTZ R14, R14, R16 ;  /* 0x000000100e0e8221 */ /* 0x004fe20000010000 */
[----:B------:R-:W-:Y:S01]  /*3780*/  @!P0 FADD.FTZ R15, R15, R17 ;  /* 0x000000110f0f8221 */ /* 0x000fe20000010000 */
[----:B------:R-:W-:Y:S02]  /*3790*/  ISETP.NE.AND P0, PT, R25, RZ, PT ;  /* 0x000000ff1900720c */ /* 0x000fe40003f05270 */
[----:B---3--:R-:W-:Y:S01]  /*37a0*/  @!P5 FADD.FTZ R14, R14, R18 ;  /* 0x000000120e0ed221 */ /* 0x008fe20000010000 */
[----:B------:R-:W-:-:S03]  /*37b0*/  @!P5 FADD.FTZ R15, R15, R19 ;  /* 0x000000130f0fd221 */ /* 0x000fc60000010000 */
[----:B----4-:R-:W-:Y:S01]  /*37c0*/  @!P6 FADD.FTZ R14, R14, R20 ;  /* 0x000000140e0ee221 */ /* 0x010fe20000010000 */
[----:B------:R-:W-:-:S06]  /*37d0*/  @!P6 FADD.FTZ R15, R15, R21 ;  /* 0x000000150f0fe221 */ /* 0x000fcc0000010000 */
[----:B------:R-:W-:Y:S05]  /*37e0*/  @P0 BRA `(.L_x_52) ;  /* 0xfffffffc00840947 */ /* 0x000fea000383ffff */
.L_x_51:
        /* <DEDUP_REMOVED lines=8> */
[----:B------:R-:W0:Y:S02]  /*3870*/  LDG.E.64 R16, desc[UR14][R16.64] ;  /* 0x0000000e10107981 */ /* 0x000e24000c1e1b00 */
[----:B0-----:R-:W-:Y:S01]  /*3880*/  FADD.FTZ R14, R14, R16 ;  /* 0x000000100e0e7221 */ /* 0x001fe20000010000 */
[----:B------:R-:W-:-:S07]  /*3890*/  FADD.FTZ R15, R15, R17 ;  /* 0x000000110f0f7221 */ /* 0x000fce0000010000 */
.L_x_57:
[----:B------:R-:W-:Y:S05]  /*38a0*/  BSYNC B0 ;  /* 0x0000000000007941 */ /* 0x000fea0003800000 */
.L_x_56:
        /* <DEDUP_REMOVED lines=10> */
[----:B------:R-:W0:Y:S04]  /*3950*/  @!P5 LDG.E.64 R16, desc[UR14][R16.64] ;  /* 0x0000000e1010d981 */ /* 0x000e28000c1e1b00 */
[----:B------:R-:W2:Y:S01]  /*3960*/  @!P0 LDG.E.64 R18, desc[UR14][R18.64] ;  /* 0x0000000e12128981 */ /* 0x000ea2000c1e1b00 */
[----:B0-----:R-:W-:Y:S01]  /*3970*/  @!P5 FADD.FTZ R14, R14, R16 ;  /* 0x000000100e0ed221 */ /* 0x001fe20000010000 */
[----:B------:R-:W-:-:S03]  /*3980*/  @!P5 FADD.FTZ R15, R15, R17 ;  /* 0x000000110f0fd221 */ /* 0x000fc60000010000 */
[----:B--2---:R-:W-:Y:S01]  /*3990*/  @!P0 FADD.FTZ R14, R14, R18 ;  /* 0x000000120e0e8221 */ /* 0x004fe20000010000 */
[----:B------:R-:W-:-:S07]  /*39a0*/  @!P0 FADD.FTZ R15, R15, R19 ;  /* 0x000000130f0f8221 */ /* 0x000fce0000010000 */
.L_x_48:
[----:B------:R-:W1:Y:S01]  /*39b0*/  S2UR UR10, SR_CgaCtaId ;  /* 0x00000000000a79c3 */ /* 0x000e620000008800 */
[----:B------:R-:W-:Y:S01]  /*39c0*/  UMOV UR5, 0x400 ;  /* 0x0000040000057882 */ /* 0x000fe20000000000 */
[----:B--2---:R-:W-:Y:S01]  /*39d0*/  IMAD.WIDE.U32 R18, R47, -0x77777777, RZ ;  /* 0x888888892f127825 */ /* 0x004fe200078e00ff */
[----:B------:R-:W-:-:S04]  /*39e0*/  ULDC.64 UR20, c[0x0][0x290] ;  /* 0x0000a40000147ab9 */ /* 0x000fc80000000a00 */
[----:B------:R-:W-:Y:S01]  /*39f0*/  SHF.R.U32.HI R18, RZ, 0x3, R19 ;  /* 0x00000003ff127819 */ /* 0x000fe20000011613 */
[----:B------:R-:W2:Y:S01]  /*3a00*/  LDC R21, c[0x0][0x2ac] ;  /* 0x0000ab00ff157b82 */ /* 0x000ea20000000800 */
[----:B-1----:R-:W-:-:S03]  /*3a10*/  ULEA UR5, UR10, UR5, 0x18 ;  /* 0x000000050a057291 */ /* 0x002fc6000f8ec03f */
[----:B--2---:R-:W-:-:S06]  /*3a20*/  IMAD R20, R21, UR16, R18 ;  /* 0x0000001015147c24 */ /* 0x004fcc000f8e0212 */
[----:B------:R0:W-:Y:S01]  /*3a30*/  @!P4 STS.64 [UR5+0x90], R14 ;  /* 0x0000900eff00c988 */ /* 0x0001e20008000a05 */
[----:B------:R-:W-:Y:S01]  /*3a40*/  PRMT R21, R38, 0x7632, R21 ;  /* 0x0000763226157816 */ /* 0x000fe20000000015 */
[----:B------:R-:W-:Y:S01]  /*3a50*/  BAR.SYNC.DEFER_BLOCKING 0x0 ;  /* 0x0000000000007b1d */ /* 0x000fe20000010000 */
[----:B------:R-:W-:-:S04]  /*3a60*/  IADD3 R20, R20, 0x40, RZ ;  /* 0x0000004014147810 */ /* 0x000fc80007ffe0ff */
[----:B------:R-:W-:Y:S02]  /*3a70*/  ISETP.GE.U32.AND P0, PT, R20, UR20, PT ;  /* 0x0000001414007c0c */ /* 0x000fe4000bf06070 */
[----:B0-----:R-:W-:Y:S01]  /*3a80*/  SHF.L.U32 R15, R36, 0x10, RZ ;  /* 0x00000010240f7819 */ /* 0x001fe200000006ff */
[----:B------:R-:W0:Y:S01]  /*3a90*/  LDS.64 R16, [UR5+0x90] ;  /* 0x00009005ff107984 */ /* 0x000e220008000a00 */
[----:B------:R-:W-:Y:S02]  /*3aa0*/  ULDC UR5, c[0x0][0x2bc] ;  /* 0x0000af0000057ab9 */ /* 0x000fe40000000800 */
[----:B0-----:R-:W-:Y:S01]  /*3ab0*/  FMUL.FTZ R18, R16, UR5 ;  /* 0x0000000510127c20 */ /* 0x001fe20008410000 */
[----:B------:R-:W-:Y:S01]  /*3ac0*/  PRMT R16, R37, 0x7632, R16 ;  /* 0x0000763225107816 */ /* 0x000fe20000000010 */
[----:B------:R-:W-:Y:S01]  /*3ad0*/  FMUL.FTZ R19, R17, UR5 ;  /* 0x0000000511137c20 */ /* 0x000fe20008410000 */
[----:B------:R-:W-:Y:S02]  /*3ae0*/  SHF.L.U32 R37, R37, 0x10, RZ ;  /* 0x0000001025257819 */ /* 0x000fe400000006ff */
[----:B------:R-:W-:-:S02]  /*3af0*/  SHF.L.U32 R14, R16, 0x10, RZ ;  /* 0x00000010100e7819 */ /* 0x000fc400000006ff */
[----:B------:R-:W-:Y:S01]  /*3b00*/  PRMT R17, R36, 0x7632, R17 ;  /* 0x0000763224117816 */ /* 0x000fe20000000011 */
[----:B------:R-:W-:Y:S02]  /*3b10*/  FADD.FTZ R37, R37, -UR13 ;  /* 0x8000000d25257e21 */ /* 0x000fe40008010000 */
[----:B------:R-:W-:Y:S01]  /*3b20*/  FADD.FTZ R16, R14, -UR13 ;  /* 0x8000000d0e107e21 */ /* 0x000fe20008010000 */
[----:B------:R-:W-:Y:S01]  /*3b30*/  SHF.L.U32 R14, R17, 0x10, RZ ;  /* 0x00000010110e7819 */ /* 0x000fe200000006ff */
[----:B------:R-:W-:Y:S02]  /*3b40*/  FMUL.FTZ R37, R37, UR11 ;  /* 0x0000000b25257c20 */ /* 0x000fe40008410000 */
        /* <DEDUP_REMOVED lines=20> */
.L_x_58:
[----:B------:R-:W-:Y:S04]  /*3c90*/  BSSY B0, `(.L_x_59) ;  /* 0x0000015000007945 */ /* 0x000fe80003800000 */
[----:B------:R-:W-:Y:S05]  /*3ca0*/  @!P1 BRA `(.L_x_60) ;  /* 0x00000000004c9947 */ /* 0x000fea0003800000 */
[C-C-:B------:R-:W-:Y:S01]  /*3cb0*/  FFMA.FTZ R16, R18.reuse, R37, R19.reuse ;  /* 0x0000002512107223 */ /* 0x140fe20000010013 */
[----:B------:R-:W-:Y:S01]  /*3cc0*/  FFMA.FTZ R17, R18, R36, R19 ;  /* 0x0000002412117223 */ /* 0x000fe20000010013 */
[----:B------:R-:W-:Y:S01]  /*3cd0*/  SHF.R.S32.HI R26, RZ, 0x1f, R45 ;  /* 0x0000001fff1a7819 */ /* 0x000fe2000001142d */
[----:B------:R-:W-:Y:S01]  /*3ce0*/  ULDC.64 UR18, c[0x0][0x288] ;  /* 0x0000a20000127ab9 */ /* 0x000fe20000000a00 */
[----:B------:R-:W-:Y:S01]  /*3cf0*/  FFMA.FTZ R16, R15, R10, -R16 ;  /* 0x0000000a0f107223 */ /* 0x000fe20000010810 */
[----:B------:R-:W-:Y:S01]  /*3d00*/  FFMA.FTZ R17, R14, R11, -R17 ;  /* 0x0000000b0e117223 */ /* 0x000fe20000010811 */
[----:B------:R-:W-:Y:S01]  /*3d10*/  MOV R14, R50 ;  /* 0x00000032000e7202 */ /* 0x000fe20000000f00 */
[----:B------:R-:W-:Y:S01]  /*3d20*/  IMAD R26, R26, UR18, RZ ;  /* 0x000000121a1a7c24 */ /* 0x000fe2000f8e02ff */
[----:B------:R-:W-:Y:S01]  /*3d30*/  MOV R15, R53 ;  /* 0x00000035000f7202 */ /* 0x000fe20000000f00 */
[----:B------:R-:W-:Y:S02]  /*3d40*/  FMUL.FTZ R25, R17, UR11 ;  /* 0x0000000b11197c20 */ /* 0x000fe40008410000 */
[----:B------:R-:W-:-:S02]  /*3d50*/  IMAD R27, R45, UR19, R26 ;  /* 0x000000132d1b7c24 */ /* 0x000fc4000f8e021a */
[----:B------:R-:W-:Y:S01]  /*3d60*/  FMUL.FTZ R26, R16, UR11 ;  /* 0x0000000b101a7c20 */ /* 0x000fe20008410000 */
[----:B------:R-:W-:Y:S01]  /*3d70*/  IMAD.WIDE.U32 R14, R45, UR18, R14 ;  /* 0x000000122d0e7c25 */ /* 0x000fe2000f8e000e */
[----:B------:R-:W-:-:S03]  /*3d80*/  ULDC.64 UR18, c[0x0][0x210] ;  /* 0x0000840000127ab9 */ /* 0x000fc60000000a00 */
[----:B------:R-:W-:Y:S02]  /*3d90*/  F2FP.BF16.F32.PACK_AB R25, R25, R26 ;  /* 0x0000001a1919723e */ /* 0x000fe400000010ff */
[----:B------:R-:W-:Y:S02]  /*3da0*/  LEA R16, P4, R14, UR18, 0x1 ;  /* 0x000000120e107c11 */ /* 0x000fe4000f8808ff */
[----:B------:R-:W-:-:S04]  /*3db0*/  IADD3 R27, R15, R27, RZ ;  /* 0x0000001b0f1b7210 */ /* 0x000fc80007ffe0ff */
[----:B------:R-:W-:-:S05]  /*3dc0*/  LEA.HI.X R17, R14, UR19, R27, 0x1, P4 ;  /* 0x000000130e117c11 */ /* 0x000fca000a0f0c1b */
[----:B------:R0:W-:Y:S02]  /*3dd0*/  STG.E desc[UR14][R16.64], R25 ;  /* 0x0000001910007986 */ /* 0x0001e4000c10190e */
.L_x_60:
[----:B------:R-:W-:Y:S05]  /*3de0*/  BSYNC B0 ;  /* 0x0000000000007941 */ /* 0x000fea0003800000 */
.L_x_59:
[----:B------:R-:W-:Y:S02]  /*3df0*/  SHF.L.U32 R38, R38, 0x10, RZ ;  /* 0x0000001026267819 */ /* 0x000fe400000006ff */
[----:B------:R-:W-:Y:S02]  /*3e00*/  SHF.L.U32 R21, R21, 0x10, RZ ;  /* 0x0000001015157819 */ /* 0x000fe400000006ff */
[----:B------:R-:W-:Y:S01]  /*3e10*/  SHF.R.S32.HI R20, RZ, 0x1f, R20 ;  /* 0x0000001fff147819 */ /* 0x000fe20000011414 */
[----:B------:R-:W-:Y:S01]  /*3e20*/  FADD.FTZ R38, R38, -UR13 ;  /* 0x8000000d26267e21 */ /* 0x000fe20008010000 */
[----:B------:R-:W-:Y:S01]  /*3e30*/  ISETP.GE.U32.AND P4, PT, R42, UR20, PT ;  /* 0x000000142a007c0c */ /* 0x000fe2000bf86070 */
[----:B------:R-:W-:Y:S01]  /*3e40*/  FADD.FTZ R21, R21, -UR13 ;  /* 0x8000000d15157e21 */ /* 0x000fe20008010000 */
[----:B------:R-:W-:Y:S01]  /*3e50*/  PRMT R14, R35, 0x7632, R14 ;  /* 0x00007632230e7816 */ /* 0x000fe2000000000e */
[----:B------:R-:W-:Y:S01]  /*3e60*/  FMUL.FTZ R29, R38, UR11 ;  /* 0x0000000b261d7c20 */ /* 0x000fe20008410000 */
[----:B------:R-:W-:Y:S01]  /*3e70*/  ISETP.GE.AND.EX P0, PT, R20, UR21, PT, P0 ;  /* 0x0000001514007c0c */ /* 0x000fe2000bf06300 */
[----:B------:R-:W-:Y:S01]  /*3e80*/  FMUL.FTZ R28, R21, UR11 ;  /* 0x0000000b151c7c20 */ /* 0x000fe20008410000 */
[----:B------:R-:W-:-:S02]  /*3e90*/  ISETP.GE.AND.EX P4, PT, R9, UR21, PT, P4 ;  /* 0x0000001509007c0c */ /* 0x000fc4000bf86340 */
[----:B------:R-:W-:Y:S02]  /*3ea0*/  SHF.L.U32 R35, R35, 0x10, RZ ;  /* 0x0000001023237819 */ /* 0x000fe400000006ff */
[----:B------:R-:W-:Y:S01]  /*3eb0*/  SHF.L.U32 R14, R14, 0x10, RZ ;  /* 0x000000100e0e7819 */ /* 0x000fe200000006ff */
[----:B------:R-:W-:Y:S08]  /*3ec0*/  @!P3 BRA `(.L_x_61) ;  /* 0x000000000048b947 */ /* 0x000ff00003800000 */
[----:B------:R-:W-:Y:S01]  /*3ed0*/  FFMA.FTZ R15, R29, R10, R12 ;  /* 0x0000000a1d0f7223 */ /* 0x000fe2000001000c */
[----:B0-----:R-:W-:-:S03]  /*3ee0*/  FFMA.FTZ R16, R28, R11, R13 ;  /* 0x0000000b1c107223 */ /* 0x001fc6000001000d */
        /* <DEDUP_REMOVED lines=16> */
.L_x_61:
[----:B------:R-:W-:Y:S04]  /*3ff0*/  BSSY B0, `(.L_x_62) ;  /* 0x0000015000007945 */ /* 0x000fe80003800000 */
[----:B------:R-:W-:Y:S05]  /*4000*/  @!P2 BRA `(.L_x_63) ;  /* 0x00000000004ca947 */ /* 0x000fea0003800000 */
[C-C-:B------:R-:W-:Y:S01]  /*4010*/  FFMA.FTZ R15, R18.reuse, R28, R19.reuse ;  /* 0x0000001c120f7223 */ /* 0x140fe20000010013 */
[----:B0-----:R-:W-:Y:S01]  /*4020*/  SHF.R.S32.HI R17, RZ, 0x1f, R44 ;  /* 0x0000001fff117819 */ /* 0x001fe2000001142c */
[----:B------:R-:W-:Y:S01]  /*4030*/  ULDC.64 UR18, c[0x0][0x288] ;  /* 0x0000a20000127ab9 */ /* 0x000fe20000000a00 */
[----:B------:R-:W-:Y:S01]  /*4040*/  FFMA.FTZ R16, R18, R29, R19 ;  /* 0x0000001d12107223 */ /* 0x000fe20000010013 */
[----:B------:R-:W-:Y:S01]  /*4050*/  FFMA.FTZ R20, R14, R11, -R15 ;  /* 0x0000000b0e147223 */ /* 0x000fe2000001080f */
[----:B------:R-:W-:Y:S01]  /*4060*/  MOV R14, R50 ;  /* 0x00000032000e7202 */ /* 0x000fe20000000f00 */
[----:B------:R-:W-:Y:S01]  /*4070*/  IMAD R17, R17, UR18, RZ ;  /* 0x0000001211117c24 */ /* 0x000fe2000f8e02ff */
[----:B------:R-:W-:Y:S01]  /*4080*/  MOV R15, R53 ;  /* 0x00000035000f7202 */ /* 0x000fe20000000f00 */
[----:B------:R-:W-:Y:S01]  /*4090*/  FFMA.FTZ R16, R35, R10, -R16 ;  /* 0x0000000a23107223 */ /* 0x000fe20000010810 */
[----:B------:R-:W-:Y:S01]  /*40a0*/  FMUL.FTZ R20, R20, UR11 ;  /* 0x0000000b14147c20 */ /* 0x000fe20008410000 */
[----:B------:R-:W-:-:S02]  /*40b0*/  IMAD R17, R44, UR19, R17 ;  /* 0x000000132c117c24 */ /* 0x000fc4000f8e0211 */
[----:B------:R-:W-:Y:S01]  /*40c0*/  IMAD.WIDE.U32 R14, R44, UR18, R14 ;  /* 0x000000122c0e7c25 */ /* 0x000fe2000f8e000e */
[----:B------:R-:W-:-:S03]  /*40d0*/  ULDC.64 UR18, c[0x0][0x210] ;  /* 0x0000840000127ab9 */ /* 0x000fc60000000a00 */
[----:B------:R-:W-:Y:S01]  /*40e0*/  FMUL.FTZ R21, R16, UR11 ;  /* 0x0000000b10157c20 */ /* 0x000fe20008410000 */
[----:B------:R-:W-:Y:S02]  /*40f0*/  LEA R16, P5, R14, UR18, 0x1 ;  /* 0x000000120e107c11 */ /* 0x000fe4000f8a08ff */
[----:B------:R-:W-:Y:S02]  /*4100*/  IADD3 R17, R15, R17, RZ ;  /* 0x000000110f117210 */ /* 0x000fe40007ffe0ff */
[----:B------:R-:W-:Y:S02]  /*4110*/  F2FP.BF16.F32.PACK_AB R15, R20, R21 ;  /* 0x00000015140f723e */ /* 0x000fe400000010ff */
[----:B------:R-:W-:-:S05]  /*4120*/  LEA.HI.X R17, R14, UR19, R17, 0x1, P5 ;  /* 0x000000130e117c11 */ /* 0x000fca000a8f0c11 */
[----:B------:R1:W-:Y:S02]  /*4130*/  STG.E desc[UR14][R16.64], R15 ;  /* 0x0000000f10007986 */ /* 0x0003e4000c10190e */
.L_x_63:
[----:B------:R-:W-:Y:S05]  /*4140*/  BSYNC B0 ;  /* 0x0000000000007941 */ /* 0x000fea0003800000 */
.L_x_62:
[----:B------:R-:W-:Y:S02]  /*4150*/  SHF.L.U32 R33, R33, 0x10, RZ ;  /* 0x0000001021217819 */ /* 0x000fe400000006ff */
[----:B------:R-:W-:Y:S02]  /*4160*/  SHF.L.U32 R6, R6, 0x10, RZ ;  /* 0x0000001006067819 */ /* 0x000fe400000006ff */
[----:B-1----:R-:W-:Y:S01]  /*4170*/  SHF.L.U32 R15, R32, 0x10, RZ ;  /* 0x00000010200f7819 */ /* 0x002fe200000006ff */
[----:B------:R-:W-:Y:S01]  /*4180*/  FADD.FTZ R33, R33, -UR13 ;  /* 0x8000000d21217e21 */ /* 0x000fe20008010000 */
[C---:B------:R-:W-:Y:S01]  /*4190*/  ISETP.LT.U32.AND P4, PT, R47.reuse, 0x1e0, !P4 ;  /* 0x000001e02f00780c */ /* 0x040fe20006781070 */
[----:B------:R-:W-:Y:S01]  /*41a0*/  FADD.FTZ R6, R6, -UR13 ;  /* 0x8000000d06067e21 */ /* 0x000fe20008010000 */
[----:B------:R-:W-:Y:S01]  /*41b0*/  ISETP.LT.U32.AND P0, PT, R47, 0x1e0, !P0 ;  /* 0x000001e02f00780c */ /* 0x000fe20004701070 */
[----:B------:R-:W-:Y:S01]  /*41c0*/  FMUL.FTZ R33, R33, UR11 ;  /* 0x0000000b21217c20 */ /* 0x000fe20008410000 */
[----:B------:R-:W-:Y:S01]  /*41d0*/  SHF.L.U32 R24, R24, 0x10, RZ ;  /* 0x0000001018187819 */ /* 0x000fe200000006ff */
[----:B------:R-:W-:Y:S01]  /*41e0*/  FMUL.FTZ R26, R6, UR11 ;  /* 0x0000000b061a7c20 */ /* 0x000fe20008410000 */
[----:B------:R-:W-:-:S02]  /*41f0*/  SHF.L.U32 R34, R34, 0x10, RZ ;  /* 0x0000001022227819 */ /* 0x000fc400000006ff */
[----:B------:R-:W-:Y:S01]  /*4200*/  SHF.L.U32 R23, R23, 0x10, RZ ;  /* 0x0000001017177819 */ /* 0x000fe200000006ff */
[----:B------:R-:W-:Y:S06]  /*4210*/  @!P3 BRA `(.L_x_64) ;  /* 0x000000000048b947 */ /* 0x000fec0003800000 */
[----:B------:R-:W-:Y:S01]  /*4220*/  FFMA.FTZ R14, R26, R11, R13 ;  /* 0x0000000b1a0e7223 */ /* 0x000fe2000001000d */
[----:B------:R-:W-:-:S03]  /*4230*/  FFMA.FTZ R6, R33, R10, R12 ;  /* 0x0000000a21067223 */ /* 0x000fc6000001000c */
[----:B------:R-:W-:Y:S01]  /*4240*/  FMUL.FTZ R21, R14, -1.4426950216293334961 ;  /* 0xbfb8aa3b0e157820 */ /* 0x000fe20000410000 */
[----:B0-----:R-:W-:-:S05]  /*4250*/  FMUL.FTZ R16, R6, -1.4426950216293334961 ;  /* 0xbfb8aa3b06107820 */ /* 0x001fca0000410000 */
        /* <DEDUP_REMOVED lines=14> */
.L_x_64:
[----:B------:R-:W-:Y:S04]  /*4340*/  BSSY B0, `(.L_x_65) ;  /* 0x0000014000007945 */ /* 0x000fe80003800000 */
[----:B------:R-:W-:Y:S05]  /*4350*/  @!P0 BRA `(.L_x_66) ;  /* 0x0000000000488947 */ /* 0x000fea0003800000 */
[C-C-:B------:R-:W-:Y:S01]  /*4360*/  FFMA.FTZ R6, R18.reuse, R33, R19.reuse ;  /* 0x0000002112067223 */ /* 0x140fe20000010013 */
[----:B------:R-:W-:Y:S01]  /*4370*/  ULDC.64 UR18, c[0x0][0x288] ;  /* 0x0000a20000127ab9 */ /* 0x000fe20000000a00 */
[----:B------:R-:W-:Y:S01]  /*4380*/  MOV R14, R50 ;  /* 0x00000032000e7202 */ /* 0x000fe20000000f00 */
[----:B0-----:R-:W-:Y:S01]  /*4390*/  FFMA.FTZ R17, R18, R26, R19 ;  /* 0x0000001a12117223 */ /* 0x001fe20000010013 */
[----:B------:R-:W-:Y:S01]  /*43a0*/  FFMA.FTZ R6, R15, R10, -R6 ;  /* 0x0000000a0f067223 */ /* 0x000fe20000010806 */
[----:B------:R-:W-:Y:S01]  /*43b0*/  MOV R15, R53 ;  /* 0x00000035000f7202 */ /* 0x000fe20000000f00 */
[----:B------:R-:W-:Y:S02]  /*43c0*/  IMAD R16, R7, UR18, RZ ;  /* 0x0000001207107c24 */ /* 0x000fe4000f8e02ff */
[----:B------:R-:W-:Y:S01]  /*43d0*/  FFMA.FTZ R17, R24, R11, -R17 ;  /* 0x0000000b18117223 */ /* 0x000fe20000010811 */
[----:B------:R-:W-:Y:S01]  /*43e0*/  FMUL.FTZ R21, R6, UR11 ;  /* 0x0000000b06157c20 */ /* 0x000fe20008410000 */
[----:B------:R-:W-:-:S04]  /*43f0*/  IMAD.WIDE.U32 R14, R43, UR18, R14 ;  /* 0x000000122b0e7c25 */ /* 0x000fc8000f8e000e */
[----:B------:R-:W-:Y:S01]  /*4400*/  FMUL.FTZ R6, R17, UR11 ;  /* 0x0000000b11067c20 */ /* 0x000fe20008410000 */
[----:B------:R-:W-:Y:S01]  /*4410*/  IMAD R25, R43, UR19, R16 ;  /* 0x000000132b197c24 */ /* 0x000fe2000f8e0210 */
[----:B------:R-:W-:Y:S02]  /*4420*/  ULDC.64 UR18, c[0x0][0x210] ;  /* 0x0000840000127ab9 */ /* 0x000fe40000000a00 */
[----:B------:R-:W-:Y:S02]  /*4430*/  LEA R16, P0, R14, UR18, 0x1 ;  /* 0x000000120e107c11 */ /* 0x000fe4000f8008ff */
[----:B------:R-:W-:Y:S02]  /*4440*/  IADD3 R25, R15, R25, RZ ;  /* 0x000000190f197210 */ /* 0x000fe40007ffe0ff */
[----:B------:R-:W-:Y:S02]  /*4450*/  F2FP.BF16.F32.PACK_AB R15, R6, R21 ;  /* 0x00000015060f723e */ /* 0x000fe400000010ff */
[----:B------:R-:W-:-:S05]  /*4460*/  LEA.HI.X R17, R14, UR19, R25, 0x1, P0 ;  /* 0x000000130e117c11 */ /* 0x000fca00080f0c19 */
[----:B------:R1:W-:Y:S02]  /*4470*/  STG.E desc[UR14][R16.64], R15 ;  /* 0x0000000f10007986 */ /* 0x0003e4000c10190e */
.L_x_66:
[----:B------:R-:W-:Y:S05]  /*4480*/  BSYNC B0 ;  /* 0x0000000000007941 */ /* 0x000fea0003800000 */
.L_x_65:
[----:B------:R-:W-:Y:S01]  /*4490*/  FADD.FTZ R34, R34, -UR13 ;  /* 0x8000000d22227e21 */ /* 0x000fe20008010000 */
[----:B------:R-:W-:Y:S01]  /*44a0*/  FADD.FTZ R23, R23, -UR13 ;  /* 0x8000000d17177e21 */ /* 0x000fe20008010000 */
[----:B-1----:R-:W-:Y:S02]  /*44b0*/  SHF.L.U32 R15, R8, 0x10, RZ ;  /* 0x00000010080f7819 */ /* 0x002fe400000006ff */
[----:B------:R-:W-:Y:S01]  /*44c0*/  SHF.L.U32 R22, R22, 0x10, RZ ;  /* 0x0000001016167819 */ /* 0x000fe200000006ff */
[----:B0-----:R-:W-:Y:S01]  /*44d0*/  FMUL.FTZ R25, R34, UR11 ;  /* 0x0000000b22197c20 */ /* 0x001fe20008410000 */
        /* <DEDUP_REMOVED lines=20> */
.L_x_67:
[----:B------:R-:W-:Y:S04]  /*4620*/  BSSY B0, `(.L_x_68) ;  /* 0x0000013000007945 */ /* 0x000fe80003800000 */
[----:B------:R-:W-:Y:S05]  /*4630*/  @!P4 BRA `(.L_x_69) ;  /* 0x000000000044c947 */ /* 0x000fea0003800000 */
[C-C-:B------:R-:W-:Y:S01]  /*4640*/  FFMA.FTZ R6, R18.reuse, R25, R19.reuse ;  /* 0x0000001912067223 */ /* 0x140fe20000010013 */
[----:B------:R-:W-:Y:S01]  /*4650*/  ULDC.64 UR18, c[0x0][0x288] ;  /* 0x0000a20000127ab9 */ /* 0x000fe20000000a00 */
[----:B------:R-:W-:Y:S01]  /*4660*/  FFMA.FTZ R19, R18, R24, R19 ;  /* 0x0000001812137223 */ /* 0x000fe20000010013 */
[----:B------:R-:W-:Y:S01]  /*4670*/  MOV R51, R53 ;  /* 0x0000003500337202 */ /* 0x000fe20000000f00 */
[----:B------:R-:W-:Y:S02]  /*4680*/  IMAD R13, R9, UR18, RZ ;  /* 0x00000012090d7c24 */ /* 0x000fe4000f8e02ff */
[----:B------:R-:W-:Y:S01]  /*4690*/  FFMA.FTZ R6, R15, R10, -R6 ;  /* 0x0000000a0f067223 */ /* 0x000fe20000010806 */
[----:B------:R-:W-:Y:S01]  /*46a0*/  FFMA.FTZ R19, R22, R11, -R19 ;  /* 0x0000000b16137223 */ /* 0x000fe20000010813 */
[----:B------:R-:W-:-:S04]  /*46b0*/  IMAD.WIDE.U32 R50, R42, UR18, R50 ;  /* 0x000000122a327c25 */ /* 0x000fc8000f8e0032 */
[----:B------:R-:W-:Y:S01]  /*46c0*/  FMUL.FTZ R6, R6, UR11 ;  /* 0x0000000b06067c20 */ /* 0x000fe20008410000 */
[----:B------:R-:W-:Y:S01]  /*46d0*/  IMAD R11, R42, UR19, R13 ;  /* 0x000000132a0b7c24 */ /* 0x000fe2000f8e020d */
[----:B------:R-:W-:Y:S01]  /*46e0*/  ULDC.64 UR18, c[0x0][0x210] ;  /* 0x0000840000127ab9 */ /* 0x000fe20000000a00 */
[----:B------:R-:W-:Y:S01]  /*46f0*/  FMUL.FTZ R13, R19, UR11 ;  /* 0x0000000b130d7c20 */ /* 0x000fe20008410000 */
[C---:B------:R-:W-:Y:S02]  /*4700*/  LEA R10, P0, R50.reuse, UR18, 0x1 ;  /* 0x00000012320a7c11 */ /* 0x040fe4000f8008ff */
[----:B------:R-:W-:Y:S02]  /*4710*/  IADD3 R11, R51, R11, RZ ;  /* 0x0000000b330b7210 */ /* 0x000fe40007ffe0ff */
[----:B------:R-:W-:Y:S02]  /*4720*/  F2FP.BF16.F32.PACK_AB R13, R13, R6 ;  /* 0x000000060d0d723e */ /* 0x000fe400000010ff */
[----:B------:R-:W-:-:S05]  /*4730*/  LEA.HI.X R11, R50, UR19, R11, 0x1, P0 ;  /* 0x00000013320b7c11 */ /* 0x000fca00080f0c0b */
[----:B------:R0:W-:Y:S02]  /*4740*/  STG.E desc[UR14][R10.64], R13 ;  /* 0x0000000d0a007986 */ /* 0x0001e4000c10190e */
.L_x_69:
[----:B------:R-:W-:Y:S05]  /*4750*/  BSYNC B0 ;  /* 0x0000000000007941 */ /* 0x000fea0003800000 */
.L_x_68:
[----:B------:R-:W-:Y:S02]  /*4760*/  IADD3 R40, R3, R40, RZ ;  /* 0x0000002803287210 */ /* 0x000fe40007ffe0ff */
[----:B------:R-:W-:Y:S02]  /*4770*/  IADD3 R39, R39, 0x1, RZ ;  /* 0x0000000127277810 */ /* 0x000fe40007ffe0ff */
[----:B------:R-:W-:-:S13]  /*4780*/  ISETP.GE.AND P0, PT, R40, UR4, PT ;  /* 0x0000000428007c0c */ /* 0x000fda000bf06270 */
[----:B------:R-:W-:Y:S05]  /*4790*/  @!P0 BRA `(.L_x_70) ;  /* 0xffffffb800fc8947 */ /* 0x000fea000383ffff */
.L_x_35:
[----:B------:R-:W1:Y:S01]  /*47a0*/  LDC R6, c[0x0][0xc] ;  /* 0x00000300ff067b82 */ /* 0x000e620000000800 */
[----:B------:R-:W-:Y:S01]  /*47b0*/  ISETP.NE.AND P2, PT, R47, RZ, PT ;  /* 0x000000ff2f00720c */ /* 0x000fe20003f45270 */
[----:B------:R-:W-:Y:S06]  /*47c0*/  BSSY B0, `(.L_x_71) ;  /* 0x0000015000007945 */ /* 0x000fec0003800000 */
[----:B------:R-:W2:Y:S08]  /*47d0*/  LDC R7, c[0x0][0x10] ;  /* 0x00000400ff077b82 */ /* 0x000eb00000000800 */
[----:B------:R-:W3:Y:S01]  /*47e0*/  LDC.64 R2, c[0x0][0x258] ;  /* 0x00009600ff027b82 */ /* 0x000ee20000000a00 */
[----:B-1----:R-:W-:-:S02]  /*47f0*/  IADD3 R4, R6, -0x1, RZ ;  /* 0xffffffff06047810 */ /* 0x002fc40007ffe0ff */
[----:B------:R-:W-:Y:S02]  /*4800*/  ISETP.NE.AND P1, PT, R6, 0x1, PT ;  /* 0x000000010600780c */ /* 0x000fe40003f25270 */
[----:B------:R-:W-:Y:S02]  /*4810*/  ISETP.NE.AND P0, PT, R4, UR16, PT ;  /* 0x0000001004007c0c */ /* 0x000fe4000bf05270 */
[C---:B--2---:R-:W-:Y:S02]  /*4820*/  IADD3 R5, R7.reuse, -0x1, RZ ;  /* 0xffffffff07057810 */ /* 0x044fe40007ffe0ff */
[----:B------:R-:W-:Y:S02]  /*4830*/  SHF.L.U32 R4, R7, 0x1, RZ ;  /* 0x0000000107047819 */ /* 0x000fe400000006ff */
[----:B------:R-:W-:Y:S02]  /*4840*/  ISETP.NE.OR P0, PT, R0, R5, P0 ;  /* 0x000000050000720c */ /* 0x000fe40000705670 */
[----:B------:R-:W-:-:S05]  /*4850*/  SEL R5, R4, RZ, P1 ;  /* 0x000000ff04057207 */ /* 0x000fca0000800000 */
[----:B---3--:R-:W-:Y:S01]  /*4860*/  IMAD.WIDE.U32 R2, R5, 0x4, R2 ;  /* 0x0000000405027825 */ /* 0x008fe200078e0002 */
[----:B------:R-:W-:Y:S06]  /*4870*/  @P2 BRA `(.L_x_72) ;  /* 0x0000000000242947 */ /* 0x000fec0003800000 */
[----:B------:R-:W1:Y:S01]  /*4880*/  S2R R0, SR_LANEID ;  /* 0x0000000000007919 */ /* 0x000e620000000000 */
[----:B------:R-:W-:Y:S02]  /*4890*/  VOTEU.ANY UR4, UPT, PT ;  /* 0x0000000000047886 */ /* 0x000fe400038e0100 */
[----:B------:R-:W-:Y:S02]  /*48a0*/  UFLO.U32 UR5, UR4 ;  /* 0x00000004000572bd */ /* 0x000fe400080e0000 */
[----:B------:R-:W2:Y:S04]  /*48b0*/  POPC R5, UR4 ;  /* 0x0000000400057d09 */ /* 0x000ea80008000000 */
[----:B-1----:R-:W-:-:S13]  /*48c0*/  ISETP.EQ.U32.AND P1, PT, R0, UR5, PT ;  /* 0x0000000500007c0c */ /* 0x002fda000bf22070 */
[----:B------:R-:W-:Y:S06]  /*48d0*/  @P1 MEMBAR.ALL.GPU ;  /* 0x0000000000001992 */ /* 0x000fec000000a000 */
[----:B------:R-:W-:-:S00]  /*48e0*/  @P1 ERRBAR ;  /* 0x00000000000019ab */ /* 0x000fc00000000000 */
[----:B------:R-:W-:Y:S06]  /*48f0*/  @P1 CGAERRBAR ;  /* 0x00000000000015ab */ /* 0x000fec0000000000 */
[----:B--2---:R1:W-:Y:S02]  /*4900*/  @P1 REDG.E.ADD.S32.STRONG.GPU desc[UR14][R2.64], R5 ;  /* 0x000000050200198e */ /* 0x0043e4000c10e38e */
.L_x_72:
[----:B------:R-:W-:Y:S05]  /*4910*/  BSYNC B0 ;  /* 0x0000000000007941 */ /* 0x000fea0003800000 */
.L_x_71:
[----:B------:R-:W-:Y:S05]  /*4920*/  @P0 EXIT ;  /* 0x000000000000094d */ /* 0x000fea0003800000 */
[----:B------:R-:W-:Y:S05]  /*4930*/  @P2 BRA `(.L_x_73) ;  /* 0x0000000000202947 */ /* 0x000fea0003800000 */
[----:B------:R-:W-:-:S05]  /*4940*/  IMAD R0, R6, R7, RZ ;  /* 0x0000000706007224 */ /* 0x000fca00078e02ff */
[----:B------:R-:W-:-:S13]  /*4950*/  ISETP.NE.AND P0, PT, R0, -0x1, PT ;  /* 0xffffffff0000780c */ /* 0x000fda0003f05270 */
[----:B------:R-:W-:Y:S05]  /*4960*/  @!P0 BRA `(.L_x_73) ;  /* 0x0000000000148947 */ /* 0x000fea0003800000 */
.L_x_74:
[----:B-1----:R-:W2:Y:S04]  /*4970*/  LDG.E.STRONG.GPU R5, desc[UR14][R2.64] ;  /* 0x0000000e02057981 */ /* 0x002ea8000c1ef900 */
[----:B--2---:R-:W-:Y:S01]  /*4980*/  CCTL.IVALL ;  /* 0x00000000ff00798f */ /* 0x004fe20002000000 */
[----:B------:R-:W-:Y:S05]  /*4990*/  YIELD ;  /* 0x0000000000007946 */ /* 0x000fea0003800000 */
[----:B------:R-:W-:-:S13]  /*49a0*/  ISETP.NE.AND P0, PT, R5, R0, PT ;  /* 0x000000000500720c */ /* 0x000fda0003f05270 */
[----:B------:R-:W-:Y:S05]  /*49b0*/  @P0 BRA `(.L_x_74) ;  /* 0xfffffffc00ec0947 */ /* 0x000fea000383ffff */
.L_x_73:
[----:B------:R-:W-:Y:S05]  /*49c0*/  WARPSYNC.ALL ;  /* 0x0000000000007948 */ /* 0x000fea0003800000 */
[----:B------:R-:W2:Y:S08]  /*49d0*/  LDC.64 R22, c[0x0][0x288] ;  /* 0x0000a200ff167b82 */ /* 0x000eb00000000a00 */
[----:B------:R-:W-:Y:S01]  /*49e0*/  BAR.SYNC.DEFER_BLOCKING 0x0 ;  /* 0x0000000000007b1d */ /* 0x000fe20000010000 */
[----:B--2---:R-:W-:-:S04]  /*49f0*/  LEA.HI R0, P0, R23, R22, RZ, 0x1 ;  /* 0x0000001617007211 */ /* 0x004fc800078108ff */
[----:B-1----:R-:W-:-:S04]  /*4a00*/  IADD3.X R3, RZ, R23, RZ, P0, !PT ;  /* 0x00000017ff037210 */ /* 0x002fc800007fe4ff */
        /* <DEDUP_REMOVED lines=8> */
[----:B------:R-:W1:Y:S01]  /*4a90*/  LDC.64 R14, c[0x0][0x218] ;  /* 0x00008600ff0e7b82 */ /* 0x000e620000000a00 */
[----:B------:R-:W-:Y:S01]  /*4aa0*/  SHF.L.U64.HI R23, R22, 0x2, R23 ;  /* 0x0000000216177819 */ /* 0x000fe20000010217 */
[----:B------:R-:W-:Y:S01]  /*4ab0*/  ULDC.64 UR4, c[0x0][0x268] ;  /* 0x00009a0000047ab9 */ /* 0x000fe20000000a00 */
[----:B------:R-:W-:Y:S02]  /*4ac0*/  IADD3 R5, R3, R5, RZ ;  /* 0x0000000503057210 */ /* 0x000fe40007ffe0ff */
[----:B------:R-:W-:Y:S02]  /*4ad0*/  SHF.L.U64.HI R31, R24, 0x2, R25 ;  /* 0x00000002181f7819 */ /* 0x000fe40000010219 */
[----:B------:R-:W-:Y:S01]  /*4ae0*/  LEA.HI R2, P0, R5, R2, RZ, 0x1 ;  /* 0x0000000205027211 */ /* 0x000fe200078108ff */
[----:B------:R-:W2:Y:S03]  /*4af0*/  LDC.64 R16, c[0x0][0x220] ;  /* 0x00008800ff107b82 */ /* 0x000ea60000000a00 */
[----:B------:R-:W-:-:S04]  /*4b00*/  IADD3.X R5, RZ, R5, RZ, P0, !PT ;  /* 0x00000005ff057210 */ /* 0x000fc800007fe4ff */
[--C-:B------:R-:W-:Y:S02]  /*4b10*/  SHF.R.S64 R27, R2, 0x1, R5.reuse ;  /* 0x00000001021b7819 */ /* 0x100fe40000001005 */
[----:B------:R-:W-:-:S04]  /*4b20*/  SHF.R.S32.HI R2, RZ, 0x1, R5 ;  /* 0x00000001ff027819 */ /* 0x000fc80000011405 */
[----:B------:R-:W-:-:S07]  /*4b30*/  SHF.L.U64.HI R29, R27, 0x2, R2 ;  /* 0x000000021b1d7819 */ /* 0x000fce0000010202 */
.L_x_75:
[----:B------:R-:W-:-:S04]  /*4b40*/  LEA R6, P0, R47, UR4, 0x2 ;  /* 0x000000042f067c11 */ /* 0x000fc8000f8010ff */
[----:B------:R-:W-:Y:S02]  /*4b50*/  LEA.HI.X R7, R47, UR5, R0, 0x2, P0 ;  /* 0x000000052f077c11 */ /* 0x000fe400080f1400 */
[-C--:B------:R-:W-:Y:S02]  /*4b60*/  LEA R8, P0, R24, R6.reuse, 0x2 ;  /* 0x0000000618087211 */ /* 0x080fe400078010ff */
[-C--:B------:R-:W-:Y:S01]  /*4b70*/  LEA R12, P1, R22, R6.reuse, 0x2 ;  /* 0x00000006160c7211 */ /* 0x080fe200078210ff */
[----:B---3--:R-:W3:Y:S01]  /*4b80*/  LDG.E R18, desc[UR14][R6.64] ;  /* 0x0000000e06127981 */ /* 0x008ee2000c1e1900 */
[----:B0-----:R-:W-:Y:S02]  /*4b90*/  LEA R10, P2, R27, R6, 0x2 ;  /* 0x000000061b0a7211 */ /* 0x001fe400078410ff */
[----:B------:R-:W-:Y:S02]  /*4ba0*/  IADD3.X R9, R7, R31, RZ, P0, !PT ;  /* 0x0000001f07097210 */ /* 0x000fe400007fe4ff */
[----:B------:R-:W-:-:S02]  /*4bb0*/  IADD3.X R13, R23, R7, RZ, P1, !PT ;  /* 0x00000007170d7210 */ /* 0x000fc40000ffe4ff */
[----:B------:R-:W-:Y:S01]  /*4bc0*/  IADD3.X R11, R7, R29, RZ, P2, !PT ;  /* 0x0000001d070b7210 */ /* 0x000fe200017fe4ff */
[----:B------:R-:W3:Y:S04]  /*4bd0*/  LDG.E R19, desc[UR14][R8.64] ;  /* 0x0000000e08137981 */ /* 0x000ee8000c1e1900 */
[----:B------:R-:W4:Y:S04]  /*4be0*/  LDG.E R20, desc[UR14][R12.64] ;  /* 0x0000000e0c147981 */ /* 0x000f28000c1e1900 */
[----:B------:R-:W4:Y:S01]  /*4bf0*/  LDG.E R21, desc[UR14][R10.64] ;  /* 0x0000000e0a157981 */ /* 0x000f22000c1e1900 */
[----:B------:R-:W-:-:S02]  /*4c00*/  SHF.L.U32 R5, R47, 0x1, RZ ;  /* 0x000000012f057819 */ /* 0x000fc400000006ff */
[----:B------:R-:W-:-:S03]  /*4c10*/  IADD3 R47, R47, 0x1e0, RZ ;  /* 0x000001e02f2f7810 */ /* 0x000fc60007ffe0ff */
[----:B-1----:R-:W-:-:S04]  /*4c20*/  IMAD.WIDE R2, R5, 0x4, R14 ;  /* 0x0000000405027825 */ /* 0x002fc800078e020e */
[----:B--2---:R-:W-:Y:S01]  /*4c30*/  IMAD.WIDE R4, R5, 0x4, R16 ;  /* 0x0000000405047825 */ /* 0x004fe200078e0210 */
[----:B------:R-:W-:Y:S02]  /*4c40*/  ISETP.GT.U32.AND P0, PT, R24, R47, PT ;  /* 0x0000002f1800720c */ /* 0x000fe40003f04070 */
[----:B------:R-:W-:-:S04]  /*4c50*/  SHF.R.S32.HI R0, RZ, 0x1f, R47 ;  /* 0x0000001fff007819 */ /* 0x000fc8000001142f */
[----:B------:R-:W-:Y:S01]  /*4c60*/  ISETP.GT.AND.EX P0, PT, R25, R0, PT, P0 ;  /* 0x000000001900720c */ /* 0x000fe20003f04300 */
[----:B---3--:R3:W-:Y:S04]  /*4c70*/  STG.E.64 desc[UR14][R2.64], R18 ;  /* 0x0000001202007986 */ /* 0x0087e8000c101b0e */
[----:B----4-:R3:W-:Y:S08]  /*4c80*/  STG.E.64 desc[UR14][R4.64], R20 ;  /* 0x0000001404007986 */ /* 0x0107f0000c101b0e */
[----:B------:R-:W-:Y:S05]  /*4c90*/  @P0 BRA `(.L_x_75) ;  /* 0xfffffffc00a80947 */ /* 0x000fea000383ffff */
[----:B------:R-:W-:Y:S05]  /*4ca0*/  EXIT ;  /* 0x000000000000794d */ /* 0x000fea0003800000 */
.L_x_76:
        /* <DEDUP_REMOVED lines=13> */
.L_x_3252:


//--------------------- .text._Z35group_norm_nhwc_bwd_one_pass_kernelI11Bf16IOFp32WLi256ELi30ELi480EEv26Group_norm_nhwc_bwd_params --------------------------
	.section	.text._Z35group_norm_nhwc_bwd_one_pass_kernelI11Bf16IOFp32WLi256ELi30ELi480EEv26Group_norm_nhwc_bwd_params,"ax",@progbits
	.align	128
        .global         _Z35group_norm_nhwc_bwd_one_pass_kernelI11Bf16IOFp32WLi256ELi30ELi480EEv26Group_norm_nhwc_bwd_params
        .type           _Z35group_norm_nhwc_bwd_one_pass_kernelI11Bf16IOFp32WLi256ELi30ELi480EEv26Group_norm_nhwc_bwd_params,@function
        .size           _Z35group_norm_nhwc_bwd_one_pass_kernelI11Bf16IOFp32WLi256ELi30ELi480EEv26Group_norm_nhwc_bwd_params,(.L_x_3253 - _Z35group_norm_nhwc_bwd_one_pass_kernelI11Bf16IOFp32WLi256ELi30ELi480EEv26Group_norm_nhwc_bwd_params)
        .other          _Z35group_norm_nhwc_bwd_one_pass_kernelI11Bf16IOFp32WLi256ELi30ELi480EEv26Group_norm_nhwc_bwd_params,@"STO_CUDA_ENTRY STV_DEFAULT"
_Z35group_norm_nhwc_bwd_one_pass_kernelI11Bf16IOFp32WLi256ELi30ELi480EEv26Group_norm_nhwc_bwd_params:
.text._Z35group_norm_nhwc_bwd_one_pass_kernelI11Bf16IOFp32WLi256ELi30ELi480EEv26Group_norm_nhwc_bwd_params:
[----:B------:R-:W-:Y:S01]  /*0000*/  LDC R1, c[0x0][0x28] ;  /* 0x00000a00ff017b82 */ /* 0x000fe20000000800 */
[----:B------:R-:W0:Y:S01]  /*0010*/  S2R R76, SR_CTAID.Y ;  /* 0x00000000004c7919 */ /* 0x000e220000002600 */
[----:B------:R-:W-:Y:S01]  /*0020*/  ULDC UR4, c[0x0][0x2a0] ;  /* 0x0000a80000047ab9 */ /* 0x000fe20000000800 */
[----:B------:R-:W-:Y:S01]  /*0030*/  ULDC UR5, c[0x0][0x270] ;  /* 0x00009c0000057ab9 */ /* 0x000fe20000000800 */
[----:B------:R-:W-:Y:S01]  /*0040*/  ULDC.64 UR8, c[0x0][0x208] ;  /* 0x0000820000087ab9 */ /* 0x000fe20000000a00 */
[----:B------:R-:W-:Y:S01]  /*0050*/  UIMAD UR4, UR4, UR5, URZ ;  /* 0x00000005040472a4 */ /* 0x000fe2000f8e023f */
[----:B------:R-:W1:Y:S05]  /*0060*/  S2R R77, SR_TID.X ;  /* 0x00000000004d7919 */ /* 0x000e6a0000002100 */
[----:B0-----:R-:W-:-:S13]  /*0070*/  ISETP.GE.AND P0, PT, R76, UR4, PT ;  /* 0x000000044c007c0c */ /* 0x001fda000bf06270 */
[----:B-1----:R-:W-:Y:S05]  /*0080*/  @P0 BRA `(.L_x_77) ;  /* 0x0000006000e00947 */ /* 0x002fea0003800000 */
[----:B------:R-:W0:Y:S01]  /*0090*/  LDC.64 R8, c[0x0][0x288] ;  /* 0x0000a200ff087b82 */ /* 0x000e220000000a00 */
[C---:B------:R-:W-:Y:S01]  /*00a0*/  IMAD.WIDE.U32 R2, R77.reuse, -0x77777777, RZ ;  /* 0x888888894d027825 */ /* 0x040fe200078e00ff */
[----:B------:R-:W-:Y:S01]  /*00b0*/  ULDC.64 UR10, c[0x0][0x290] ;  /* 0x0000a400000a7ab9 */ /* 0x000fe20000000a00 */
[----:B------:R-:W-:Y:S01]  /*00c0*/  ISETP.GE.U32.AND P1, PT, R77, 0x1e0, PT ;  /* 0x000001e04d00780c */ /* 0x000fe20003f26070 */
[----:B------:R-:W1:Y:S01]  /*00d0*/  S2R R0, SR_LANEID ;  /* 0x0000000000007919 */ /* 0x000e620000000000 */
[----:B------:R-:W-:Y:S01]  /*00e0*/  LOP3.LUT R79, R79, 0xfffffffd, RZ, 0xc0, !PT ;  /* 0xfffffffd4f4f7812 */ /* 0x000fe200078ec0ff */
[----:B------:R-:W-:Y:S01]  /*00f0*/  UMOV UR5, 0x400 ;  /* 0x0000040000057882 */ /* 0x000fe20000000000 */
[----:B------:R-:W-:Y:S01]  /*0100*/  SHF.R.U32.HI R2, RZ, 0x3, R3 ;  /* 0x00000003ff027819 */ /* 0x000fe20000011603 */
[----:B------:R-:W2:Y:S01]  /*0110*/  S2UR UR7, SR_CTAID.X ;  /* 0x00000000000779c3 */ /* 0x000ea20000002500 */
[----:B------:R-:W-:-:S03]  /*0120*/  HFMA2.MMA R67, -RZ, RZ, 0, 0 ;  /* 0x00000000ff437435 */ /* 0x000fc600000001ff */
[----:B------:R-:W-:-:S04]  /*0130*/  IMAD R78, R2, -0xf, R77 ;  /* 0xfffffff1024e7824 */ /* 0x000fc800078e024d */
[----:B------:R-:W2:Y:S01]  /*0140*/  LDC R75, c[0x0][0x2ac] ;  /* 0x0000ab00ff4b7b82 */ /* 0x000ea20000000800 */
[----:B------:R-:W-:-:S07]  /*0150*/  SHF.L.U32 R78, R78, 0x1, RZ ;  /* 0x000000014e4e7819 */ /* 0x000fce00000006ff */
[----:B------:R-:W3:Y:S01]  /*0160*/  S2UR UR6, SR_CgaCtaId ;  /* 0x00000000000679c3 */ /* 0x000ee20000008800 */
[----:B0-----:R-:W-:Y:S01]  /*0170*/  IMAD.WIDE.U32 R4, R8, 0x3, RZ ;  /* 0x0000000308047825 */ /* 0x001fe200078e00ff */
[C---:B------:R-:W-:Y:S02]  /*0180*/  LEA.HI R8, P0, R9.reuse, R8, RZ, 0x1 ;  /* 0x0000000809087211 */ /* 0x040fe400078108ff */
[-C--:B------:R-:W-:Y:S02]  /*0190*/  LEA R17, R9, R9.reuse, 0x1 ;  /* 0x0000000909117211 */ /* 0x080fe400078e08ff */
[----:B------:R-:W-:Y:S02]  /*01a0*/  IADD3.X R15, RZ, R9, RZ, P0, !PT ;  /* 0x00000009ff0f7210 */ /* 0x000fe400007fe4ff */
[----:B------:R-:W-:-:S04]  /*01b0*/  IADD3 R17, R5, R17, RZ ;  /* 0x0000001105117210 */ /* 0x000fc80007ffe0ff */
[----:B------:R-:W-:Y:S02]  /*01c0*/  LEA.HI R6, P2, R17, R4, RZ, 0x1 ;  /* 0x0000000411067211 */ /* 0x000fe400078508ff */
[----:B------:R-:W-:Y:S01]  /*01d0*/  SHF.R.S64 R4, R8, 0x1, R15 ;  /* 0x0000000108047819 */ /* 0x000fe2000000100f */
[----:B--2---:R-:W-:Y:S01]  /*01e0*/  IMAD R75, R75, UR7, R2 ;  /* 0x000000074b4b7c24 */ /* 0x004fe2000f8e0202 */
[----:B------:R-:W-:Y:S02]  /*01f0*/  SHF.R.S32.HI R2, RZ, 0x1f, R77 ;  /* 0x0000001fff027819 */ /* 0x000fe4000001144d */
[----:B------:R-:W-:Y:S02]  /*0200*/  IADD3.X R17, RZ, R17, RZ, P2, !PT ;  /* 0x00000011ff117210 */ /* 0x000fe400017fe4ff */
[C---:B------:R-:W-:Y:S02]  /*0210*/  ISETP.LT.U32.AND P0, PT, R75.reuse, UR10, PT ;  /* 0x0000000a4b007c0c */ /* 0x040fe4000bf01070 */
[----:B------:R-:W-:Y:S01]  /*0220*/  SHF.R.S32.HI R3, RZ, 0x1f, R75 ;  /* 0x0000001fff037819 */ /* 0x000fe2000001144b */
[----:B---3--:R-:W-:Y:S01]  /*0230*/  ULEA UR5, UR6, UR5, 0x18 ;  /* 0x0000000506057291 */ /* 0x008fe2000f8ec03f */
[----:B------:R-:W-:-:S02]  /*0240*/  IADD3 R74, R75, 0x20, RZ ;  /* 0x000000204b4a7810 */ /* 0x000fc40007ffe0ff */
[----:B------:R-:W-:Y:S02]  /*0250*/  ISETP.LT.AND.EX P0, PT, R3, UR11, !P1, P0 ;  /* 0x0000000b03007c0c */ /* 0x000fe4000cf01300 */
[C---:B------:R-:W-:Y:S02]  /*0260*/  IADD3 R73, R75.reuse, 0x40, RZ ;  /* 0x000000404b497810 */ /* 0x040fe40007ffe0ff */
[C---:B------:R-:W-:Y:S02]  /*0270*/  IADD3 R72, R75.reuse, 0x60, RZ ;  /* 0x000000604b487810 */ /* 0x040fe40007ffe0ff */
[C---:B------:R-:W-:Y:S02]  /*0280*/  IADD3 R71, R75.reuse, 0x80, RZ ;  /* 0x000000804b477810 */ /* 0x040fe40007ffe0ff */
[----:B------:R-:W-:Y:S02]  /*0290*/  LEA.HI R2, R2, R77, RZ, 0x5 ;  /* 0x0000004d02027211 */ /* 0x000fe400078f28ff */
[----:B------:R-:W-:-:S02]  /*02a0*/  IADD3 R70, R75, 0xa0, RZ ;  /* 0x000000a04b467810 */ /* 0x000fc40007ffe0ff */
[----:B------:R-:W-:Y:S02]  /*02b0*/  ISETP.LT.U32.AND P5, PT, R74, UR10, PT ;  /* 0x0000000a4a007c0c */ /* 0x000fe4000bfa1070 */
[----:B------:R-:W-:Y:S02]  /*02c0*/  ISETP.LT.U32.AND P4, PT, R73, UR10, PT ;  /* 0x0000000a49007c0c */ /* 0x000fe4000bf81070 */
[----:B------:R-:W-:Y:S02]  /*02d0*/  @P0 LOP3.LUT R79, R79, 0x2, RZ, 0xfc, !PT ;  /* 0x000000024f4f0812 */ /* 0x000fe400078efcff */
[----:B------:R-:W-:Y:S02]  /*02e0*/  ISETP.LT.U32.AND P3, PT, R72, UR10, PT ;  /* 0x0000000a48007c0c */ /* 0x000fe4000bf61070 */
[----:B------:R-:W-:Y:S02]  /*02f0*/  ISETP.LT.U32.AND P2, PT, R71, UR10, PT ;  /* 0x0000000a47007c0c */ /* 0x000fe4000bf41070 */
[----:B------:R-:W-:-:S02]  /*0300*/  SHF.R.S32.HI R5, RZ, 0x1f, R74 ;  /* 0x0000001fff057819 */ /* 0x000fc4000001144a */
[----:B------:R-:W-:Y:S02]  /*0310*/  SHF.R.S32.HI R7, RZ, 0x1f, R73 ;  /* 0x0000001fff077819 */ /* 0x000fe40000011449 */
[----:B------:R-:W-:Y:S02]  /*0320*/  SHF.R.S32.HI R9, RZ, 0x1f, R72 ;  /* 0x0000001fff097819 */ /* 0x000fe40000011448 */
[----:B------:R-:W-:Y:S02]  /*0330*/  SHF.R.S32.HI R11, RZ, 0x1f, R71 ;  /* 0x0000001fff0b7819 */ /* 0x000fe40000011447 */
[----:B------:R-:W-:Y:S02]  /*0340*/  SHF.R.S32.HI R15, RZ, 0x1, R15 ;  /* 0x00000001ff0f7819 */ /* 0x000fe4000001140f */
[----:B------:R-:W-:Y:S02]  /*0350*/  SHF.R.S64 R6, R6, 0x1, R17 ;  /* 0x0000000106067819 */ /* 0x000fe40000001011 */
[----:B------:R-:W-:Y:S01]  /*0360*/  ISETP.LT.U32.AND P0, PT, R70, UR10, PT ;  /* 0x0000000a46007c0c */ /* 0x000fe2000bf01070 */
[----:B------:R-:W-:Y:S01]  /*0370*/  ULDC.U8 UR10, c[0x0][0x2a4] ;  /* 0x0000a900000a7ab9 */ /* 0x000fe20000000000 */
[----:B------:R-:W-:-:S02]  /*0380*/  SHF.R.S32.HI R13, RZ, 0x1f, R70 ;  /* 0x0000001fff0d7819 */ /* 0x000fc40000011446 */
[----:B------:R-:W-:Y:S02]  /*0390*/  SHF.R.S32.HI R2, RZ, 0x5, R2 ;  /* 0x00000005ff027819 */ /* 0x000fe40000011402 */
[----:B------:R-:W-:Y:S02]  /*03a0*/  IADD3 R69, R75, 0xc0, RZ ;  /* 0x000000c04b457810 */ /* 0x000fe40007ffe0ff */
[----:B------:R-:W-:Y:S02]  /*03b0*/  SHF.R.S32.HI R17, RZ, 0x1, R17 ;  /* 0x00000001ff117819 */ /* 0x000fe40000011411 */
[----:B------:R-:W-:Y:S02]  /*03c0*/  ISETP.LT.AND.EX P5, PT, R5, UR11, !P1, P5 ;  /* 0x0000000b05007c0c */ /* 0x000fe4000cfa1350 */
[----:B------:R-:W-:Y:S02]  /*03d0*/  ISETP.LT.AND.EX P4, PT, R7, UR11, !P1, P4 ;  /* 0x0000000b07007c0c */ /* 0x000fe4000cf81340 */
[----:B------:R-:W-:-:S02]  /*03e0*/  ISETP.LT.AND.EX P3, PT, R9, UR11, !P1, P3 ;  /* 0x0000000b09007c0c */ /* 0x000fc4000cf61330 */
[----:B------:R-:W-:Y:S02]  /*03f0*/  ISETP.LT.AND.EX P2, PT, R11, UR11, !P1, P2 ;  /* 0x0000000b0b007c0c */ /* 0x000fe4000cf41320 */
[----:B------:R-:W-:Y:S02]  /*0400*/  SHF.L.U64.HI R8, R4, 0x2, R15 ;  /* 0x0000000204087819 */ /* 0x000fe4000001020f */
[----:B------:R-:W-:Y:S02]  /*0410*/  ISETP.LT.AND.EX P1, PT, R13, UR11, !P1, P0 ;  /* 0x0000000b0d007c0c */ /* 0x000fe4000cf21300 */
[----:B------:R-:W-:Y:S02]  /*0420*/  LEA R2, R2, UR5, 0x3 ;  /* 0x0000000502027c11 */ /* 0x000fe4000f8e18ff */
[----:B------:R-:W-:Y:S02]  /*0430*/  IADD3 R68, R75, 0xe0, RZ ;  /* 0x000000e04b447810 */ /* 0x000fe40007ffe0ff */
[----:B------:R-:W-:-:S02]  /*0440*/  SHF.R.S32.HI R15, RZ, 0x1f, R69 ;  /* 0x0000001fff0f7819 */ /* 0x000fc40000011445 */
[----:B-1----:R-:W-:-:S07]  /*0450*/  SHF.L.U64.HI R10, R6, 0x2, R17 ;  /* 0x00000002060a7819 */ /* 0x002fce0000010211 */
.L_x_128:
[----:B------:R-:W0:Y:S01]  /*0460*/  LDC R23, c[0x0][0x2a0] ;  /* 0x0000a800ff177b82 */ /* 0x000e220000000800 */
[----:B------:R-:W-:Y:S01]  /*0470*/  LOP3.LUT P6, RZ, R79, 0x2, RZ, 0xc0, !PT ;  /* 0x000000024fff7812 */ /* 0x000fe200078cc0ff */
[----:B------:R-:W-:-:S06]  /*0480*/  ULDC.64 UR12, c[0x0][0x298] ;  /* 0x0000a600000c7ab9 */ /* 0x000fcc0000000a00 */
[----:B------:R-:W1:Y:S08]  /*0490*/  @P4 LDC.64 R26, c[0x0][0x288] ;  /* 0x0000a200ff1a4b82 */ /* 0x000e700000000a00 */
[----:B------:R-:W2:Y:S01]  /*04a0*/  @P6 LDC.64 R40, c[0x0][0x230] ;  /* 0x00008c00ff286b82 */ /* 0x000ea20000000a00 */
[----:B0-----:R-:W-:-:S07]  /*04b0*/  IABS R21, R23 ;  /* 0x0000001700157213 */ /* 0x001fce0000000000 */
[----:B------:R-:W0:Y:S01]  /*04c0*/  @P5 LDC.64 R34, c[0x0][0x230] ;  /* 0x00008c00ff225b82 */ /* 0x000e220000000a00 */
[----:B------:R-:W3:Y:S07]  /*04d0*/  I2F.RP R12, R21 ;  /* 0x00000015000c7306 */ /* 0x000eee0000209400 */
[----:B------:R-:W4:Y:S08]  /*04e0*/  @P5 LDC.64 R32, c[0x0][0x228] ;  /* 0x00008a00ff205b82 */ /* 0x000f300000000a00 */
[----:B------:R-:W4:Y:S01]  /*04f0*/  @P4 LDC.64 R30, c[0x0][0x230] ;  /* 0x00008c00ff1e4b82 */ /* 0x000f220000000a00 */
[----:B---3--:R-:W3:Y:S07]  /*0500*/  MUFU.RCP R12, R12 ;  /* 0x0000000c000c7308 */ /* 0x008eee0000001000 */
[----:B------:R-:W2:Y:S08]  /*0510*/  @P3 LDC.64 R24, c[0x0][0x288] ;  /* 0x0000a200ff183b82 */ /* 0x000eb00000000a00 */
[----:B------:R-:W4:Y:S01]  /*0520*/  @P2 LDC.64 R42, c[0x0][0x228] ;  /* 0x00008a00ff2a2b82 */ /* 0x000f220000000a00 */
[----:B---3--:R-:W-:-:S04]  /*0530*/  IADD3 R16, R12, 0xffffffe, RZ ;  /* 0x0ffffffe0c107810 */ /* 0x008fc80007ffe0ff */
[----:B------:R3:W1:Y:S03]  /*0540*/  F2I.FTZ.U32.TRUNC.NTZ R17, R16 ;  /* 0x0000001000117305 */ /* 0x000666000021f000 */
[----:B------:R-:W4:Y:S01]  /*0550*/  @P1 LDC.64 R44, c[0x0][0x230] ;  /* 0x00008c00ff2c1b82 */ /* 0x000f220000000a00 */
[----:B---3--:R-:W-:-:S07]  /*0560*/  MOV R16, RZ ;  /* 0x000000ff00107202 */ /* 0x008fce0000000f00 */
[----:B------:R-:W3:Y:S01]  /*0570*/  LDC R53, c[0x0][0x2ac] ;  /* 0x0000ab00ff357b82 */ /* 0x000ee20000000800 */
[----:B-1----:R-:W-:-:S05]  /*0580*/  IADD3 R14, RZ, -R17, RZ ;  /* 0x80000011ff0e7210 */ /* 0x002fca0007ffe0ff */
[----:B------:R-:W-:Y:S01]  /*0590*/  IMAD R19, R14, R21, RZ ;  /* 0x000000150e137224 */ /* 0x000fe200078e02ff */
[----:B------:R-:W-:-:S03]  /*05a0*/  IABS R14, R76 ;  /* 0x0000004c000e7213 */ /* 0x000fc60000000000 */
[----:B------:R-:W-:-:S06]  /*05b0*/  IMAD.HI.U32 R17, R17, R19, R16 ;  /* 0x0000001311117227 */ /* 0x000fcc00078e0010 */
[----:B------:R-:W-:-:S05]  /*05c0*/  IMAD.HI.U32 R17, R17, R14, RZ ;  /* 0x0000000e11117227 */ /* 0x000fca00078e00ff */
[----:B------:R-:W-:-:S05]  /*05d0*/  IADD3 R12, -R17, RZ, RZ ;  /* 0x000000ff110c7210 */ /* 0x000fca0007ffe1ff */
[----:B------:R-:W-:Y:S01]  /*05e0*/  IMAD R12, R21, R12, R14 ;  /* 0x0000000c150c7224 */ /* 0x000fe200078e020e */
[----:B------:R-:W-:-:S04]  /*05f0*/  SHF.R.S32.HI R14, RZ, 0x1f, R78 ;  /* 0x0000001fff0e7819 */ /* 0x000fc8000001144e */
[----:B------:R-:W-:-:S13]  /*0600*/  ISETP.GT.U32.AND P0, PT, R21, R12, PT ;  /* 0x0000000c1500720c */ /* 0x000fda0003f04070 */
[-C--:B------:R-:W-:Y:S02]  /*0610*/  @!P0 IADD3 R12, R12, -R21.reuse, RZ ;  /* 0x800000150c0c8210 */ /* 0x080fe40007ffe0ff */
[----:B------:R-:W-:Y:S02]  /*0620*/  @!P0 IADD3 R17, R17, 0x1, RZ ;  /* 0x0000000111118810 */ /* 0x000fe40007ffe0ff */
[----:B------:R-:W-:Y:S02]  /*0630*/  ISETP.GT.U32.AND P0, PT, R21, R12, PT ;  /* 0x0000000c1500720c */ /* 0x000fe40003f04070 */
[----:B------:R-:W-:-:S04]  /*0640*/  IADD3 R19, R12, -R21, RZ ;  /* 0x800000150c137210 */ /* 0x000fc80007ffe0ff */
[----:B------:R-:W-:Y:S02]  /*0650*/  SEL R19, R19, R12, !P0 ;  /* 0x0000000c13137207 */ /* 0x000fe40004000000 */
[----:B------:R-:W-:Y:S02]  /*0660*/  ISETP.GE.U32.AND P0, PT, R12, R21, PT ;  /* 0x000000150c00720c */ /* 0x000fe40003f06070 */
[----:B------:R-:W-:Y:S01]  /*0670*/  LOP3.LUT R12, R76, R23, RZ, 0x3c, !PT ;  /* 0x000000174c0c7212 */ /* 0x000fe200078e3cff */
[----:B------:R-:W1:Y:S10]  /*0680*/  @P5 LDC.64 R20, c[0x0][0x288] ;  /* 0x0000a200ff145b82 */ /* 0x000e740000000a00 */
[----:B------:R-:W-:-:S02]  /*0690*/  @P0 IADD3 R17, R17, 0x1, RZ ;  /* 0x0000000111110810 */ /* 0x000fc40007ffe0ff */
[----:B------:R-:W-:-:S13]  /*06a0*/  ISETP.GE.AND P0, PT, R76, RZ, PT ;  /* 0x000000ff4c00720c */ /* 0x000fda0003f06270 */
[----:B------:R-:W-:Y:S02]  /*06b0*/  @!P0 IADD3 R19, -R19, RZ, RZ ;  /* 0x000000ff13138210 */ /* 0x000fe40007ffe1ff */
[----:B------:R-:W-:Y:S02]  /*06c0*/  ISETP.GE.AND P0, PT, R12, RZ, PT ;  /* 0x000000ff0c00720c */ /* 0x000fe40003f06270 */
[----:B------:R-:W-:-:S11]  /*06d0*/  LOP3.LUT R12, RZ, R23, RZ, 0x33, !PT ;  /* 0x00000017ff0c7212 */ /* 0x000fd600078e33ff */
[----:B------:R-:W-:Y:S02]  /*06e0*/  @!P0 IADD3 R17, -R17, RZ, RZ ;  /* 0x000000ff11118210 */ /* 0x000fe40007ffe1ff */
[----:B------:R-:W-:Y:S02]  /*06f0*/  ISETP.NE.AND P0, PT, R23, RZ, PT ;  /* 0x000000ff1700720c */ /* 0x000fe40003f05270 */
[----:B------:R-:W0:Y:S02]  /*0700*/  @P6 LDC.64 R22, c[0x0][0x228] ;  /* 0x00008a00ff166b82 */ /* 0x000e240000000a00 */
[C---:B------:R-:W-:Y:S02]  /*0710*/  SEL R80, R12.reuse, R19, !P0 ;  /* 0x000000130c507207 */ /* 0x040fe40004000000 */
[----:B------:R-:W-:-:S03]  /*0720*/  SEL R17, R12, R17, !P0 ;  /* 0x000000110c117207 */ /* 0x000fc60004000000 */
[----:B------:R-:W-:Y:S01]  /*0730*/  IMAD R49, R80, 0x1e, RZ ;  /* 0x0000001e50317824 */ /* 0x000fe200078e02ff */
[----:B------:R-:W2:Y:S01]  /*0740*/  @P6 LDC.64 R18, c[0x0][0x288] ;  /* 0x0000a200ff126b82 */ /* 0x000ea20000000a00 */
[----:B------:R-:W-:-:S03]  /*0750*/  SHF.R.S32.HI R12, RZ, 0x1f, R17 ;  /* 0x0000001fff0c7819 */ /* 0x000fc60000011411 */
[----:B------:R-:W-:Y:S02]  /*0760*/  IADD3 R84, P0, R78, R49, RZ ;  /* 0x000000314e547210 */ /* 0x000fe40007f1e0ff */
[----:B------:R-:W-:Y:S02]  /*0770*/  IMAD R12, R12, UR12, RZ ;  /* 0x0000000c0c0c7c24 */ /* 0x000fe4000f8e02ff */
[----:B------:R-:W-:Y:S01]  /*0780*/  LEA.HI.X.SX32 R85, R49, R14, 0x1, P0 ;  /* 0x0000000e31557211 */ /* 0x000fe200000f0eff */
[----:B-1----:R-:W-:Y:S02]  /*0790*/  @P5 IMAD R14, R5, R20, RZ ;  /* 0x00000014050e5224 */ /* 0x002fe400078e02ff */
[C---:B------:R-:W-:Y:S02]  /*07a0*/  IMAD R87, R17.reuse, UR13, R12 ;  /* 0x0000000d11577c24 */ /* 0x040fe4000f8e020c */
[----:B------:R-:W-:Y:S01]  /*07b0*/  IMAD.WIDE.U32 R84, R17, UR12, R84 ;  /* 0x0000000c11547c25 */ /* 0x000fe2000f8e0054 */
[----:B------:R-:W-:-:S03]  /*07c0*/  ULDC.64 UR12, c[0x0][0x290] ;  /* 0x0000a400000c7ab9 */ /* 0x000fc60000000a00 */
[----:B------:R-:W-:Y:S01]  /*07d0*/  @P5 IMAD R21, R74, R21, R14 ;  /* 0x000000154a155224 */ /* 0x000fe200078e020e */
[----:B------:R-:W-:Y:S01]  /*07e0*/  IADD3 R87, R85, R87, RZ ;  /* 0x0000005755577210 */ /* 0x000fe20007ffe0ff */
[----:B------:R-:W-:Y:S01]  /*07f0*/  @P4 IMAD R14, R7, R26, RZ ;  /* 0x0000001a070e4224 */ /* 0x000fe200078e02ff */
[-C--:B------:R-:W-:Y:S02]  /*0800*/  @P6 MOV R86, R84.reuse ;  /* 0x0000005400566202 */ /* 0x080fe40000000f00 */
[----:B------:R-:W-:Y:S01]  /*0810*/  @P3 MOV R28, R84 ;  /* 0x00000054001c3202 */ /* 0x000fe20000000f00 */
[----:B------:R-:W-:Y:S02]  /*0820*/  @P4 IMAD R27, R73, R27, R14 ;  /* 0x0000001b491b4224 */ /* 0x000fe400078e020e */
[-C--:B--2---:R-:W-:Y:S02]  /*0830*/  @P6 IMAD R12, R3, R18.reuse, RZ ;  /* 0x00000012030c6224 */ /* 0x084fe400078e02ff */
[----:B------:R-:W-:-:S04]  /*0840*/  @P6 IMAD.WIDE.U32 R16, R75, R18, R86 ;  /* 0x000000124b106225 */ /* 0x000fc800078e0056 */
[----:B------:R-:W-:Y:S01]  /*0850*/  @P6 IMAD R19, R75, R19, R12 ;  /* 0x000000134b136224 */ /* 0x000fe200078e020c */
[----:B------:R-:W-:Y:S01]  /*0860*/  @P6 SHF.L.U32 R37, R16, 0x1, RZ ;  /* 0x0000000110256819 */ /* 0x000fe200000006ff */
[----:B------:R-:W-:-:S03]  /*0870*/  @P3 IMAD R14, R9, R24, RZ ;  /* 0x00000018090e3224 */ /* 0x000fc600078e02ff */
[----:B------:R-:W-:Y:S01]  /*0880*/  @P6 IADD3 R17, R17, R19, RZ ;  /* 0x0000001311116210 */ /* 0x000fe20007ffe0ff */
[----:B------:R-:W-:Y:S01]  /*0890*/  @P3 IMAD R39, R72, R25, R14 ;  /* 0x0000001948273224 */ /* 0x000fe200078e020e */
[----:B------:R-:W-:Y:S01]  /*08a0*/  @P6 IADD3 R40, P0, R37, R40, RZ ;  /* 0x0000002825286210 */ /* 0x000fe20007f1e0ff */
[----:B------:R-:W1:Y:S01]  /*08b0*/  @P4 LDC.64 R18, c[0x0][0x228] ;  /* 0x00008a00ff124b82 */ /* 0x000e620000000a00 */
[----:B------:R-:W-:Y:S02]  /*08c0*/  @P6 SHF.L.U64.HI R12, R16, 0x1, R17 ;  /* 0x00000001100c6819 */ /* 0x000fe40000010211 */
[----:B------:R-:W-:Y:S02]  /*08d0*/  @P5 MOV R16, R84 ;  /* 0x0000005400105202 */ /* 0x000fe40000000f00 */
[----:B------:R-:W-:Y:S02]  /*08e0*/  @P5 MOV R17, R87 ;  /* 0x0000005700115202 */ /* 0x000fe40000000f00 */
[----:B------:R-:W-:-:S02]  /*08f0*/  @P6 IADD3.X R41, R12, R41, RZ, P0, !PT ;  /* 0x000000290c296210 */ /* 0x000fc400007fe4ff */
[----:B0-----:R-:W-:Y:S01]  /*0900*/  @P6 IADD3 R36, P0, R37, R22, RZ ;  /* 0x0000001625246210 */ /* 0x001fe20007f1e0ff */
[----:B------:R-:W-:-:S03]  /*0910*/  @P5 IMAD.WIDE.U32 R16, R74, R20, R16 ;  /* 0x000000144a105225 */ /* 0x000fc600078e0010 */
[----:B------:R-:W-:Y:S02]  /*0920*/  @P6 IADD3.X R37, R12, R23, RZ, P0, !PT ;  /* 0x000000170c256210 */ /* 0x000fe400007fe4ff */
[----:B------:R-:W-:Y:S02]  /*0930*/  @P5 IADD3 R17, R17, R21, RZ ;  /* 0x0000001511115210 */ /* 0x000fe40007ffe0ff */
[C---:B------:R-:W-:Y:S01]  /*0940*/  @P5 SHF.L.U32 R23, R16.reuse, 0x1, RZ ;  /* 0x0000000110175819 */ /* 0x040fe200000006ff */
[----:B------:R-:W0:Y:S01]  /*0950*/  @P2 LDC.64 R20, c[0x0][0x288] ;  /* 0x0000a200ff142b82 */ /* 0x000e220000000a00 */
[----:B------:R-:W-:Y:S02]  /*0960*/  @P5 SHF.L.U64.HI R12, R16, 0x1, R17 ;  /* 0x00000001100c5819 */ /* 0x000fe40000010211 */
[----:B------:R-:W-:Y:S02]  /*0970*/  @P4 MOV R16, R84 ;  /* 0x0000005400104202 */ /* 0x000fe40000000f00 */
[----:B------:R-:W-:-:S02]  /*0980*/  @P4 MOV R17, R87 ;  /* 0x0000005700114202 */ /* 0x000fc40000000f00 */
[----:B------:R-:W-:Y:S01]  /*0990*/  @P5 IADD3 R34, P0, R23, R34, RZ ;  /* 0x0000002217225210 */ /* 0x000fe20007f1e0ff */
[----:B------:R-:W-:-:S03]  /*09a0*/  @P4 IMAD.WIDE.U32 R16, R73, R26, R16 ;  /* 0x0000001a49104225 */ /* 0x000fc600078e0010 */
[----:B------:R-:W-:Y:S02]  /*09b0*/  @P5 IADD3.X R35, R12, R35, RZ, P0, !PT ;  /* 0x000000230c235210 */ /* 0x000fe400007fe4ff */
[----:B----4-:R-:W-:Y:S02]  /*09c0*/  @P5 IADD3 R32, P0, R23, R32, RZ ;  /* 0x0000002017205210 */ /* 0x010fe40007f1e0ff */
[----:B------:R-:W-:Y:S01]  /*09d0*/  @P4 IADD3 R17, R17, R27, RZ ;  /* 0x0000001b11114210 */ /* 0x000fe20007ffe0ff */
[----:B------:R-:W2:Y:S01]  /*09e0*/  @P3 LDC.64 R22, c[0x0][0x230] ;  /* 0x00008c00ff163b82 */ /* 0x000ea20000000a00 */
[----:B------:R-:W-:Y:S02]  /*09f0*/  @P4 SHF.L.U32 R29, R16, 0x1, RZ ;  /* 0x00000001101d4819 */ /* 0x000fe400000006ff */
[----:B------:R-:W-:Y:S02]  /*0a00*/  @P5 IADD3.X R33, R12, R33, RZ, P0, !PT ;  /* 0x000000210c215210 */ /* 0x000fe400007fe4ff */
[----:B------:R-:W-:-:S02]  /*0a10*/  @P4 SHF.L.U64.HI R12, R16, 0x1, R17 ;  /* 0x00000001100c4819 */ /* 0x000fc40000010211 */
[----:B------:R-:W-:Y:S01]  /*0a20*/  @P4 IADD3 R30, P0, R29, R30, RZ ;  /* 0x0000001e1d1e4210 */ /* 0x000fe20007f1e0ff */
[----:B------:R-:W4:Y:S01]  /*0a30*/  @P1 LDC.64 R16, c[0x0][0x288] ;  /* 0x0000a200ff101b82 */ /* 0x000f220000000a00 */
[----:B0-----:R-:W-:Y:S02]  /*0a40*/  @P2 IMAD R14, R11, R20, RZ ;  /* 0x000000140b0e2224 */ /* 0x001fe400078e02ff */
[C---:B------:R-:W-:Y:S02]  /*0a50*/  @P4 IADD3.X R31, R12.reuse, R31, RZ, P0, !PT ;  /* 0x0000001f0c1f4210 */ /* 0x040fe400007fe4ff */
[----:B-1----:R-:W-:Y:S01]  /*0a60*/  @P4 IADD3 R18, P0, R29, R18, RZ ;  /* 0x000000121d124210 */ /* 0x002fe20007f1e0ff */
[----:B------:R-:W-:Y:S01]  /*0a70*/  @P2 IMAD R47, R71, R21, R14 ;  /* 0x00000015472f2224 */ /* 0x000fe200078e020e */
[----:B------:R-:W-:Y:S01]  /*0a80*/  @P3 MOV R29, R87 ;  /* 0x00000057001d3202 */ /* 0x000fe20000000f00 */
[----:B------:R-:W0:Y:S01]  /*0a90*/  @P3 LDC.64 R26, c[0x0][0x228] ;  /* 0x00008a00ff1a3b82 */ /* 0x000e220000000a00 */
[----:B------:R-:W-:Y:S01]  /*0aa0*/  @P4 IADD3.X R19, R12, R19, RZ, P0, !PT ;  /* 0x000000130c134210 */ /* 0x000fe200007fe4ff */
[----:B------:R-:W-:-:S06]  /*0ab0*/  @P3 IMAD.WIDE.U32 R24, R72, R24, R28 ;  /* 0x0000001848183225 */ /* 0x000fcc00078e001c */
[----:B------:R-:W1:Y:S01]  /*0ac0*/  @P2 LDC.64 R28, c[0x0][0x230] ;  /* 0x00008c00ff1c2b82 */ /* 0x000e620000000a00 */
[----:B------:R-:W-:Y:S02]  /*0ad0*/  @P3 IADD3 R25, R25, R39, RZ ;  /* 0x0000002719193210 */ /* 0x000fe40007ffe0ff */
[C---:B------:R-:W-:Y:S02]  /*0ae0*/  @P3 SHF.L.U32 R39, R24.reuse, 0x1, RZ ;  /* 0x0000000118273819 */ /* 0x040fe400000006ff */
[----:B------:R-:W-:Y:S02]  /*0af0*/  @P3 SHF.L.U64.HI R12, R24, 0x1, R25 ;  /* 0x00000001180c3819 */ /* 0x000fe40000010219 */
[----:B------:R-:W-:Y:S01]  /*0b00*/  @P2 MOV R24, R84 ;  /* 0x0000005400182202 */ /* 0x000fe20000000f00 */
[----:B----4-:R-:W-:Y:S01]  /*0b10*/  @P1 IMAD R38, R13, R16, RZ ;  /* 0x000000100d261224 */ /* 0x010fe200078e02ff */
[----:B------:R-:W-:Y:S02]  /*0b20*/  @P2 MOV R25, R87 ;  /* 0x0000005700192202 */ /* 0x000fe40000000f00 */
[----:B--2---:R-:W-:Y:S01]  /*0b30*/  @P3 IADD3 R22, P0, R39, R22, RZ ;  /* 0x0000001627163210 */ /* 0x004fe20007f1e0ff */
[----:B------:R-:W-:Y:S01]  /*0b40*/  @P1 IMAD R51, R70, R17, R38 ;  /* 0x0000001146331224 */ /* 0x000fe200078e0226 */
[----:B------:R-:W-:Y:S01]  /*0b50*/  @P1 MOV R38, R84 ;  /* 0x0000005400261202 */ /* 0x000fe20000000f00 */
[----:B------:R-:W-:Y:S01]  /*0b60*/  @P2 IMAD.WIDE.U32 R20, R71, R20, R24 ;  /* 0x0000001447142225 */ /* 0x000fe200078e0018 */
[----:B------:R-:W-:Y:S01]  /*0b70*/  @P3 IADD3.X R23, R12, R23, RZ, P0, !PT ;  /* 0x000000170c173210 */ /* 0x000fe200007fe4ff */
[----:B------:R-:W2:Y:S01]  /*0b80*/  @P1 LDC.64 R24, c[0x0][0x228] ;  /* 0x00008a00ff181b82 */ /* 0x000ea20000000a00 */
[----:B0-----:R-:W-:-:S02]  /*0b90*/  @P3 IADD3 R26, P0, R39, R26, RZ ;  /* 0x0000001a271a3210 */ /* 0x001fc40007f1e0ff */
[----:B------:R-:W-:Y:S02]  /*0ba0*/  @P2 IADD3 R21, R21, R47, RZ ;  /* 0x0000002f15152210 */ /* 0x000fe40007ffe0ff */
[----:B------:R-:W-:Y:S02]  /*0bb0*/  @P1 MOV R39, R87 ;  /* 0x0000005700271202 */ /* 0x000fe40000000f00 */
[C---:B------:R-:W-:Y:S02]  /*0bc0*/  @P2 SHF.L.U32 R47, R20.reuse, 0x1, RZ ;  /* 0x00000001142f2819 */ /* 0x040fe400000006ff */
[----:B------:R-:W-:Y:S01]  /*0bd0*/  @P2 SHF.L.U64.HI R14, R20, 0x1, R21 ;  /* 0x00000001140e2819 */ /* 0x000fe20000010215 */
[----:B------:R-:W-:Y:S01]  /*0be0*/  IMAD.WIDE.U32 R20, R77, -0x77777777, RZ ;  /* 0x888888894d147825 */ /* 0x000fe200078e00ff */
[----:B------:R-:W-:Y:S02]  /*0bf0*/  @P3 IADD3.X R27, R12, R27, RZ, P0, !PT ;  /* 0x0000001b0c1b3210 */ /* 0x000fe400007fe4ff */
[----:B-1----:R-:W-:Y:S01]  /*0c00*/  @P2 IADD3 R28, P0, R47, R28, RZ ;  /* 0x0000001c2f1c2210 */ /* 0x002fe20007f1e0ff */
[----:B------:R-:W-:Y:S01]  /*0c10*/  @P1 IMAD.WIDE.U32 R16, R70, R16, R38 ;  /* 0x0000001046101225 */ /* 0x000fe200078e0026 */
[----:B------:R-:W-:-:S02]  /*0c20*/  SHF.R.U32.HI R12, RZ, 0x3, R21 ;  /* 0x00000003ff0c7819 */ /* 0x000fc40000011615 */
[----:B------:R-:W-:Y:S02]  /*0c30*/  @P2 IADD3.X R29, R14, R29, RZ, P0, !PT ;  /* 0x0000001d0e1d2210 */ /* 0x000fe400007fe4ff */
[----:B------:R-:W-:Y:S01]  /*0c40*/  @P2 IADD3 R42, P0, R47, R42, RZ ;  /* 0x0000002a2f2a2210 */ /* 0x000fe20007f1e0ff */
[----:B---3--:R-:W-:Y:S01]  /*0c50*/  IMAD R12, R53, UR7, R12 ;  /* 0x00000007350c7c24 */ /* 0x008fe2000f8e020c */
[----:B------:R-:W-:Y:S02]  /*0c60*/  @P1 IADD3 R21, R17, R51, RZ ;  /* 0x0000003311151210 */ /* 0x000fe40007ffe0ff */
[----:B------:R-:W-:Y:S02]  /*0c70*/  @P1 SHF.L.U32 R17, R16, 0x1, RZ ;  /* 0x0000000110111819 */ /* 0x000fe400000006ff */
[----:B------:R-:W-:Y:S02]  /*0c80*/  @P2 IADD3.X R43, R14, R43, RZ, P0, !PT ;  /* 0x0000002b0e2b2210 */ /* 0x000fe400007fe4ff */
[----:B------:R-:W-:-:S02]  /*0c90*/  @P1 SHF.L.U64.HI R16, R16, 0x1, R21 ;  /* 0x0000000110101819 */ /* 0x000fc40000010215 */
[C---:B------:R-:W-:Y:S02]  /*0ca0*/  @P1 IADD3 R44, P0, R17.reuse, R44, RZ ;  /* 0x0000002c112c1210 */ /* 0x040fe40007f1e0ff */
[----:B------:R-:W-:Y:S02]  /*0cb0*/  IADD3 R12, R12, 0xc0, RZ ;  /* 0x000000c00c0c7810 */ /* 0x000fe40007ffe0ff */
[C---:B------:R-:W-:Y:S02]  /*0cc0*/  @P1 IADD3.X R45, R16.reuse, R45, RZ, P0, !PT ;  /* 0x0000002d102d1210 */ /* 0x040fe400007fe4ff */
[----:B--2---:R-:W-:Y:S02]  /*0cd0*/  @P1 IADD3 R24, P0, R17, R24, RZ ;  /* 0x0000001811181210 */ /* 0x004fe40007f1e0ff */
[----:B------:R-:W-:Y:S02]  /*0ce0*/  MOV R14, RZ ;  /* 0x000000ff000e7202 */ /* 0x000fe40000000f00 */
[----:B------:R-:W-:-:S02]  /*0cf0*/  @P1 IADD3.X R25, R16, R25, RZ, P0, !PT ;  /* 0x0000001910191210 */ /* 0x000fc400007fe4ff */
[----:B------:R-:W-:Y:S02]  /*0d00*/  ISETP.GE.U32.AND P0, PT, R12, UR12, PT ;  /* 0x0000000c0c007c0c */ /* 0x000fe4000bf06070 */
[----:B------:R-:W-:-:S04]  /*0d10*/  SHF.R.S32.HI R12, RZ, 0x1f, R12 ;  /* 0x0000001fff0c7819 */ /* 0x000fc8000001140c */
[----:B------:R-:W-:-:S04]  /*0d20*/  ISETP.GE.AND.EX P0, PT, R12, UR13, PT, P0 ;  /* 0x0000000d0c007c0c */ /* 0x000fc8000bf06300 */
[----:B------:R-:W-:-:S13]  /*0d30*/  ISETP.LT.U32.AND P0, PT, R77, 0x1e0, !P0 ;  /* 0x000001e04d00780c */ /* 0x000fda0004701070 */
[----:B------:R-:W0:Y:S01]  /*0d40*/  @P0 LDC.64 R20, c[0x0][0x288] ;  /* 0x0000a200ff140b82 */ /* 0x000e220000000a00 */
[----:B------:R-:W-:Y:S02]  /*0d50*/  @P0 MOV R16, R84 ;  /* 0x0000005400100202 */ /* 0x000fe40000000f00 */
[----:B------:R-:W-:-:S05]  /*0d60*/  @P0 MOV R17, R87 ;  /* 0x0000005700110202 */ /* 0x000fca0000000f00 */
[----:B------:R-:W1:Y:S01]  /*0d70*/  @P0 LDC.64 R46, c[0x0][0x230] ;  /* 0x00008c00ff2e0b82 */ /* 0x000e620000000a00 */
[-C--:B0-----:R-:W-:Y:S02]  /*0d80*/  @P0 IMAD R12, R15, R20.reuse, RZ ;  /* 0x000000140f0c0224 */ /* 0x081fe400078e02ff */
[----:B------:R-:W-:-:S04]  /*0d90*/  @P0 IMAD.WIDE.U32 R16, R69, R20, R16 ;  /* 0x0000001445100225 */ /* 0x000fc800078e0010 */
[----:B------:R-:W-:Y:S01]  /*0da0*/  @P0 IMAD R21, R69, R21, R12 ;  /* 0x0000001545150224 */ /* 0x000fe200078e020c */
[C---:B------:R-:W-:Y:S02]  /*0db0*/  @P0 SHF.L.U32 R39, R16.reuse, 0x1, RZ ;  /* 0x0000000110270819 */ /* 0x040fe400000006ff */
[----:B------:R-:W-:Y:S02]  /*0dc0*/  MOV R12, RZ ;  /* 0x000000ff000c7202 */ /* 0x000fe40000000f00 */
[----:B------:R-:W-:Y:S02]  /*0dd0*/  @P0 IADD3 R17, R17, R21, RZ ;  /* 0x0000001511110210 */ /* 0x000fe40007ffe0ff */
[----:B-1----:R-:W-:Y:S02]  /*0de0*/  @P0 IADD3 R20, P6, R39, R46, RZ ;  /* 0x0000002e27140210 */ /* 0x002fe40007fde0ff */
[----:B------:R-:W-:-:S04]  /*0df0*/  @P0 SHF.L.U64.HI R16, R16, 0x1, R17 ;  /* 0x0000000110100819 */ /* 0x000fc80000010211 */
[----:B------:R-:W-:Y:S02]  /*0e00*/  @P0 IADD3.X R21, R16, R47, RZ, P6, !PT ;  /* 0x0000002f10150210 */ /* 0x000fe400037fe4ff */
[----:B------:R-:W0:Y:S01]  /*0e10*/  @P0 LDC.64 R46, c[0x0][0x228] ;  /* 0x00008a00ff2e0b82 */ /* 0x000e220000000a00 */
[----:B------:R-:W-:Y:S02]  /*0e20*/  SHF.R.S32.HI R17, RZ, 0x1f, R68 ;  /* 0x0000001fff117819 */ /* 0x000fe40000011444 */
[----:B------:R1:W5:Y:S01]  /*0e30*/  @P0 LDG.E R12, desc[UR8][R20.64] ;  /* 0x00000008140c0981 */ /* 0x000362000c1e1900 */
[----:B0-----:R-:W-:-:S04]  /*0e40*/  @P0 IADD3 R38, P6, R39, R46, RZ ;  /* 0x0000002e27260210 */ /* 0x001fc80007fde0ff */
[----:B------:R-:W-:-:S05]  /*0e50*/  @P0 IADD3.X R39, R16, R47, RZ, P6, !PT ;  /* 0x0000002f10270210 */ /* 0x000fca00037fe4ff */
[----:B------:R0:W5:Y:S01]  /*0e60*/  @P0 LDG.E R14, desc[UR8][R38.64] ;  /* 0x00000008260e0981 */ /* 0x000162000c1e1900 */
[----:B------:R-:W-:-:S04]  /*0e70*/  ISETP.GE.U32.AND P0, PT, R68, UR12, PT ;  /* 0x0000000c44007c0c */ /* 0x000fc8000bf06070 */
[----:B------:R-:W-:-:S04]  /*0e80*/  ISETP.GE.AND.EX P0, PT, R17, UR13, PT, P0 ;  /* 0x0000000d11007c0c */ /* 0x000fc8000bf06300 */
[----:B------:R-:W-:-:S13]  /*0e90*/  ISETP.GT.U32.OR P0, PT, R77, 0x1df, P0 ;  /* 0x000001df4d00780c */ /* 0x000fda0000704470 */
[----:B------:R-:W2:Y:S08]  /*0ea0*/  @!P0 LDC.64 R46, c[0x0][0x288] ;  /* 0x0000a200ff2e8b82 */ /* 0x000eb00000000a00 */
[----:B------:R-:W3:Y:S01]  /*0eb0*/  @!P0 LDC.64 R50, c[0x0][0x230] ;  /* 0x00008c00ff328b82 */ /* 0x000ee20000000a00 */
[----:B-1----:R-:W-:Y:S02]  /*0ec0*/  @!P0 MOV R20, R84 ;  /* 0x0000005400148202 */ /* 0x002fe40000000f00 */
[----:B------:R-:W-:Y:S01]  /*0ed0*/  @!P0 MOV R21, R87 ;  /* 0x0000005700158202 */ /* 0x000fe20000000f00 */
[----:B--2---:R-:W-:-:S02]  /*0ee0*/  @!P0 IMAD R16, R17, R46, RZ ;  /* 0x0000002e11108224 */ /* 0x004fc400078e02ff */
[----:B------:R-:W-:-:S04]  /*0ef0*/  @!P0 IMAD.WIDE.U32 R20, R68, R46, R20 ;  /* 0x0000002e44148225 */ /* 0x000fc800078e0014 */
[----:B------:R-:W-:Y:S01]  /*0f00*/  @!P0 IMAD R47, R68, R47, R16 ;  /* 0x0000002f442f8224 */ /* 0x000fe200078e0210 */
[----:B0-----:R-:W-:-:S04]  /*0f10*/  @!P0 SHF.L.U32 R39, R20, 0x1, RZ ;  /* 0x0000000114278819 */ /* 0x001fc800000006ff */
[----:B------:R-:W-:Y:S02]  /*0f20*/  @!P0 IADD3 R21, R21, R47, RZ ;  /* 0x0000002f15158210 */ /* 0x000fe40007ffe0ff */
[----:B---3--:R-:W-:Y:S02]  /*0f30*/  @!P0 IADD3 R46, P6, R39, R50, RZ ;  /* 0x00000032272e8210 */ /* 0x008fe40007fde0ff */
[----:B------:R-:W-:-:S04]  /*0f40*/  @!P0 SHF.L.U64.HI R20, R20, 0x1, R21 ;  /* 0x0000000114148819 */ /* 0x000fc80000010215 */
[----:B------:R-:W-:Y:S02]  /*0f50*/  @!P0 IADD3.X R47, R20, R51, RZ, P6, !PT ;  /* 0x00000033142f8210 */ /* 0x000fe400037fe4ff */
[----:B------:R-:W0:Y:S02]  /*0f60*/  @!P0 LDC.64 R50, c[0x0][0x228] ;  /* 0x00008a00ff328b82 */ /* 0x000e240000000a00 */
[----:B0-----:R-:W-:-:S04]  /*0f70*/  @!P0 IADD3 R38, P6, R39, R50, RZ ;  /* 0x0000003227268210 */ /* 0x001fc80007fde0ff */
[----:B------:R-:W-:Y:S02]  /*0f80*/  @!P0 IADD3.X R39, R20, R51, RZ, P6, !PT ;  /* 0x0000003314278210 */ /* 0x000fe400037fe4ff */
[----:B------:R-:W0:Y:S02]  /*0f90*/  LDC.64 R20, c[0x0][0x248] ;  /* 0x00009200ff147b82 */ /* 0x000e240000000a00 */
[----:B0-----:R-:W-:-:S06]  /*0fa0*/  IMAD.WIDE R20, R76, 0x8, R20 ;  /* 0x000000084c147825 */ /* 0x001fcc00078e0214 */
[----:B------:R-:W2:Y:S01]  /*0fb0*/  LDG.E.64 R20, desc[UR8][R20.64] ;  /* 0x0000000814147981 */ /* 0x000ea2000c1e1b00 */
[----:B------:R-:W-:Y:S02]  /*0fc0*/  LOP3.LUT P6, RZ, R79, 0x2, RZ, 0xc0, !PT ;  /* 0x000000024fff7812 */ /* 0x000fe400078cc0ff */
[----:B------:R-:W-:Y:S02]  /*0fd0*/  CS2R R64, SRZ ;  /* 0x0000000000407805 */ /* 0x000fe4000001ff00 */
[----:B------:R-:W-:Y:S02]  /*0fe0*/  MOV R66, RZ ;  /* 0x000000ff00427202 */ /* 0x000fe40000000f00 */
[----:B------:R-:W-:Y:S02]  /*0ff0*/  CS2R R62, SRZ ;  /* 0x00000000003e7805 */ /* 0x000fe4000001ff00 */
[----:B------:R-:W-:Y:S02]  /*1000*/  CS2R R60, SRZ ;  /* 0x00000000003c7805 */ /* 0x000fe4000001ff00 */
[----:B------:R-:W-:-:S02]  /*1010*/  CS2R R58, SRZ ;  /* 0x00000000003a7805 */ /* 0x000fc4000001ff00 */
[----:B------:R-:W-:Y:S01]  /*1020*/  CS2R R56, SRZ ;  /* 0x0000000000387805 */ /* 0x000fe2000001ff00 */
[----:B------:R-:W5:Y:S04]  /*1030*/  @P5 LDG.E R66, desc[UR8][R34.64] ;  /* 0x0000000822425981 */ /* 0x000f68000c1e1900 */
        /* <DEDUP_REMOVED lines=8> */
[----:B------:R0:W5:Y:S04]  /*10c0*/  @P4 LDG.E R60, desc[UR8][R18.64] ;  /* 0x00000008123c4981 */ /* 0x000168000c1e1900 */
[----:B------:R-:W5:Y:S01]  /*10d0*/  @P3 LDG.E R62, desc[UR8][R22.64] ;  /* 0x00000008163e3981 */ /* 0x000f62000c1e1900 */
[----:B0-----:R-:W-:-:S06]  /*10e0*/  CS2R R18, SRZ ;  /* 0x0000000000127805 */ /* 0x001fcc000001ff00 */
[----:B------:R-:W5:Y:S04]  /*10f0*/  @!P0 LDG.E R18, desc[UR8][R46.64] ;  /* 0x000000082e128981 */ /* 0x000f68000c1e1900 */
[----:B------:R-:W5:Y:S01]  /*1100*/  @!P0 LDG.E R19, desc[UR8][R38.64] ;  /* 0x0000000826138981 */ /* 0x000f62000c1e1900 */
[----:B------:R-:W-:Y:S02]  /*1110*/  MOV R81, 0x3f800000 ;  /* 0x3f80000000517802 */ /* 0x000fe40000000f00 */
[----:B------:R-:W-:Y:S01]  /*1120*/  MOV R16, RZ ;  /* 0x000000ff00107202 */ /* 0x000fe20000000f00 */
[----:B------:R-:W-:Y:S05]  /*1130*/  BSSY B0, `(.L_x_78) ;  /* 0x0000015000007945 */ /* 0x000fea0003800000 */
[----:B------:R0:W5:Y:S02]  /*1140*/  @P1 LDG.E R16, desc[UR8][R24.64] ;  /* 0x0000000818101981 */ /* 0x000164000c1e1900 */
[----:B0-----:R-:W-:Y:S01]  /*1150*/  CS2R R24, SRZ ;  /* 0x0000000000187805 */ /* 0x001fe2000001ff00 */
[----:B--2---:R-:W-:-:S05]  /*1160*/  FFMA.FTZ R22, -R20, R20, R21 ;  /* 0x0000001414167223 */ /* 0x004fca0000010115 */
[----:B------:R-:W-:-:S13]  /*1170*/  FSETP.GTU.FTZ.AND P0, PT, R22, RZ, PT ;  /* 0x000000ff1600720b */ /* 0x000fda0003f1c000 */
[----:B------:R-:W0:Y:S02]  /*1180*/  @P0 LDC R21, c[0x0][0x250] ;  /* 0x00009400ff150b82 */ /* 0x000e240000000800 */
[----:B0-----:R-:W-:-:S04]  /*1190*/  @P0 FADD.FTZ R21, R22, R21 ;  /* 0x0000001516150221 */ /* 0x001fc80000010000 */
[----:B------:R0:W1:Y:S01]  /*11a0*/  @P0 MUFU.RSQ R81, R21 ;  /* 0x0000001500510308 */ /* 0x0000620000001400 */
[----:B------:R-:W-:Y:S02]  /*11b0*/  ISETP.GT.U32.AND P0, PT, R77, 0x1df, PT ;  /* 0x000001df4d00780c */ /* 0x000fe40003f04070 */
[----:B------:R-:W-:-:S11]  /*11c0*/  CS2R R22, SRZ ;  /* 0x0000000000167805 */ /* 0x000fd6000001ff00 */
[----:B0-----:R-:W-:Y:S05]  /*11d0*/  @P0 BRA `(.L_x_79) ;  /* 0x0000000000280947 */ /* 0x001fea0003800000 */
[----:B------:R-:W-:Y:S02]  /*11e0*/  ISETP.NE.AND P0, PT, RZ, UR10, PT ;  /* 0x0000000aff007c0c */ /* 0x000fe4000bf05270 */
[----:B------:R-:W-:-:S04]  /*11f0*/  IADD3 R49, R78, R49, RZ ;  /* 0x000000314e317210 */ /* 0x000fc80007ffe0ff */
[----:B------:R-:W-:-:S07]  /*1200*/  SHF.R.S32.HI R22, RZ, 0x1f, R49 ;  /* 0x0000001fff167819 */ /* 0x000fce0000011431 */
[----:B------:R-:W0:Y:S02]  /*1210*/  @P0 LDC.64 R26, c[0x0][0x240] ;  /* 0x00009000ff1a0b82 */ /* 0x000e240000000a00 */
[----:B0-----:R-:W-:-:S04]  /*1220*/  @P0 LEA R26, P6, R49, R26, 0x2 ;  /* 0x0000001a311a0211 */ /* 0x001fc800078c10ff */
[C---:B------:R-:W-:Y:S02]  /*1230*/  @P0 LEA.HI.X R27, R49.reuse, R27, R22, 0x2, P6 ;  /* 0x0000001b311b0211 */ /* 0x040fe400030f1416 */
[----:B------:R-:W0:Y:S03]  /*1240*/  LDC.64 R22, c[0x0][0x238] ;  /* 0x00008e00ff167b82 */ /* 0x000e260000000a00 */
[----:B------:R2:W5:Y:S01]  /*1250*/  @P0 LDG.E.64 R24, desc[UR8][R26.64] ;  /* 0x000000081a180981 */ /* 0x000562000c1e1b00 */
[----:B0-----:R-:W-:-:S06]  /*1260*/  IMAD.WIDE R22, R49, 0x4, R22 ;  /* 0x0000000431167825 */ /* 0x001fcc00078e0216 */
[----:B--2---:R-:W5:Y:S02]  /*1270*/  LDG.E.64 R22, desc[UR8][R22.64] ;  /* 0x0000000816167981 */ /* 0x004f64000c1e1b00 */
.L_x_79:
[----:B------:R-:W-:Y:S05]  /*1280*/  BSYNC B0 ;  /* 0x0000000000007941 */ /* 0x000fea0003800000 */
.L_x_78:
[----:B------:R-:W-:Y:S02]  /*1290*/  ISETP.NE.AND P0, PT, RZ, UR10, PT ;  /* 0x0000000aff007c0c */ /* 0x000fe4000bf05270 */
[C---:B-----5:R-:W-:Y:S02]  /*12a0*/  PRMT R21, R65.reuse, 0x7632, R21 ;  /* 0x0000763241157816 */ /* 0x060fe40000000015 */
[----:B------:R-:W-:Y:S02]  /*12b0*/  SHF.L.U32 R31, R65, 0x10, RZ ;  /* 0x00000010411f7819 */ /* 0x000fe400000006ff */
[----:B------:R-:W-:Y:S02]  /*12c0*/  PRMT R26, R66, 0x7632, R26 ;  /* 0x00007632421a7816 */ /* 0x000fe4000000001a */
[----:B------:R-:W-:Y:S02]  /*12d0*/  SHF.L.U32 R21, R21, 0x10, RZ ;  /* 0x0000001015157819 */ /* 0x000fe400000006ff */
[----:B------:R-:W-:Y:S01]  /*12e0*/  SHF.L.U32 R41, R26, 0x10, RZ ;  /* 0x000000101a297819 */ /* 0x000fe200000006ff */
[----:B------:R-:W-:Y:S01]  /*12f0*/  FADD.FTZ R26, -R20, R31 ;  /* 0x0000001f141a7221 */ /* 0x000fe20000010100 */
[----:B------:R-:W-:Y:S01]  /*1300*/  SHF.L.U32 R33, R66, 0x10, RZ ;  /* 0x0000001042217819 */ /* 0x000fe200000006ff */
[----:B------:R-:W-:Y:S01]  /*1310*/  FADD.FTZ R32, -R20, R21 ;  /* 0x0000001514207221 */ /* 0x000fe20000010100 */
[----:B------:R-:W-:Y:S01]  /*1320*/  PRMT R29, R64, 0x7632, R29 ;  /* 0x00007632401d7816 */ /* 0x000fe2000000001d */
[-C--:B-1----:R-:W-:Y:S01]  /*1330*/  FMUL.FTZ R21, R26, R81.reuse ;  /* 0x000000511a157220 */ /* 0x082fe20000410000 */
[----:B------:R-:W-:Y:S01]  /*1340*/  LOP3.LUT R79, R79, 0xfffffffb, RZ, 0xc0, !PT ;  /* 0xfffffffb4f4f7812 */ /* 0x000fe200078ec0ff */
[----:B------:R-:W-:Y:S01]  /*1350*/  FADD.FTZ R42, -R20, R33 ;  /* 0x00000021142a7221 */ /* 0x000fe20000010100 */
[----:B------:R-:W-:Y:S01]  /*1360*/  PRMT R30, R63, 0x7632, R30 ;  /* 0x000076323f1e7816 */ /* 0x000fe2000000001e */
[----:B------:R-:W-:Y:S01]  /*1370*/  FMUL.FTZ R26, R32, R81 ;  /* 0x00000051201a7220 */ /* 0x000fe20000410000 */
[----:B------:R-:W-:-:S02]  /*1380*/  @P0 LOP3.LUT R79, R79, 0x4, RZ, 0xfc, !PT ;  /* 0x000000044f4f0812 */ /* 0x000fc400078efcff */
[----:B------:R-:W-:Y:S02]  /*1390*/  SHF.L.U32 R28, R64, 0x10, RZ ;  /* 0x00000010401c7819 */ /* 0x000fe400000006ff */
        /* <DEDUP_REMOVED lines=22> */
.L_x_80:
        /* <DEDUP_REMOVED lines=26> */
.L_x_81:
[--C-:B------:R-:W-:Y:S01]  /*16a0*/  FFMA.FTZ R38, R26, R34, R33.reuse ;  /* 0x000000221a267223 */ /* 0x100fe20000010021 */
[C---:B------:R-:W-:Y:S01]  /*16b0*/  PRMT R33, R61.reuse, 0x7632, R33 ;  /* 0x000076323d217816 */ /* 0x040fe20000000021 */
[----:B------:R-:W-:Y:S01]  /*16c0*/  FADD.FTZ R39, R34, R35 ;  /* 0x0000002322277221 */ /* 0x000fe20000010000 */
[----:B------:R-:W-:Y:S01]  /*16d0*/  SHF.L.U32 R35, R61, 0x10, RZ ;  /* 0x000000103d237819 */ /* 0x000fe200000006ff */
[----:B------:R-:W-:Y:S01]  /*16e0*/  FMUL.FTZ R36, R27, R22 ;  /* 0x000000161b247220 */ /* 0x000fe20000410000 */
[----:B------:R-:W-:Y:S02]  /*16f0*/  SHF.L.U32 R41, R33, 0x10, RZ ;  /* 0x0000001021297819 */ /* 0x000fe400000006ff */
[----:B------:R-:W-:Y:S01]  /*1700*/  SHF.L.U32 R33, R60, 0x10, RZ ;  /* 0x000000103c217819 */ /* 0x000fe200000006ff */
[----:B------:R-:W-:Y:S01]  /*1710*/  FFMA.FTZ R37, R31, R36, R38 ;  /* 0x000000241f257223 */ /* 0x000fe20000010026 */
[--C-:B------:R-:W-:Y:S01]  /*1720*/  FADD.FTZ R39, R39, R36.reuse ;  /* 0x0000002427277221 */ /* 0x100fe20000010000 */
[----:B------:R-:W-:Y:S01]  /*1730*/  FADD.FTZ R34, -R20, R35 ;  /* 0x0000002314227221 */ /* 0x000fe20000010100 */
[----:B------:R-:W-:Y:S01]  /*1740*/  PRMT R36, R60, 0x7632, R36 ;  /* 0x000076323c247816 */ /* 0x000fe20000000024 */
[----:B------:R-:W-:Y:S01]  /*1750*/  FADD.FTZ R40, -R20, R41 ;  /* 0x0000002914287221 */ /* 0x000fe20000010100 */
[----:B------:R-:W-:Y:S01]  /*1760*/  PRMT R50, R62, 0x7632, R50 ;  /* 0x000076323e327816 */ /* 0x000fe20000000032 */
[----:B------:R-:W-:Y:S01]  /*1770*/  FMUL.FTZ R35, R34, R81 ;  /* 0x0000005122237220 */ /* 0x000fe20000410000 */
[----:B------:R-:W-:Y:S01]  /*1780*/  SHF.L.U32 R36, R36, 0x10, RZ ;  /* 0x0000001024247819 */ /* 0x000fe200000006ff */
[----:B------:R-:W-:Y:S01]  /*1790*/  FMUL.FTZ R38, R30, R23 ;  /* 0x000000171e267220 */ /* 0x000fe20000410000 */
        /* <DEDUP_REMOVED lines=20> */
.L_x_82:
[----:B------:R-:W-:Y:S01]  /*18e0*/  FFMA.FTZ R42, R32, R38, R37 ;  /* 0x00000026202a7223 */ /* 0x000fe20000010025 */
[----:B------:R-:W-:Y:S01]  /*18f0*/  FADD.FTZ R43, R38, R39 ;  /* 0x00000027262b7221 */ /* 0x000fe20000010000 */
[----:B------:R-:W-:Y:S01]  /*1900*/  SHF.L.U32 R37, R62, 0x10, RZ ;  /* 0x000000103e257819 */ /* 0x000fe200000006ff */
[----:B------:R-:W-:Y:S01]  /*1910*/  FMUL.FTZ R40, R33, R22 ;  /* 0x0000001621287220 */ /* 0x000fe20000410000 */
[----:B------:R-:W-:-:S03]  /*1920*/  SHF.L.U32 R39, R50, 0x10, RZ ;  /* 0x0000001032277819 */ /* 0x000fc600000006ff */
[----:B------:R-:W-:Y:S01]  /*1930*/  FFMA.FTZ R41, R35, R40, R42 ;  /* 0x0000002823297223 */ /* 0x000fe2000001002a */
[--C-:B------:R-:W-:Y:S01]  /*1940*/  FADD.FTZ R43, R43, R40.reuse ;  /* 0x000000282b2b7221 */ /* 0x100fe20000010000 */
[C---:B------:R-:W-:Y:S01]  /*1950*/  FADD.FTZ R38, -R20.reuse, R37 ;  /* 0x0000002514267221 */ /* 0x040fe20000010100 */
[C---:B------:R-:W-:Y:S01]  /*1960*/  PRMT R40, R59.reuse, 0x7632, R40 ;  /* 0x000076323b287816 */ /* 0x040fe20000000028 */
[----:B------:R-:W-:Y:S01]  /*1970*/  FADD.FTZ R44, -R20, R39 ;  /* 0x00000027142c7221 */ /* 0x000fe20000010100 */
[----:B------:R-:W-:Y:S01]  /*1980*/  SHF.L.U32 R37, R59, 0x10, RZ ;  /* 0x000000103b257819 */ /* 0x000fe200000006ff */
        /* <DEDUP_REMOVED lines=23> */
.L_x_83:
        /* <DEDUP_REMOVED lines=36> */
.L_x_84:
[----:B------:R-:W-:Y:S01]  /*1d40*/  FFMA.FTZ R50, R38, R46, R45 ;  /* 0x0000002e26327223 */ /* 0x000fe2000001002d */
[----:B------:R-:W-:Y:S01]  /*1d50*/  FMUL.FTZ R48, R41, R22 ;  /* 0x0000001629307220 */ /* 0x000fe20000410000 */
[----:B------:R-:W-:Y:S01]  /*1d60*/  FADD.FTZ R51, R46, R47 ;  /* 0x0000002f2e337221 */ /* 0x000fe20000010000 */
[----:B------:R-:W-:Y:S02]  /*1d70*/  SHF.L.U32 R45, R58, 0x10, RZ ;  /* 0x000000103a2d7819 */ /* 0x000fe400000006ff */
[----:B------:R-:W-:Y:S01]  /*1d80*/  SHF.L.U32 R47, R88, 0x10, RZ ;  /* 0x00000010582f7819 */ /* 0x000fe200000006ff */
[----:B------:R-:W-:Y:S01]  /*1d90*/  FFMA.FTZ R49, R43, R48, R50 ;  /* 0x000000302b317223 */ /* 0x000fe20000010032 */
[--C-:B------:R-:W-:Y:S01]  /*1da0*/  FADD.FTZ R51, R51, R48.reuse ;  /* 0x0000003033337221 */ /* 0x100fe20000010000 */
[----:B------:R-:W-:Y:S01]  /*1db0*/  PRMT R48, R16, 0x7632, R48 ;  /* 0x0000763210307816 */ /* 0x000fe20000000030 */
[C---:B------:R-:W-:Y:S01]  /*1dc0*/  FADD.FTZ R50, -R20.reuse, R45 ;  /* 0x0000002d14327221 */ /* 0x040fe20000010100 */
[----:B------:R-:W-:Y:S01]  /*1dd0*/  FADD.FTZ R52, -R20, R47 ;  /* 0x0000002f14347221 */ /* 0x000fe20000010100 */
[----:B------:R-:W-:-:S02]  /*1de0*/  SHF.L.U32 R46, R16, 0x10, RZ ;  /* 0x00000010102e7819 */ /* 0x000fc400000006ff */
[----:B------:R-:W-:Y:S01]  /*1df0*/  SHF.L.U32 R47, R48, 0x10, RZ ;  /* 0x00000010302f7819 */ /* 0x000fe200000006ff */
[----:B------:R-:W-:Y:S01]  /*1e00*/  FMUL.FTZ R45, R50, R81 ;  /* 0x00000051322d7220 */ /* 0x000fe20000410000 */
        /* <DEDUP_REMOVED lines=21> */
.L_x_85:
[----:B------:R-:W-:Y:S01]  /*1f60*/  FFMA.FTZ R54, R42, R50, R49 ;  /* 0x000000322a367223 */ /* 0x000fe20000010031 */
[----:B------:R-:W-:Y:S01]  /*1f70*/  FMUL.FTZ R52, R46, R22 ;  /* 0x000000162e347220 */ /* 0x000fe20000410000 */
[----:B------:R-:W-:Y:S01]  /*1f80*/  FADD.FTZ R51, R50, R51 ;  /* 0x0000003332337221 */ /* 0x000fe20000010000 */
[C---:B------:R-:W-:Y:S01]  /*1f90*/  PRMT R53, R12.reuse, 0x7632, R53 ;  /* 0x000076320c357816 */ /* 0x040fe20000000035 */
[----:B------:R-:W-:Y:S01]  /*1fa0*/  FMUL.FTZ R50, R47, R23 ;  /* 0x000000172f327220 */ /* 0x000fe20000410000 */
[----:B------:R-:W-:Y:S01]  /*1fb0*/  FFMA.FTZ R49, R45, R52, R54 ;  /* 0x000000342d317223 */ /* 0x000fe20000010036 */
[--C-:B------:R-:W-:Y:S01]  /*1fc0*/  FADD.FTZ R51, R51, R52.reuse ;  /* 0x0000003433337221 */ /* 0x100fe20000010000 */
[----:B------:R-:W-:Y:S02]  /*1fd0*/  SHF.L.U32 R55, R12, 0x10, RZ ;  /* 0x000000100c377819 */ /* 0x000fe400000006ff */
[----:B------:R-:W-:Y:S01]  /*1fe0*/  SHF.L.U32 R53, R53, 0x10, RZ ;  /* 0x0000001035357819 */ /* 0x000fe200000006ff */
[----:B------:R-:W-:Y:S01]  /*1ff0*/  FFMA.FTZ R92, R48, R50, R49 ;  /* 0x00000032305c7223 */ /* 0x000fe20000010031 */
[----:B------:R-:W-:Y:S01]  /*2000*/  FADD.FTZ R91, R50, R51 ;  /* 0x00000033325b7221 */ /* 0x000fe20000010000 */
[----:B------:R-:W-:Y:S01]  /*2010*/  FADD.FTZ R50, -R20, R55 ;  /* 0x0000003714327221 */ /* 0x000fe20000010100 */
[----:B------:R-:W-:Y:S01]  /*2020*/  PRMT R52, R14, 0x7632, R52 ;  /* 0x000076320e347816 */ /* 0x000fe20000000034 */
[----:B------:R-:W-:Y:S01]  /*2030*/  FADD.FTZ R54, -R20, R53 ;  /* 0x0000003514367221 */ /* 0x000fe20000010100 */
[----:B------:R-:W-:Y:S01]  /*2040*/  SHF.L.U32 R51, R14, 0x10, RZ ;  /* 0x000000100e337819 */ /* 0x000fe200000006ff */
[-C--:B------:R-:W-:Y:S01]  /*2050*/  FMUL.FTZ R49, R50, R81.reuse ;  /* 0x0000005132317220 */ /* 0x080fe20000410000 */
[----:B------:R-:W-:Y:S01]  /*2060*/  SHF.L.U32 R52, R52, 0x10, RZ ;  /* 0x0000001034347819 */ /* 0x000fe200000006ff */
        /* <DEDUP_REMOVED lines=20> */
.L_x_86:
[----:B------:R-:W-:-:S04]  /*21b0*/  FMUL.FTZ R54, R51, R22 ;  /* 0x0000001633367220 */ /* 0x000fc80000410000 */
[----:B------:R-:W-:Y:S01]  /*21c0*/  FFMA.FTZ R53, R49, R54, R92 ;  /* 0x0000003631357223 */ /* 0x000fe2000001005c */
[----:B------:R-:W-:Y:S01]  /*21d0*/  FADD.FTZ R55, R91, R54 ;  /* 0x000000365b377221 */ /* 0x000fe20000010000 */
[----:B------:R-:W-:-:S04]  /*21e0*/  FMUL.FTZ R54, R52, R23 ;  /* 0x0000001734367220 */ /* 0x000fc80000410000 */
[--C-:B------:R-:W-:Y:S01]  /*21f0*/  FFMA.FTZ R96, R50, R54, R53.reuse ;  /* 0x0000003632607223 */ /* 0x100fe20000010035 */
[----:B------:R-:W-:Y:S01]  /*2200*/  PRMT R53, R18, 0x7632, R53 ;  /* 0x0000763212357816 */ /* 0x000fe20000000035 */
[----:B------:R-:W-:Y:S01]  /*2210*/  FADD.FTZ R95, R54, R55 ;  /* 0x00000037365f7221 */ /* 0x000fe20000010000 */
[----:B------:R-:W-:Y:S02]  /*2220*/  SHF.L.U32 R55, R18, 0x10, RZ ;  /* 0x0000001012377819 */ /* 0x000fe400000006ff */
[----:B------:R-:W-:Y:S02]  /*2230*/  SHF.L.U32 R53, R53, 0x10, RZ ;  /* 0x0000001035357819 */ /* 0x000fe400000006ff */
[C---:B------:R-:W-:Y:S01]  /*2240*/  PRMT R54, R19.reuse, 0x7632, R54 ;  /* 0x0000763213367816 */ /* 0x040fe20000000036 */
[C---:B------:R-:W-:Y:S01]  /*2250*/  FADD.FTZ R82, -R20.reuse, R55 ;  /* 0x0000003714527221 */ /* 0x040fe20000010100 */
[----:B------:R-:W-:Y:S01]  /*2260*/  SHF.L.U32 R55, R19, 0x10, RZ ;  /* 0x0000001013377819 */ /* 0x000fe200000006ff */
[----:B------:R-:W-:Y:S01]  /*2270*/  FADD.FTZ R88, -R20, R53 ;  /* 0x0000003514587221 */ /* 0x000fe20000010100 */
[----:B------:R-:W-:Y:S01]  /*2280*/  SHF.L.U32 R54, R54, 0x10, RZ ;  /* 0x0000001036367819 */ /* 0x000fe200000006ff */
[----:B------:R-:W-:-:S02]  /*2290*/  FMUL.FTZ R53, R82, R81 ;  /* 0x0000005152357220 */ /* 0x000fc40000410000 */
[----:B------:R-:W-:Y:S01]  /*22a0*/  FMUL.FTZ R82, R88, R81 ;  /* 0x0000005158527220 */ /* 0x000fe20000410000 */
[----:B------:R-:W-:Y:S06]  /*22b0*/  @!P0 BRA `(.L_x_87) ;  /* 0x0000000000488947 */ /* 0x000fec0003800000 */
[----:B------:R-:W-:-:S04]  /*22c0*/  FFMA.FTZ R83, R53, R22, R24 ;  /* 0x0000001635537223 */ /* 0x000fc80000010018 */
[----:B------:R-:W-:-:S06]  /*22d0*/  FMUL.FTZ R88, R83, -1.4426950216293334961 ;  /* 0xbfb8aa3b53587820 */ /* 0x000fcc0000410000 */
[----:B------:R-:W0:Y:S02]  /*22e0*/  MUFU.EX2 R88, R88 ;  /* 0x0000005800587308 */ /* 0x000e240000000800 */
[----:B0-----:R-:W-:-:S06]  /*22f0*/  FADD.FTZ R89, R88, 1 ;  /* 0x3f80000058597421 */ /* 0x001fcc0000010000 */
[----:B------:R-:W0:Y:S02]  /*2300*/  MUFU.RCP R90, R89 ;  /* 0x00000059005a7308 */ /* 0x000e240000001000 */
[----:B0-----:R-:W-:Y:S01]  /*2310*/  FADD.FTZ R94, -R90, 1 ;  /* 0x3f8000005a5e7421 */ /* 0x001fe20000010100 */
[----:B------:R-:W-:Y:S01]  /*2320*/  FMUL.FTZ R92, R55, R90 ;  /* 0x0000005a375c7220 */ /* 0x000fe20000410000 */
[----:B------:R-:W-:Y:S02]  /*2330*/  FFMA.FTZ R55, R82, R23, R25 ;  /* 0x0000001752377223 */ /* 0x000fe40000010019 */
[----:B------:R-:W-:Y:S02]  /*2340*/  FFMA.FTZ R93, R83, R94, 1 ;  /* 0x3f800000535d7423 */ /* 0x000fe4000001005e */
[----:B------:R-:W-:-:S06]  /*2350*/  FMUL.FTZ R83, R55, -1.4426950216293334961 ;  /* 0xbfb8aa3b37537820 */ /* 0x000fcc0000410000 */
[----:B------:R-:W0:Y:S02]  /*2360*/  MUFU.EX2 R83, R83 ;  /* 0x0000005300537308 */ /* 0x000e240000000800 */
[----:B0-----:R-:W-:-:S06]  /*2370*/  FADD.FTZ R90, R83, 1 ;  /* 0x3f800000535a7421 */ /* 0x001fcc0000010000 */
[----:B------:R-:W0:Y:S02]  /*2380*/  MUFU.RCP R91, R90 ;  /* 0x0000005a005b7308 */ /* 0x000e240000001000 */
[----:B0-----:R-:W-:Y:S01]  /*2390*/  FADD.FTZ R88, -R91, 1 ;  /* 0x3f8000005b587421 */ /* 0x001fe20000010100 */
[----:B------:R-:W-:-:S03]  /*23a0*/  FMUL.FTZ R54, R54, R91 ;  /* 0x0000005b36367220 */ /* 0x000fc60000410000 */
[----:B------:R-:W-:Y:S01]  /*23b0*/  FFMA.FTZ R89, R55, R88, 1 ;  /* 0x3f80000037597423 */ /* 0x000fe20000010058 */
[----:B------:R-:W-:-:S03]  /*23c0*/  FMUL.FTZ R55, R92, R93 ;  /* 0x0000005d5c377220 */ /* 0x000fc60000410000 */
[----:B------:R-:W-:-:S07]  /*23d0*/  FMUL.FTZ R54, R54, R89 ;  /* 0x0000005936367220 */ /* 0x000fce0000410000 */
.L_x_87:
[----:B------:R-:W-:Y:S01]  /*23e0*/  FMUL.FTZ R88, R55, R22 ;  /* 0x0000001637587220 */ /* 0x000fe20000410000 */
[----:B------:R-:W-:Y:S01]  /*23f0*/  ISETP.GT.AND P0, PT, R0, 0x1e, PT ;  /* 0x0000001e0000780c */ /* 0x000fe20003f04270 */
[----:B------:R-:W0:Y:S01]  /*2400*/  S2UR UR11, SR_CgaCtaId ;  /* 0x00000000000b79c3 */ /* 0x000e220000008800 */
[----:B------:R-:W-:Y:S01]  /*2410*/  UMOV UR6, 0x400 ;  /* 0x0000040000067882 */ /* 0x000fe20000000000 */
[----:B------:R-:W-:Y:S01]  /*2420*/  FFMA.FTZ R83, R53, R88, R96 ;  /* 0x0000005835537223 */ /* 0x000fe20000010060 */
[----:B------:R-:W-:Y:S01]  /*2430*/  FADD.FTZ R89, R95, R88 ;  /* 0x000000585f597221 */ /* 0x000fe20000010000 */
[----:B------:R-:W-:Y:S01]  /*2440*/  FMUL.FTZ R88, R54, R23 ;  /* 0x0000001736587220 */ /* 0x000fe20000410000 */
[----:B------:R-:W-:Y:S01]  /*2450*/  UIADD3 UR5, UR6, 0xa0, URZ ;  /* 0x000000a006057890 */ /* 0x000fe2000fffe03f */
[----:B------:R-:W-:Y:S01]  /*2460*/  BSSY B0, `(.L_x_88) ;  /* 0x000006d000007945 */ /* 0x000fe20003800000 */
[----:B------:R-:W-:Y:S02]  /*2470*/  IMAD R80, R80, 0xf, R77 ;  /* 0x0000000f50507824 */ /* 0x000fe400078e024d */
[----:B------:R-:W-:Y:S01]  /*2480*/  FFMA.FTZ R83, R82, R88, R83 ;  /* 0x0000005852537223 */ /* 0x000fe20000010053 */
[----:B------:R-:W-:-:S04]  /*2490*/  FADD.FTZ R88, R88, R89 ;  /* 0x0000005958587221 */ /* 0x000fc80000010000 */
[----:B------:R-:W1:Y:S04]  /*24a0*/  SHFL.DOWN PT, R90, R83, 0x1, 0x1f ;  /* 0x08201f00535a7f89 */ /* 0x000e6800000e0000 */
[----:B------:R-:W2:Y:S01]  /*24b0*/  SHFL.DOWN PT, R89, R88, 0x1, 0x1f ;  /* 0x08201f0058597f89 */ /* 0x000ea200000e0000 */
[----:B0-----:R-:W-:Y:S01]  /*24c0*/  ULEA UR5, UR11, UR5, 0x18 ;  /* 0x000000050b057291 */ /* 0x001fe2000f8ec03f */
        /* <DEDUP_REMOVED lines=21> */
[----:B------:R-:W-:Y:S01]  /*2620*/  FFMA.FTZ R90, R21, R28, RZ ;  /* 0x0000001c155a7223 */ /* 0x000fe200000100ff */
[----:B------:R-:W-:Y:S01]  /*2630*/  FFMA.FTZ R21, R26, R29, RZ ;  /* 0x0000001d1a157223 */ /* 0x000fe200000100ff */
[----:B------:R-:W-:Y:S01]  /*2640*/  FADD.FTZ R28, RZ, R28 ;  /* 0x0000001cff1c7221 */ /* 0x000fe20000010000 */
[----:B------:R-:W-:Y:S01]  /*2650*/  FADD.FTZ R29, RZ, R29 ;  /* 0x0000001dff1d7221 */ /* 0x000fe20000010000 */
[----:B------:R-:W-:Y:S01]  /*2660*/  FFMA.FTZ R90, R31, R27, R90 ;  /* 0x0000001b1f5a7223 */ /* 0x000fe2000001005a */
[----:B------:R-:W-:Y:S01]  /*2670*/  FFMA.FTZ R21, R32, R30, R21 ;  /* 0x0000001e20157223 */ /* 0x000fe20000010015 */
[----:B------:R-:W-:Y:S01]  /*2680*/  FADD.FTZ R28, R28, R27 ;  /* 0x0000001b1c1c7221 */ /* 0x000fe20000010000 */
[----:B------:R-:W-:Y:S01]  /*2690*/  FADD.FTZ R29, R29, R30 ;  /* 0x0000001e1d1d7221 */ /* 0x000fe20000010000 */
        /* <DEDUP_REMOVED lines=14> */
[----:B-1----:R-:W-:Y:S01]  /*2780*/  @!P0 FADD.FTZ R88, R88, R89 ;  /* 0x0000005958588221 */ /* 0x002fe20000010000 */
[----:B------:R-:W-:Y:S01]  /*2790*/  FADD.FTZ R46, R41, R46 ;  /* 0x0000002e292e7221 */ /* 0x000fe20000010000 */
[----:B------:R-:W-:Y:S01]  /*27a0*/  FADD.FTZ R47, R44, R47 ;  /* 0x0000002f2c2f7221 */ /* 0x000fe20000010000 */
[----:B------:R-:W-:Y:S01]  /*27b0*/  ISETP.NE.AND P0, PT, R0, RZ, PT ;  /* 0x000000ff0000720c */ /* 0x000fe20003f05270 */
        /* <DEDUP_REMOVED lines=8> */
[----:B------:R-:W-:Y:S01]  /*2840*/  LEA R82, R77, UR5, 0x4 ;  /* 0x000000054d527c11 */ /* 0x000fe2000f8e20ff */
[----:B------:R-:W0:Y:S01]  /*2850*/  LDC R21, c[0x0][0xc] ;  /* 0x00000300ff157b82 */ /* 0x000e220000000800 */
[----:B------:R-:W-:-:S02]  /*2860*/  MOV R26, R83 ;  /* 0x00000053001a7202 */ /* 0x000fc40000000f00 */
[----:B------:R-:W-:Y:S01]  /*2870*/  MOV R27, R88 ;  /* 0x00000058001b7202 */ /* 0x000fe20000000f00 */
[----:B------:R1:W-:Y:S04]  /*2880*/  STS.128 [R82], R36 ;  /* 0x0000002452007388 */ /* 0x0003e80000000c00 */
[----:B------:R-:W2:Y:S01]  /*2890*/  LDC.64 R88, c[0x0][0x268] ;  /* 0x00009a00ff587b82 */ /* 0x000ea20000000a00 */
[----:B------:R1:W-:Y:S07]  /*28a0*/  @!P0 STS.64 [R2+0x10], R26 ;  /* 0x0000101a02008388 */ /* 0x0003ee0000000a00 */
[----:B------:R-:W-:Y:S01]  /*28b0*/  BAR.SYNC.DEFER_BLOCKING 0x0 ;  /* 0x0000000000007b1d */ /* 0x000fe20000010000 */
[----:B------:R-:W-:-:S13]  /*28c0*/  ISETP.NE.AND P0, PT, R77, RZ, PT ;  /* 0x000000ff4d00720c */ /* 0x000fda0003f05270 */
[----:B-1----:R-:W-:Y:S05]  /*28d0*/  @P0 BRA `(.L_x_89) ;  /* 0x0000000000940947 */ /* 0x002fea0003800000 */
[----:B------:R-:W-:-:S09]  /*28e0*/  ULEA UR5, UR11, UR6, 0x18 ;  /* 0x000000060b057291 */ /* 0x000fd2000f8ec03f */
[----:B------:R-:W1:Y:S04]  /*28f0*/  LDS.64 R52, [UR5+0x18] ;  /* 0x00001805ff347984 */ /* 0x000e680008000a00 */
[----:B------:R-:W3:Y:S04]  /*2900*/  LDS.128 R28, [UR5+0x20] ;  /* 0x00002005ff1c7984 */ /* 0x000ee80008000c00 */
[----:B------:R-:W4:Y:S04]  /*2910*/  LDS.128 R32, [UR5+0x30] ;  /* 0x00003005ff207984 */ /* 0x000f280008000c00 */
[----:B------:R-:W5:Y:S04]  /*2920*/  LDS.128 R48, [UR5+0x40] ;  /* 0x00004005ff307984 */ /* 0x000f680008000c00 */
[----:B------:R-:W0:Y:S04]  /*2930*/  LDS.128 R44, [UR5+0x50] ;  /* 0x00005005ff2c7984 */ /* 0x000e280008000c00 */
[----:B------:R-:W2:Y:S01]  /*2940*/  LDS.128 R40, [UR5+0x60] ;  /* 0x00006005ff287984 */ /* 0x000ea20008000c00 */
[----:B-1----:R-:W-:Y:S01]  /*2950*/  FADD.FTZ R55, R26, R52 ;  /* 0x000000341a377221 */ /* 0x002fe20000010000 */
[----:B------:R-:W-:-:S03]  /*2960*/  FADD.FTZ R26, R27, R53 ;  /* 0x000000351b1a7221 */ /* 0x000fc60000010000 */
[----:B---3--:R-:W-:Y:S01]  /*2970*/  FADD.FTZ R27, R55, R28 ;  /* 0x0000001c371b7221 */ /* 0x008fe20000010000 */
[----:B------:R-:W-:Y:S01]  /*2980*/  FADD.FTZ R26, R26, R29 ;  /* 0x0000001d1a1a7221 */ /* 0x000fe20000010000 */
[----:B------:R-:W1:Y:S02]  /*2990*/  LDS.128 R52, [UR5+0x70] ;  /* 0x00007005ff347984 */ /* 0x000e640008000c00 */
[----:B------:R-:W-:Y:S01]  /*29a0*/  FADD.FTZ R27, R27, R30 ;  /* 0x0000001e1b1b7221 */ /* 0x000fe20000010000 */
[----:B------:R-:W-:-:S03]  /*29b0*/  FADD.FTZ R28, R26, R31 ;  /* 0x0000001f1a1c7221 */ /* 0x000fc60000010000 */
[----:B----4-:R-:W-:Y:S01]  /*29c0*/  FADD.FTZ R29, R27, R32 ;  /* 0x000000201b1d7221 */ /* 0x010fe20000010000 */
[----:B------:R-:W-:Y:S01]  /*29d0*/  FADD.FTZ R28, R28, R33 ;  /* 0x000000211c1c7221 */ /* 0x000fe20000010000 */
[----:B------:R-:W3:Y:S02]  /*29e0*/  LDS.64 R26, [UR5+0x80] ;  /* 0x00008005ff1a7984 */ /* 0x000ee40008000a00 */
[----:B------:R-:W-:Y:S01]  /*29f0*/  FADD.FTZ R29, R29, R34 ;  /* 0x000000221d1d7221 */ /* 0x000fe20000010000 */
[----:B------:R-:W-:-:S03]  /*2a00*/  FADD.FTZ R28, R28, R35 ;  /* 0x000000231c1c7221 */ /* 0x000fc60000010000 */
[----:B-----5:R-:W-:Y:S01]  /*2a10*/  FADD.FTZ R29, R29, R48 ;  /* 0x000000301d1d7221 */ /* 0x020fe20000010000 */
[----:B------:R-:W-:-:S03]  /*2a20*/  FADD.FTZ R28, R28, R49 ;  /* 0x000000311c1c7221 */ /* 0x000fc60000010000 */
[----:B------:R-:W-:Y:S01]  /*2a30*/  FADD.FTZ R29, R29, R50 ;  /* 0x000000321d1d7221 */ /* 0x000fe20000010000 */
[----:B------:R-:W-:-:S03]  /*2a40*/  FADD.FTZ R28, R28, R51 ;  /* 0x000000331c1c7221 */ /* 0x000fc60000010000 */
[----:B0-----:R-:W-:Y:S01]  /*2a50*/  FADD.FTZ R29, R29, R44 ;  /* 0x0000002c1d1d7221 */ /* 0x001fe20000010000 */
[----:B------:R-:W-:-:S03]  /*2a60*/  FADD.FTZ R28, R28, R45 ;  /* 0x0000002d1c1c7221 */ /* 0x000fc60000010000 */
[----:B------:R-:W-:Y:S01]  /*2a70*/  FADD.FTZ R29, R29, R46 ;  /* 0x0000002e1d1d7221 */ /* 0x000fe20000010000 */
[----:B------:R-:W-:-:S03]  /*2a80*/  FADD.FTZ R28, R28, R47 ;  /* 0x0000002f1c1c7221 */ /* 0x000fc60000010000 */
[----:B--2---:R-:W-:Y:S01]  /*2a90*/  FADD.FTZ R29, R29, R40 ;  /* 0x000000281d1d7221 */ /* 0x004fe20000010000 */
[----:B------:R-:W-:-:S03]  /*2aa0*/  FADD.FTZ R28, R28, R41 ;  /* 0x000000291c1c7221 */ /* 0x000fc60000010000 */
[----:B------:R-:W-:Y:S01]  /*2ab0*/  FADD.FTZ R29, R29, R42 ;  /* 0x0000002a1d1d7221 */ /* 0x000fe20000010000 */
[----:B------:R-:W-:-:S03]  /*2ac0*/  FADD.FTZ R28, R28, R43 ;  /* 0x0000002b1c1c7221 */ /* 0x000fc60000010000 */
[----:B-1----:R-:W-:Y:S01]  /*2ad0*/  FADD.FTZ R29, R29, R52 ;  /* 0x000000341d1d7221 */ /* 0x002fe20000010000 */
[----:B------:R-:W-:-:S03]  /*2ae0*/  FADD.FTZ R28, R28, R53 ;  /* 0x000000351c1c7221 */ /* 0x000fc60000010000 */
[----:B------:R-:W-:Y:S01]  /*2af0*/  FADD.FTZ R29, R29, R54 ;  /* 0x000000361d1d7221 */ /* 0x000fe20000010000 */
[----:B------:R-:W-:-:S03]  /*2b00*/  FADD.FTZ R28, R28, R55 ;  /* 0x000000371c1c7221 */ /* 0x000fc60000010000 */
[----:B---3--:R-:W-:Y:S01]  /*2b10*/  FADD.FTZ R26, R29, R26 ;  /* 0x0000001a1d1a7221 */ /* 0x008fe20000010000 */
[----:B------:R-:W-:-:S07]  /*2b20*/  FADD.FTZ R27, R28, R27 ;  /* 0x0000001b1c1b7221 */ /* 0x000fce0000010000 */
.L_x_89:
[----:B------:R-:W-:Y:S05]  /*2b30*/  BSYNC B0 ;  /* 0x0000000000007941 */ /* 0x000fea0003800000 */
.L_x_88:
[----:B------:R-:W-:Y:S01]  /*2b40*/  BAR.SYNC.DEFER_BLOCKING 0x0 ;  /* 0x0000000000007b1d */ /* 0x000fe20000010000 */
[----:B------:R-:W-:Y:S02]  /*2b50*/  ISETP.GT.U32.AND P6, PT, R77, 0xe, PT ;  /* 0x0000000e4d00780c */ /* 0x000fe40003fc4070 */
[----:B------:R-:W-:-:S03]  /*2b60*/  LOP3.LUT R79, R79, 0xfffffffe, RZ, 0xc0, !PT ;  /* 0xfffffffe4f4f7812 */ /* 0x000fc600078ec0ff */
[----:B------:R-:W-:Y:S08]  /*2b70*/  BSSY B0, `(.L_x_90) ;  /* 0x000009e000007945 */ /* 0x000ff00003800000 */
[----:B------:R-:W-:Y:S01]  /*2b80*/  @P6 LOP3.LUT R79, R79, 0x1, RZ, 0xfc, !PT ;  /* 0x000000014f4f6812 */ /* 0x000fe200078efcff */
[----:B------:R-:W-:Y:S06]  /*2b90*/  @P6 BRA `(.L_x_91) ;  /* 0x00000008006c6947 */ /* 0x000fec0003800000 */
[----:B------:R-:W1:Y:S04]  /*2ba0*/  LDS.128 R40, [R82+0xf0] ;  /* 0x0000f00052287984 */ /* 0x000e680000000c00 */
[----:B------:R-:W3:Y:S04]  /*2bb0*/  LDS.128 R48, [R82+0x1e0] ;  /* 0x0001e00052307984 */ /* 0x000ee80000000c00 */
[----:B------:R-:W4:Y:S04]  /*2bc0*/  LDS.128 R44, [R82+0x2d0] ;  /* 0x0002d000522c7984 */ /* 0x000f280000000c00 */
[----:B------:R-:W5:Y:S04]  /*2bd0*/  LDS.128 R28, [R82+0x3c0] ;  /* 0x0003c000521c7984 */ /* 0x000f680000000c00 */
[----:B------:R-:W0:Y:S04]  /*2be0*/  LDS.128 R32, [R82+0x4b0] ;  /* 0x0004b00052207984 */ /* 0x000e280000000c00 */
[----:B------:R-:W2:Y:S01]  /*2bf0*/  LDS.128 R52, [R82+0x5a0] ;  /* 0x0005a00052347984 */ /* 0x000ea20000000c00 */
[----:B-1----:R-:W-:Y:S01]  /*2c00*/  FADD.FTZ R83, R36, R40 ;  /* 0x0000002824537221 */ /* 0x002fe20000010000 */
[----:B------:R-:W-:Y:S01]  /*2c10*/  FADD.FTZ R36, R37, R41 ;  /* 0x0000002925247221 */ /* 0x000fe20000010000 */
[----:B------:R-:W-:Y:S01]  /*2c20*/  FADD.FTZ R37, R38, R42 ;  /* 0x0000002a26257221 */ /* 0x000fe20000010000 */
[----:B------:R-:W-:Y:S01]  /*2c30*/  FADD.FTZ R38, R39, R43 ;  /* 0x0000002b27267221 */ /* 0x000fe20000010000 */
[----:B---3--:R-:W-:Y:S01]  /*2c40*/  FADD.FTZ R83, R83, R48 ;  /* 0x0000003053537221 */ /* 0x008fe20000010000 */
[----:B------:R-:W-:Y:S01]  /*2c50*/  FADD.FTZ R40, R36, R49 ;  /* 0x0000003124287221 */ /* 0x000fe20000010000 */
[----:B------:R-:W-:Y:S01]  /*2c60*/  FADD.FTZ R41, R37, R50 ;  /* 0x0000003225297221 */ /* 0x000fe20000010000 */
[----:B------:R-:W-:Y:S01]  /*2c70*/  FADD.FTZ R48, R38, R51 ;  /* 0x0000003326307221 */ /* 0x000fe20000010000 */
[----:B----4-:R-:W-:Y:S01]  /*2c80*/  FADD.FTZ R83, R83, R44 ;  /* 0x0000002c53537221 */ /* 0x010fe20000010000 */
[----:B------:R-:W1:Y:S01]  /*2c90*/  LDS.128 R36, [R82+0x690] ;  /* 0x0006900052247984 */ /* 0x000e620000000c00 */
[----:B------:R-:W-:Y:S01]  /*2ca0*/  FADD.FTZ R44, R40, R45 ;  /* 0x0000002d282c7221 */ /* 0x000fe20000010000 */
[----:B------:R-:W-:Y:S01]  /*2cb0*/  FADD.FTZ R49, R41, R46 ;  /* 0x0000002e29317221 */ /* 0x000fe20000010000 */
[----:B------:R-:W-:Y:S01]  /*2cc0*/  FADD.FTZ R48, R48, R47 ;  /* 0x0000002f30307221 */ /* 0x000fe20000010000 */
[----:B------:R-:W3:Y:S01]  /*2cd0*/  LDS.128 R40, [R82+0x780] ;  /* 0x0007800052287984 */ /* 0x000ee20000000c00 */
[----:B-----5:R-:W-:Y:S01]  /*2ce0*/  FADD.FTZ R50, R44, R29 ;  /* 0x0000001d2c327221 */ /* 0x020fe20000010000 */
[----:B------:R-:W-:Y:S01]  /*2cf0*/  FADD.FTZ R83, R83, R28 ;  /* 0x0000001c53537221 */ /* 0x000fe20000010000 */
[----:B------:R-:W-:Y:S01]  /*2d00*/  FADD.FTZ R49, R49, R30 ;  /* 0x0000001e31317221 */ /* 0x000fe20000010000 */
[----:B------:R-:W4:Y:S01]  /*2d10*/  LDS.128 R44, [R82+0x870] ;  /* 0x00087000522c7984 */ /* 0x000f220000000c00 */
[----:B------:R-:W-:Y:S01]  /*2d20*/  FADD.FTZ R90, R48, R31 ;  /* 0x0000001f305a7221 */ /* 0x000fe20000010000 */
[----:B0-----:R-:W-:Y:S01]  /*2d30*/  FADD.FTZ R83, R83, R32 ;  /* 0x0000002053537221 */ /* 0x001fe20000010000 */
[----:B------:R-:W-:Y:S01]  /*2d40*/  FADD.FTZ R32, R50, R33 ;  /* 0x0000002132207221 */ /* 0x000fe20000010000 */
[----:B------:R-:W0:Y:S01]  /*2d50*/  LDS.128 R28, [R82+0x960] ;  /* 0x00096000521c7984 */ /* 0x000e220000000c00 */
[----:B------:R-:W-:Y:S01]  /*2d60*/  FADD.FTZ R33, R49, R34 ;  /* 0x0000002231217221 */ /* 0x000fe20000010000 */
[----:B------:R-:W-:Y:S01]  /*2d70*/  FADD.FTZ R90, R90, R35 ;  /* 0x000000235a5a7221 */ /* 0x000fe20000010000 */
[----:B--2---:R-:W-:Y:S01]  /*2d80*/  FADD.FTZ R83, R83, R52 ;  /* 0x0000003453537221 */ /* 0x004fe20000010000 */
[----:B------:R-:W2:Y:S01]  /*2d90*/  LDS.128 R48, [R82+0xa50] ;  /* 0x000a500052307984 */ /* 0x000ea20000000c00 */
[----:B------:R-:W-:Y:S01]  /*2da0*/  FADD.FTZ R52, R32, R53 ;  /* 0x0000003520347221 */ /* 0x000fe20000010000 */
[----:B------:R-:W-:Y:S01]  /*2db0*/  FADD.FTZ R53, R33, R54 ;  /* 0x0000003621357221 */ /* 0x000fe20000010000 */
[----:B------:R-:W-:Y:S01]  /*2dc0*/  FADD.FTZ R90, R90, R55 ;  /* 0x000000375a5a7221 */ /* 0x000fe20000010000 */
[----:B------:R-:W5:Y:S01]  /*2dd0*/  LDS.128 R32, [R82+0xb40] ;  /* 0x000b400052207984 */ /* 0x000f620000000c00 */
[----:B-1----:R-:W-:Y:S01]  /*2de0*/  FADD.FTZ R83, R83, R36 ;  /* 0x0000002453537221 */ /* 0x002fe20000010000 */
        /* <DEDUP_REMOVED lines=8> */
[----:B----4-:R-:W-:Y:S01]  /*2e70*/  FADD.FTZ R83, R83, R44 ;  /* 0x0000002c53537221 */ /* 0x010fe20000010000 */
[----:B------:R-:W3:Y:S01]  /*2e80*/  LDS.128 R40, [R82+0xd20] ;  /* 0x000d200052287984 */ /* 0x000ee20000000c00 */
[----:B------:R-:W-:Y:S01]  /*2e90*/  FADD.FTZ R52, R52, R45 ;  /* 0x0000002d34347221 */ /* 0x000fe20000010000 */
[----:B------:R-:W-:Y:S01]  /*2ea0*/  FADD.FTZ R53, R53, R46 ;  /* 0x0000002e35357221 */ /* 0x000fe20000010000 */
[----:B------:R-:W-:Y:S01]  /*2eb0*/  FADD.FTZ R90, R90, R47 ;  /* 0x0000002f5a5a7221 */ /* 0x000fe20000010000 */
[----:B0-----:R-:W-:Y:S01]  /*2ec0*/  FADD.FTZ R83, R83, R28 ;  /* 0x0000001c53537221 */ /* 0x001fe20000010000 */
[----:B------:R-:W0:Y:S01]  /*2ed0*/  LDS.128 R44, [R82+0xe10] ;  /* 0x000e1000522c7984 */ /* 0x000e220000000c00 */
[----:B------:R-:W-:Y:S01]  /*2ee0*/  FADD.FTZ R52, R52, R29 ;  /* 0x0000001d34347221 */ /* 0x000fe20000010000 */
[----:B------:R-:W-:Y:S01]  /*2ef0*/  FADD.FTZ R53, R53, R30 ;  /* 0x0000001e35357221 */ /* 0x000fe20000010000 */
[----:B------:R-:W-:Y:S01]  /*2f00*/  FADD.FTZ R90, R90, R31 ;  /* 0x0000001f5a5a7221 */ /* 0x000fe20000010000 */
[----:B--2---:R-:W-:Y:S01]  /*2f10*/  FADD.FTZ R83, R83, R48 ;  /* 0x0000003053537221 */ /* 0x004fe20000010000 */
[----:B------:R-:W2:Y:S01]  /*2f20*/  LDS.128 R28, [R82+0xf00] ;  /* 0x000f0000521c7984 */ /* 0x000ea20000000c00 */
[----:B------:R-:W-:Y:S01]  /*2f30*/  FADD.FTZ R48, R52, R49 ;  /* 0x0000003134307221 */ /* 0x000fe20000010000 */
[----:B------:R-:W-:Y:S01]  /*2f40*/  FADD.FTZ R91, R53, R50 ;  /* 0x00000032355b7221 */ /* 0x000fe20000010000 */
[----:B-----5:R-:W-:Y:S01]  /*2f50*/  FADD.FTZ R83, R83, R32 ;  /* 0x0000002053537221 */ /* 0x020fe20000010000 */
[----:B------:R-:W4:Y:S01]  /*2f60*/  LDS.128 R52, [R82+0xff0] ;  /* 0x000ff00052347984 */ /* 0x000f220000000c00 */
[----:B------:R-:W-:Y:S01]  /*2f70*/  FADD.FTZ R32, R48, R33 ;  /* 0x0000002130207221 */ /* 0x000fe20000010000 */
[----:B------:R-:W-:Y:S01]  /*2f80*/  FADD.FTZ R90, R90, R51 ;  /* 0x000000335a5a7221 */ /* 0x000fe20000010000 */
[----:B------:R-:W-:Y:S01]  /*2f90*/  FADD.FTZ R91, R91, R34 ;  /* 0x000000225b5b7221 */ /* 0x000fe20000010000 */
[----:B------:R-:W5:Y:S02]  /*2fa0*/  LDS.128 R48, [R82+0x10e0] ;  /* 0x0010e00052307984 */ /* 0x000f640000000c00 */
[----:B------:R-:W-:Y:S01]  /*2fb0*/  FADD.FTZ R90, R90, R35 ;  /* 0x000000235a5a7221 */ /* 0x000fe20000010000 */
[----:B-1----:R-:W-:Y:S01]  /*2fc0*/  FADD.FTZ R83, R83, R36 ;  /* 0x0000002453537221 */ /* 0x002fe20000010000 */
[----:B------:R-:W-:Y:S01]  /*2fd0*/  FADD.FTZ R32, R32, R37 ;  /* 0x0000002520207221 */ /* 0x000fe20000010000 */
[----:B------:R-:W-:Y:S01]  /*2fe0*/  FADD.FTZ R91, R91, R38 ;  /* 0x000000265b5b7221 */ /* 0x000fe20000010000 */
[----:B------:R-:W-:Y:S01]  /*2ff0*/  FADD.FTZ R90, R90, R39 ;  /* 0x000000275a5a7221 */ /* 0x000fe20000010000 */
[----:B---3--:R-:W-:Y:S01]  /*3000*/  FADD.FTZ R83, R83, R40 ;  /* 0x0000002853537221 */ /* 0x008fe20000010000 */
[----:B------:R-:W-:Y:S01]  /*3010*/  FADD.FTZ R36, R32, R41 ;  /* 0x0000002920247221 */ /* 0x000fe20000010000 */
[----:B------:R-:W-:Y:S01]  /*3020*/  FADD.FTZ R91, R91, R42 ;  /* 0x0000002a5b5b7221 */ /* 0x000fe20000010000 */
[----:B------:R-:W1:Y:S01]  /*3030*/  LDS.128 R32, [R82+0x11d0] ;  /* 0x0011d00052207984 */ /* 0x000e620000000c00 */
[----:B------:R-:W-:Y:S01]  /*3040*/  FADD.FTZ R90, R90, R43 ;  /* 0x0000002b5a5a7221 */ /* 0x000fe20000010000 */
[----:B0-----:R-:W-:Y:S01]  /*3050*/  FADD.FTZ R83, R83, R44 ;  /* 0x0000002c53537221 */ /* 0x001fe20000010000 */
[----:B------:R-:W-:Y:S01]  /*3060*/  FADD.FTZ R36, R36, R45 ;  /* 0x0000002d24247221 */ /* 0x000fe20000010000 */
[----:B------:R-:W0:Y:S01]  /*3070*/  LDS.128 R40, [R82+0x12c0] ;  /* 0x0012c00052287984 */ /* 0x000e220000000c00 */
[----:B------:R-:W-:Y:S01]  /*3080*/  FADD.FTZ R91, R91, R46 ;  /* 0x0000002e5b5b7221 */ /* 0x000fe20000010000 */
[----:B------:R-:W-:Y:S01]  /*3090*/  FADD.FTZ R90, R90, R47 ;  /* 0x0000002f5a5a7221 */ /* 0x000fe20000010000 */
[----:B--2---:R-:W-:Y:S01]  /*30a0*/  FADD.FTZ R83, R83, R28 ;  /* 0x0000001c53537221 */ /* 0x004fe20000010000 */
[----:B------:R-:W-:Y:S01]  /*30b0*/  FADD.FTZ R28, R36, R29 ;  /* 0x0000001d241c7221 */ /* 0x000fe20000010000 */
[----:B------:R-:W-:Y:S01]  /*30c0*/  FADD.FTZ R91, R91, R30 ;  /* 0x0000001e5b5b7221 */ /* 0x000fe20000010000 */
[----:B------:R-:W2:Y:S01]  /*30d0*/  LDS.128 R36, [R82+0x13b0] ;  /* 0x0013b00052247984 */ /* 0x000ea20000000c00 */
[----:B------:R-:W-:Y:S01]  /*30e0*/  FADD.FTZ R90, R90, R31 ;  /* 0x0000001f5a5a7221 */ /* 0x000fe20000010000 */
[----:B----4-:R-:W-:Y:S01]  /*30f0*/  FADD.FTZ R92, R28, R53 ;  /* 0x000000351c5c7221 */ /* 0x010fe20000010000 */
[----:B------:R-:W-:Y:S01]  /*3100*/  FADD.FTZ R83, R83, R52 ;  /* 0x0000003453537221 */ /* 0x000fe20000010000 */
[----:B------:R-:W3:Y:S01]  /*3110*/  LDS.128 R28, [R82+0x14a0] ;  /* 0x0014a000521c7984 */ /* 0x000ee20000000c00 */
[----:B------:R-:W-:Y:S01]  /*3120*/  FADD.FTZ R91, R91, R54 ;  /* 0x000000365b5b7221 */ /* 0x000fe20000010000 */
[----:B------:R-:W-:Y:S01]  /*3130*/  FADD.FTZ R90, R90, R55 ;  /* 0x000000375a5a7221 */ /* 0x000fe20000010000 */
[----:B-----5:R-:W-:Y:S01]  /*3140*/  FADD.FTZ R83, R83, R48 ;  /* 0x0000003053537221 */ /* 0x020fe20000010000 */
[----:B------:R-:W4:Y:S01]  /*3150*/  LDS.128 R52, [R82+0x1590] ;  /* 0x0015900052347984 */ /* 0x000f220000000c00 */
[----:B------:R-:W-:Y:S01]  /*3160*/  FADD.FTZ R92, R92, R49 ;  /* 0x000000315c5c7221 */ /* 0x000fe20000010000 */
[----:B------:R-:W-:Y:S01]  /*3170*/  FADD.FTZ R91, R91, R50 ;  /* 0x000000325b5b7221 */ /* 0x000fe20000010000 */
[----:B------:R-:W-:Y:S01]  /*3180*/  FADD.FTZ R90, R90, R51 ;  /* 0x000000335a5a7221 */ /* 0x000fe20000010000 */
[----:B------:R-:W5:Y:S04]  /*3190*/  LDS.128 R44, [R82+0x1680] ;  /* 0x00168000522c7984 */ /* 0x000f680000000c00 */
[----:B------:R-:W-:Y:S01]  /*31a0*/  LDS.128 R48, [R82+0x1b30] ;  /* 0x001b300052307984 */ /* 0x000fe20000000c00 */
[----:B-1----:R-:W-:Y:S01]  /*31b0*/  FADD.FTZ R83, R83, R32 ;  /* 0x0000002053537221 */ /* 0x002fe20000010000 */
        /* <DEDUP_REMOVED lines=8> */
[----:B--2---:R-:W-:Y:S01]  /*3240*/  FADD.FTZ R83, R83, R36 ;  /* 0x0000002453537221 */ /* 0x004fe20000010000 */
[----:B------:R-:W-:Y:S01]  /*3250*/  FADD.FTZ R92, R92, R37 ;  /* 0x000000255c5c7221 */ /* 0x000fe20000010000 */
[----:B------:R-:W-:Y:S01]  /*3260*/  FADD.FTZ R91, R91, R38 ;  /* 0x000000265b5b7221 */ /* 0x000fe20000010000 */
[----:B------:R-:W-:Y:S01]  /*3270*/  FADD.FTZ R90, R90, R39 ;  /* 0x000000275a5a7221 */ /* 0x000fe20000010000 */
[----:B------:R-:W-:Y:S01]  /*3280*/  LDS.128 R40, [R82+0x1950] ;  /* 0x0019500052287984 */ /* 0x000fe20000000c00 */
[----:B---3--:R-:W-:Y:S01]  /*3290*/  FADD.FTZ R83, R83, R28 ;  /* 0x0000001c53537221 */ /* 0x008fe20000010000 */
[----:B------:R-:W-:Y:S01]  /*32a0*/  FADD.FTZ R92, R92, R29 ;  /* 0x0000001d5c5c7221 */ /* 0x000fe20000010000 */
[----:B------:R-:W-:Y:S01]  /*32b0*/  FADD.FTZ R91, R91, R30 ;  /* 0x0000001e5b5b7221 */ /* 0x000fe20000010000 */
[----:B------:R-:W1:Y:S01]  /*32c0*/  LDS.128 R36, [R82+0x1860] ;  /* 0x0018600052247984 */ /* 0x000e620000000c00 */
[----:B------:R-:W-:Y:S01]  /*32d0*/  FADD.FTZ R90, R90, R31 ;  /* 0x0000001f5a5a7221 */ /* 0x000fe20000010000 */
[----:B----4-:R-:W-:Y:S01]  /*32e0*/  FADD.FTZ R83, R83, R52 ;  /* 0x0000003453537221 */ /* 0x010fe20000010000 */
[----:B------:R-:W-:Y:S01]  /*32f0*/  FADD.FTZ R92, R92, R53 ;  /* 0x000000355c5c7221 */ /* 0x000fe20000010000 */
[----:B------:R-:W2:Y:S01]  /*3300*/  LDS.128 R28, [R82+0x1a40] ;  /* 0x001a4000521c7984 */ /* 0x000ea20000000c00 */
[----:B------:R-:W-:Y:S01]  /*3310*/  FADD.FTZ R91, R91, R54 ;  /* 0x000000365b5b7221 */ /* 0x000fe20000010000 */
[----:B------:R-:W-:Y:S01]  /*3320*/  FADD.FTZ R90, R90, R55 ;  /* 0x000000375a5a7221 */ /* 0x000fe20000010000 */
[----:B-----5:R-:W-:Y:S01]  /*3330*/  FADD.FTZ R83, R83, R44 ;  /* 0x0000002c53537221 */ /* 0x020fe20000010000 */
[----:B------:R-:W-:Y:S01]  /*3340*/  FADD.FTZ R92, R92, R45 ;  /* 0x0000002d5c5c7221 */ /* 0x000fe20000010000 */
[----:B------:R-:W-:Y:S01]  /*3350*/  FADD.FTZ R91, R91, R46 ;  /* 0x0000002e5b5b7221 */ /* 0x000fe20000010000 */
[----:B------:R-:W-:Y:S01]  /*3360*/  FADD.FTZ R90, R90, R47 ;  /* 0x0000002f5a5a7221 */ /* 0x000fe20000010000 */
[----:B------:R-:W-:Y:S04]  /*3370*/  LDS.128 R52, [R82+0x1d10] ;  /* 0x001d100052347984 */ /* 0x000fe80000000c00 */
        /* <DEDUP_REMOVED lines=12> */
[----:B------:R-:W-:Y:S01]  /*3440*/  FADD.FTZ R90, R90, R43 ;  /* 0x0000002b5a5a7221 */ /* 0x000fe20000010000 */
[----:B--2---:R-:W-:Y:S01]  /*3450*/  FADD.FTZ R83, R83, R28 ;  /* 0x0000001c53537221 */ /* 0x004fe20000010000 */
[----:B------:R-:W-:Y:S01]  /*3460*/  FADD.FTZ R92, R92, R29 ;  /* 0x0000001d5c5c7221 */ /* 0x000fe20000010000 */
[----:B------:R-:W-:Y:S01]  /*3470*/  FADD.FTZ R91, R91, R30 ;  /* 0x0000001e5b5b7221 */ /* 0x000fe20000010000 */
[----:B------:R-:W-:Y:S01]  /*3480*/  FADD.FTZ R90, R90, R31 ;  /* 0x0000001f5a5a7221 */ /* 0x000fe20000010000 */
[----:B------:R-:W-:Y:S01]  /*3490*/  FADD.FTZ R83, R83, R48 ;  /* 0x0000003053537221 */ /* 0x000fe20000010000 */
[----:B------:R-:W-:Y:S01]  /*34a0*/  FADD.FTZ R92, R92, R49 ;  /* 0x000000315c5c7221 */ /* 0x000fe20000010000 */
[----:B------:R-:W-:Y:S01]  /*34b0*/  FADD.FTZ R91, R91, R50 ;  /* 0x000000325b5b7221 */ /* 0x000fe20000010000 */
[----:B------:R-:W-:Y:S01]  /*34c0*/  FADD.FTZ R90, R90, R51 ;  /* 0x000000335a5a7221 */ /* 0x000fe20000010000 */
[----:B---3--:R-:W-:Y:S01]  /*34d0*/  FADD.FTZ R83, R83, R44 ;  /* 0x0000002c53537221 */ /* 0x008fe20000010000 */
[----:B------:R-:W-:Y:S01]  /*34e0*/  FADD.FTZ R92, R92, R45 ;  /* 0x0000002d5c5c7221 */ /* 0x000fe20000010000 */
[----:B------:R-:W-:Y:S01]  /*34f0*/  FADD.FTZ R91, R91, R46 ;  /* 0x0000002e5b5b7221 */ /* 0x000fe20000010000 */
[----:B------:R-:W-:Y:S01]  /*3500*/  FADD.FTZ R90, R90, R47 ;  /* 0x0000002f5a5a7221 */ /* 0x000fe20000010000 */
[----:B------:R-:W-:Y:S01]  /*3510*/  FADD.FTZ R36, R83, R52 ;  /* 0x0000003453247221 */ /* 0x000fe20000010000 */
[----:B------:R-:W-:Y:S01]  /*3520*/  FADD.FTZ R37, R92, R53 ;  /* 0x000000355c257221 */ /* 0x000fe20000010000 */
[----:B------:R-:W-:Y:S01]  /*3530*/  FADD.FTZ R38, R91, R54 ;  /* 0x000000365b267221 */ /* 0x000fe20000010000 */
[----:B------:R-:W-:-:S07]  /*3540*/  FADD.FTZ R39, R90, R55 ;  /* 0x000000375a277221 */ /* 0x000fce0000010000 */
.L_x_91:
[----:B------:R-:W-:Y:S05]  /*3550*/  BSYNC B0 ;  /* 0x0000000000007941 */ /* 0x000fea0003800000 */
.L_x_90:
[----:B------:R-:W-:Y:S01]  /*3560*/  BSSY B0, `(.L_x_92) ;  /* 0x000000f000007945 */ /* 0x000fe20003800000 */
[----:B------:R-:W-:Y:S01]  /*3570*/  PRMT R28, R65, 0x7632, R28 ;  /* 0x00007632411c7816 */ /* 0x000fe2000000001c */
[----:B--2---:R-:W-:Y:S02]  /*3580*/  IMAD.WIDE R88, R80, 0x4, R88 ;  /* 0x0000000450587825 */ /* 0x004fe400078e0258 */
[----:B------:R-:W-:Y:S05]  /*3590*/  @P6 BRA `(.L_x_93) ;  /* 0x00000000002c6947 */ /* 0x000fea0003800000 */
[----:B------:R-:W1:Y:S01]  /*35a0*/  LDC.64 R40, c[0x0][0x288] ;  /* 0x0000a200ff287b82 */ /* 0x000e620000000a00 */
[----:B------:R-:W-:Y:S01]  /*35b0*/  LEA R30, P6, R4, R88, 0x2 ;  /* 0x00000058041e7211 */ /* 0x000fe200078c10ff */
[----:B------:R2:W-:Y:S03]  /*35c0*/  REDG.E.ADD.F32.FTZ.RN.STRONG.GPU desc[UR8][R88.64], R36 ;  /* 0x00000024580079a6 */ /* 0x0005e6000c10f388 */
[----:B------:R-:W-:Y:S02]  /*35d0*/  IADD3.X R31, R89, R8, RZ, P6, !PT ;  /* 0x00000008591f7210 */ /* 0x000fe400037fe4ff */
[----:B------:R-:W-:-:S03]  /*35e0*/  LEA R34, P6, R6, R88, 0x2 ;  /* 0x0000005806227211 */ /* 0x000fc600078c10ff */
[----:B------:R2:W-:Y:S01]  /*35f0*/  REDG.E.ADD.F32.FTZ.RN.STRONG.GPU desc[UR8][R30.64], R37 ;  /* 0x000000251e0079a6 */ /* 0x0005e2000c10f388 */
[----:B------:R-:W-:Y:S02]  /*3600*/  IADD3.X R35, R89, R10, RZ, P6, !PT ;  /* 0x0000000a59237210 */ /* 0x000fe400037fe4ff */
[----:B-1----:R-:W-:-:S04]  /*3610*/  LEA R32, P6, R40, R88, 0x2 ;  /* 0x0000005828207211 */ /* 0x002fc800078c10ff */
[----:B------:R-:W-:-:S05]  /*3620*/  LEA.HI.X R33, R40, R89, R41, 0x2, P6 ;  /* 0x0000005928217211 */ /* 0x000fca00030f1429 */
[----:B------:R2:W-:Y:S04]  /*3630*/  REDG.E.ADD.F32.FTZ.RN.STRONG.GPU desc[UR8][R32.64], R38 ;  /* 0x00000026200079a6 */ /* 0x0005e8000c10f388 */
[----:B------:R2:W-:Y:S02]  /*3640*/  REDG.E.ADD.F32.FTZ.RN.STRONG.GPU desc[UR8][R34.64], R39 ;  /* 0x00000027220079a6 */ /* 0x0005e4000c10f388 */
.L_x_93:
[----:B------:R-:W-:Y:S05]  /*3650*/  BSYNC B0 ;  /* 0x0000000000007941 */ /* 0x000fea0003800000 */
.L_x_92:
[----:B0-----:R-:W-:Y:S02]  /*3660*/  ISETP.GE.U32.AND P6, PT, R21, 0x2, PT ;  /* 0x000000021500780c */ /* 0x001fe40003fc6070 */
[----:B------:R-:W-:Y:S02]  /*3670*/  PRMT R45, R64, 0x7632, R45 ;  /* 0x00007632402d7816 */ /* 0x000fe4000000002d */
[----:B------:R-:W-:Y:S02]  /*3680*/  PRMT R44, R66, 0x7632, R44 ;  /* 0x00007632422c7816 */ /* 0x000fe4000000002c */
[----:B------:R-:W-:Y:S02]  /*3690*/  PRMT R43, R63, 0x7632, R43 ;  /* 0x000076323f2b7816 */ /* 0x000fe4000000002b */
[----:B------:R-:W-:Y:S02]  /*36a0*/  PRMT R42, R61, 0x7632, R42 ;  /* 0x000076323d2a7816 */ /* 0x000fe4000000002a */
[----:B------:R-:W-:-:S02]  /*36b0*/  PRMT R41, R60, 0x7632, R41 ;  /* 0x000076323c297816 */ /* 0x000fc40000000029 */
[----:B------:R-:W-:Y:S02]  /*36c0*/  PRMT R29, R62, 0x7632, R29 ;  /* 0x000076323e1d7816 */ /* 0x000fe4000000001d */
[----:B--2---:R-:W-:Y:S02]  /*36d0*/  PRMT R30, R59, 0x7632, R30 ;  /* 0x000076323b1e7816 */ /* 0x004fe4000000001e */
[----:B------:R-:W-:Y:S02]  /*36e0*/  PRMT R31, R57, 0x7632, R31 ;  /* 0x00007632391f7816 */ /* 0x000fe4000000001f */
[----:B------:R-:W-:Y:S02]  /*36f0*/  PRMT R32, R56, 0x7632, R32 ;  /* 0x0000763238207816 */ /* 0x000fe40000000020 */
[----:B------:R-:W-:Y:S02]  /*3700*/  PRMT R33, R58, 0x7632, R33 ;  /* 0x000076323a217816 */ /* 0x000fe40000000021 */
[----:B------:R-:W-:-:S02]  /*3710*/  PRMT R34, R16, 0x7632, R34 ;  /* 0x0000763210227816 */ /* 0x000fc40000000022 */
[----:B------:R-:W-:Y:S02]  /*3720*/  PRMT R35, R12, 0x7632, R35 ;  /* 0x000076320c237816 */ /* 0x000fe40000000023 */
[----:B------:R-:W-:Y:S02]  /*3730*/  PRMT R36, R14, 0x7632, R36 ;  /* 0x000076320e247816 */ /* 0x000fe40000000024 */
[----:B------:R-:W-:Y:S02]  /*3740*/  PRMT R37, R18, 0x7632, R37 ;  /* 0x0000763212257816 */ /* 0x000fe40000000025 */
[----:B------:R-:W-:Y:S01]  /*3750*/  PRMT R40, R19, 0x7632, R40 ;  /* 0x0000763213287816 */ /* 0x000fe20000000028 */
[----:B------:R-:W-:Y:S06]  /*3760*/  @!P6 BRA `(.L_x_94) ;  /* 0x0000001000b4e947 */ /* 0x000fec0003800000 */
[----:B------:R-:W0:Y:S01]  /*3770*/  LDC R47, c[0x0][0x10] ;  /* 0x00000400ff2f7b82 */ /* 0x000e220000000800 */
[----:B------:R-:W1:Y:S01]  /*3780*/  S2R R46, SR_CTAID.Y ;  /* 0x00000000002e7919 */ /* 0x000e620000002600 */
[----:B------:R-:W-:-:S06]  /*3790*/  LOP3.LUT R48, R67, 0x1, RZ, 0xc0, !PT ;  /* 0x0000000143307812 */ /* 0x000fcc00078ec0ff */
[----:B------:R-:W2:Y:S08]  /*37a0*/  LDC.64 R38, c[0x0][0x258] ;  /* 0x00009600ff267b82 */ /* 0x000eb00000000a00 */
[----:B------:R-:W3:Y:S01]  /*37b0*/  LDC.64 R50, c[0x0][0x260] ;  /* 0x00009800ff327b82 */ /* 0x000ee20000000a00 */
[----:B0-----:R-:W-:-:S04]  /*37c0*/  IMAD R48, R48, R47, RZ ;  /* 0x0000002f30307224 */ /* 0x001fc800078e02ff */
[C---:B------:R-:W-:Y:S01]  /*37d0*/  IMAD R52, R48.reuse, R21, RZ ;  /* 0x0000001530347224 */ /* 0x040fe200078e02ff */
[----:B-1----:R-:W-:-:S04]  /*37e0*/  IADD3 R49, R48, R46, RZ ;  /* 0x0000002e30317210 */ /* 0x002fc80007ffe0ff */
[----:B------:R-:W-:Y:S01]  /*37f0*/  SHF.L.U32 R53, R52, 0x1, RZ ;  /* 0x0000000134357819 */ /* 0x000fe200000006ff */
[----:B--2---:R-:W-:-:S04]  /*3800*/  IMAD.WIDE.U32 R38, R49, 0x4, R38 ;  /* 0x0000000431267825 */ /* 0x004fc800078e0026 */
[----:B---3--:R-:W-:Y:S01]  /*3810*/  IMAD.WIDE R50, R53, 0x4, R50 ;  /* 0x0000000435327825 */ /* 0x008fe200078e0232 */
[----:B------:R-:W-:Y:S06]  /*3820*/  @P0 BRA `(.L_x_95) ;  /* 0x0000000000680947 */ /* 0x000fec0003800000 */
[----:B------:R-:W0:Y:S01]  /*3830*/  S2R R0, SR_LANEID ;  /* 0x0000000000007919 */ /* 0x000e220000000000 */
[----:B------:R-:W-:Y:S01]  /*3840*/  HFMA2.MMA R52, -RZ, RZ, 0, 5.9604644775390625e-08 ;  /* 0x00000001ff347435 */ /* 0x000fe200000001ff */
[----:B------:R-:W-:Y:S01]  /*3850*/  VOTEU.ANY UR5, UPT, PT ;  /* 0x0000000000057886 */ /* 0x000fe200038e0100 */
[----:B------:R-:W-:Y:S01]  /*3860*/  LOP3.LUT P6, RZ, R67, 0x2, RZ, 0xc0, !PT ;  /* 0x0000000243ff7812 */ /* 0x000fe200078cc0ff */
[----:B------:R-:W-:Y:S01]  /*3870*/  UPOPC UR6, UR5 ;  /* 0x00000005000672bf */ /* 0x000fe20008000000 */
[----:B------:R-:W-:Y:S01]  /*3880*/  P2R R54, PR, RZ, 0x1 ;  /* 0x00000001ff367803 */ /* 0x000fe20000000000 */
[----:B------:R-:W-:Y:S01]  /*3890*/  UFLO.U32 UR5, UR5 ;  /* 0x00000005000572bd */ /* 0x000fe200080e0000 */
[----:B------:R-:W-:Y:S01]  /*38a0*/  SEL R55, R21, RZ, !P6 ;  /* 0x000000ff15377207 */ /* 0x000fe20007000000 */
[----:B------:R-:W-:-:S03]  /*38b0*/  IMAD R49, R47, UR7, R46 ;  /* 0x000000072f317c24 */ /* 0x000fc6000f8e022e */
[----:B------:R-:W-:Y:S01]  /*38c0*/  SEL R52, R52, 0xffffffff, !P6 ;  /* 0xffffffff34347807 */ /* 0x000fe20007000000 */
[----:B------:R-:W-:Y:S01]  /*38d0*/  IMAD.WIDE.U32 R48, R49, 0x8, R50 ;  /* 0x0000000831307825 */ /* 0x000fe200078e0032 */
[----:B------:R-:W-:-:S03]  /*38e0*/  ISETP.NE.AND P6, PT, R55, -0x1, PT ;  /* 0xffffffff3700780c */ /* 0x000fc60003fc5270 */
[----:B------:R-:W-:Y:S01]  /*38f0*/  IMAD R53, R52, UR6, RZ ;  /* 0x0000000634357c24 */ /* 0x000fe2000f8e02ff */
[----:B------:R1:W-:Y:S01]  /*3900*/  STG.E.64 desc[UR8][R48.64], R26 ;  /* 0x0000001a30007986 */ /* 0x0003e2000c101b08 */
[----:B0-----:R-:W-:-:S13]  /*3910*/  ISETP.EQ.U32.AND P0, PT, R0, UR5, PT ;  /* 0x0000000500007c0c */ /* 0x001fda000bf02070 */
[----:B------:R-:W-:Y:S06]  /*3920*/  @P0 MEMBAR.ALL.GPU ;  /* 0x0000000000000992 */ /* 0x000fec000000a000 */
[----:B------:R-:W-:-:S00]  /*3930*/  @P0 ERRBAR ;  /* 0x00000000000009ab */ /* 0x000fc00000000000 */
[----:B------:R-:W-:Y:S06]  /*3940*/  @P0 CGAERRBAR ;  /* 0x00000000000005ab */ /* 0x000fec0000000000 */
[----:B------:R1:W-:Y:S01]  /*3950*/  @P0 REDG.E.ADD.S32.STRONG.GPU desc[UR8][R38.64], R53 ;  /* 0x000000352600098e */ /* 0x0003e2000c10e388 */
[----:B------:R-:W-:Y:S01]  /*3960*/  ISETP.NE.AND P0, PT, R54, RZ, PT ;  /* 0x000000ff3600720c */ /* 0x000fe20003f05270 */
[----:B------:R-:W-:-:S12]  /*3970*/  @!P6 BRA `(.L_x_95) ;  /* 0x000000000014e947 */ /* 0x000fd80003800000 */
.L_x_96:
[----:B-1----:R-:W2:Y:S04]  /*3980*/  LDG.E.STRONG.GPU R48, desc[UR8][R38.64] ;  /* 0x0000000826307981 */ /* 0x002ea8000c1ef900 */
[----:B--2---:R-:W-:Y:S01]  /*3990*/  CCTL.IVALL ;  /* 0x00000000ff00798f */ /* 0x004fe20002000000 */
[----:B------:R-:W-:Y:S05]  /*39a0*/  YIELD ;  /* 0x0000000000007946 */ /* 0x000fea0003800000 */
[----:B------:R-:W-:-:S13]  /*39b0*/  ISETP.NE.AND P6, PT, R48, R55, PT ;  /* 0x000000373000720c */ /* 0x000fda0003fc5270 */
[----:B------:R-:W-:Y:S05]  /*39c0*/  @P6 BRA `(.L_x_96) ;  /* 0xfffffffc00ec6947 */ /* 0x000fea000383ffff */
.L_x_95:
        /* <DEDUP_REMOVED lines=8> */
[----:B------:R-:W-:Y:S01]  /*3a50*/  LOP3.LUT R48, R21, 0x3, RZ, 0xc0, !PT ;  /* 0x0000000315307812 */ /* 0x000fe200078ec0ff */
[----:B------:R-:W-:-:S03]  /*3a60*/  HFMA2.MMA R49, -RZ, RZ, 0, 0 ;  /* 0x00000000ff317435 */ /* 0x000fc600000001ff */
[----:B------:R-:W-:-:S04]  /*3a70*/  IADD3 R48, -R48, R21, RZ ;  /* 0x0000001530307210 */ /* 0x000fc80007ffe1ff */
[----:B------:R-:W-:-:S13]  /*3a80*/  ISETP.GT.AND P6, PT, R48, RZ, PT ;  /* 0x000000ff3000720c */ /* 0x000fda0003fc4270 */
[----:B------:R-:W-:Y:S05]  /*3a90*/  @!P6 BRA `(.L_x_98) ;  /* 0x0000000800fce947 */ /* 0x000fea0003800000 */
[----:B------:R-:W-:Y:S02]  /*3aa0*/  P2R R38, PR, RZ, 0x1 ;  /* 0x00000001ff267803 */ /* 0x000fe40000000000 */
[----:B------:R-:W-:Y:S02]  /*3ab0*/  ISETP.GT.AND P6, PT, R48, 0xc, PT ;  /* 0x0000000c3000780c */ /* 0x000fe40003fc4270 */
[----:B------:R-:W-:Y:S02]  /*3ac0*/  PLOP3.LUT P0, PT, PT, PT, PT, 0x80, 0x0 ;  /* 0x000000000000781c */ /* 0x000fe40003f0f070 */
[----:B------:R-:W-:-:S11]  /*3ad0*/  LOP3.LUT R79, R79, 0xfffffffe, RZ, 0xc0, !PT ;  /* 0xfffffffe4f4f7812 */ /* 0x000fd600078ec0ff */
[----:B------:R-:W-:Y:S02]  /*3ae0*/  @P0 LOP3.LUT R79, R79, 0x1, RZ, 0xfc, !PT ;  /* 0x000000014f4f0812 */ /* 0x000fe400078efcff */
[----:B------:R-:W-:Y:S01]  /*3af0*/  ISETP.NE.AND P0, PT, R38, RZ, PT ;  /* 0x000000ff2600720c */ /* 0x000fe20003f05270 */
[----:B------:R-:W-:-:S12]  /*3b00*/  @!P6 BRA `(.L_x_99) ;  /* 0x0000000400d8e947 */ /* 0x000fd80003800000 */
[----:B------:R-:W-:Y:S02]  /*3b10*/  PLOP3.LUT P6, PT, PT, PT, PT, 0x8, 0x0 ;  /* 0x000000000000781c */ /* 0x000fe40003fce170 */
[----:B------:R-:W-:-:S11]  /*3b20*/  LOP3.LUT R79, R79, 0xfffffffe, RZ, 0xc0, !PT ;  /* 0xfffffffe4f4f7812 */ /* 0x000fd600078ec0ff */
[----:B------:R-:W-:-:S07]  /*3b30*/  @P6 LOP3.LUT R79, R79, 0x1, RZ, 0xfc, !PT ;  /* 0x000000014f4f6812 */ /* 0x000fce00078efcff */
.L_x_100:
[----:B------:R-:W-:-:S13]  /*3b40*/  ISETP.EQ.OR P6, PT, R49, UR7, P0 ;  /* 0x0000000731007c0c */ /* 0x000fda00087c2670 */
[----:B------:R-:W-:-:S04]  /*3b50*/  @!P6 IMAD R53, R47, R49, R46 ;  /* 0x000000312f35e224 */ /* 0x000fc800078e022e */
[----:B------:R-:W-:-:S05]  /*3b60*/  @!P6 IMAD.WIDE.U32 R52, R53, 0x8, R50 ;  /* 0x000000083534e825 */ /* 0x000fca00078e0032 */
[----:B------:R-:W2:Y:S01]  /*3b70*/  @!P6 LDG.E.64 R38, desc[UR8][R52.64] ;  /* 0x000000083426e981 */ /* 0x000ea2000c1e1b00 */
[----:B------:R-:W-:Y:S01]  /*3b80*/  IADD3 R55, R49, 0x1, RZ ;  /* 0x0000000131377810 */ /* 0x000fe20007ffe0ff */
[----:B--2---:R-:W-:Y:S01]  /*3b90*/  @!P6 FADD.FTZ R26, R26, R38 ;  /* 0x000000261a1ae221 */ /* 0x004fe20000010000 */
[----:B------:R-:W-:Y:S02]  /*3ba0*/  @!P6 FADD.FTZ R27, R27, R39 ;  /* 0x000000271b1be221 */ /* 0x000fe40000010000 */
[----:B------:R-:W-:-:S13]  /*3bb0*/  ISETP.EQ.OR P6, PT, R55, UR7, P0 ;  /* 0x0000000737007c0c */ /* 0x000fda00087c2670 */
[----:B------:R-:W-:-:S04]  /*3bc0*/  @!P6 IMAD R55, R47, R55, R46 ;  /* 0x000000372f37e224 */ /* 0x000fc800078e022e */
[----:B------:R-:W-:-:S05]  /*3bd0*/  @!P6 IMAD.WIDE.U32 R54, R55, 0x8, R50 ;  /* 0x000000083736e825 */ /* 0x000fca00078e0032 */
[----:B------:R-:W2:Y:S02]  /*3be0*/  @!P6 LDG.E.64 R38, desc[UR8][R54.64] ;  /* 0x000000083626e981 */ /* 0x000ea4000c1e1b00 */
[----:B--2---:R-:W-:Y:S01]  /*3bf0*/  @!P6 FADD.FTZ R26, R26, R38 ;  /* 0x000000261a1ae221 */ /* 0x004fe20000010000 */
[----:B------:R-:W-:Y:S01]  /*3c00*/  IADD3 R38, R49, 0x2, RZ ;  /* 0x0000000231267810 */ /* 0x000fe20007ffe0ff */
[----:B------:R-:W-:-:S03]  /*3c10*/  @!P6 FADD.FTZ R27, R27, R39 ;  /* 0x000000271b1be221 */ /* 0x000fc60000010000 */
        /* <DEDUP_REMOVED lines=93> */
[----:B------:R-:W-:-:S06]  /*41f0*/  @!P6 IMAD.WIDE.U32 R38, R39, 0x8, R50 ;  /* 0x000000082726e825 */ /* 0x000fcc00078e0032 */
[----:B------:R-:W2:Y:S01]  /*4200*/  @!P6 LDG.E.64 R38, desc[UR8][R38.64] ;  /* 0x000000082626e981 */ /* 0x000ea2000c1e1b00 */
[----:B------:R-:W-:Y:S02]  /*4210*/  IADD3 R48, R48, -0x10, RZ ;  /* 0xfffffff030307810 */ /* 0x000fe40007ffe0ff */
[----:B------:R-:W-:Y:S01]  /*4220*/  IADD3 R49, R49, 0x10, RZ ;  /* 0x0000001031317810 */ /* 0x000fe20007ffe0ff */
[----:B--2---:R-:W-:Y:S01]  /*4230*/  @!P6 FADD.FTZ R26, R26, R38 ;  /* 0x000000261a1ae221 */ /* 0x004fe20000010000 */
[----:B------:R-:W-:Y:S01]  /*4240*/  @!P6 FADD.FTZ R27, R27, R39 ;  /* 0x000000271b1be221 */ /* 0x000fe20000010000 */
[----:B------:R-:W-:-:S13]  /*4250*/  ISETP.GT.AND P6, PT, R48, 0xc, PT ;  /* 0x0000000c3000780c */ /* 0x000fda0003fc4270 */
[----:B------:R-:W-:Y:S05]  /*4260*/  @P6 BRA `(.L_x_100) ;  /* 0xfffffff800346947 */ /* 0x000fea000383ffff */
.L_x_99:
[----:B------:R-:W-:-:S13]  /*4270*/  ISETP.GT.AND P6, PT, R48, 0x4, PT ;  /* 0x000000043000780c */ /* 0x000fda0003fc4270 */
[----:B------:R-:W-:Y:S05]  /*4280*/  @!P6 BRA `(.L_x_101) ;  /* 0x0000000000f4e947 */ /* 0x000fea0003800000 */
        /* <DEDUP_REMOVED lines=54> */
[----:B------:R-:W-:Y:S02]  /*45f0*/  LOP3.LUT R79, R79, 0xfffffffe, RZ, 0xc0, !PT ;  /* 0xfffffffe4f4f7812 */ /* 0x000fe400078ec0ff */
[----:B------:R-:W-:Y:S02]  /*4600*/  IADD3 R48, R48, -0x4, RZ ;  /* 0xfffffffc30307810 */ /* 0x000fe40007ffe0ff */
[----:B------:R-:W-:Y:S01]  /*4610*/  IADD3 R49, R49, 0x4, RZ ;  /* 0x0000000431317810 */ /* 0x000fe20007ffe0ff */
[----:B--2---:R-:W-:Y:S01]  /*4620*/  @!P6 FADD.FTZ R26, R26, R38 ;  /* 0x000000261a1ae221 */ /* 0x004fe20000010000 */
[----:B------:R-:W-:Y:S01]  /*4630*/  @!P6 FADD.FTZ R27, R27, R39 ;  /* 0x000000271b1be221 */ /* 0x000fe20000010000 */
[----:B------:R-:W-:-:S13]  /*4640*/  PLOP3.LUT P6, PT, PT, PT, PT, 0x8, 0x0 ;  /* 0x000000000000781c */ /* 0x000fda0003fce170 */
[----:B------:R-:W-:-:S07]  /*4650*/  @P6 LOP3.LUT R79, R79, 0x1, RZ, 0xfc, !PT ;  /* 0x000000014f4f6812 */ /* 0x000fce00078efcff */
.L_x_101:
[----:B------:R-:W-:-:S04]  /*4660*/  LOP3.LUT P6, RZ, R79, 0x1, RZ, 0xc0, !PT ;  /* 0x000000014fff7812 */ /* 0x000fc800078cc0ff */
[----:B------:R-:W-:-:S13]  /*4670*/  ISETP.NE.OR P6, PT, R48, RZ, P6 ;  /* 0x000000ff3000720c */ /* 0x000fda00037c5670 */
[----:B------:R-:W-:Y:S05]  /*4680*/  @!P6 BRA `(.L_x_97) ;  /* 0x00000000007ce947 */ /* 0x000fea0003800000 */
.L_x_98:
        /* <DEDUP_REMOVED lines=29> */
[----:B------:R-:W-:-:S13]  /*4860*/  ISETP.NE.AND P6, PT, R48, RZ, PT ;  /* 0x000000ff3000720c */ /* 0x000fda0003fc5270 */
[----:B------:R-:W-:Y:S05]  /*4870*/  @P6 BRA `(.L_x_98) ;  /* 0xfffffffc00846947 */ /* 0x000fea000383ffff */
.L_x_97:
[----:B------:R-:W-:-:S13]  /*4880*/  LOP3.LUT P6, R21, R21, 0x3, RZ, 0xc0, !PT ;  /* 0x0000000315157812 */ /* 0x000fda00078cc0ff */
[----:B------:R-:W-:Y:S05]  /*4890*/  @!P6 BRA `(.L_x_94) ;  /* 0x000000000068e947 */ /* 0x000fea0003800000 */
[----:B------:R-:W-:Y:S01]  /*48a0*/  ISETP.EQ.OR P6, PT, R49, UR7, P0 ;  /* 0x0000000731007c0c */ /* 0x000fe200087c2670 */
[----:B------:R-:W-:-:S12]  /*48b0*/  BSSY B0, `(.L_x_102) ;  /* 0x0000007000007945 */ /* 0x000fd80003800000 */
[----:B------:R-:W-:Y:S05]  /*48c0*/  @P6 BRA `(.L_x_103) ;  /* 0x0000000000146947 */ /* 0x000fea0003800000 */
[----:B------:R-:W-:-:S04]  /*48d0*/  IMAD R39, R47, R49, R46 ;  /* 0x000000312f277224 */ /* 0x000fc800078e022e */
[----:B------:R-:W-:-:S06]  /*48e0*/  IMAD.WIDE.U32 R38, R39, 0x8, R50 ;  /* 0x0000000827267825 */ /* 0x000fcc00078e0032 */
[----:B------:R-:W2:Y:S02]  /*48f0*/  LDG.E.64 R38, desc[UR8][R38.64] ;  /* 0x0000000826267981 */ /* 0x000ea4000c1e1b00 */
[----:B--2---:R-:W-:Y:S01]  /*4900*/  FADD.FTZ R26, R26, R38 ;  /* 0x000000261a1a7221 */ /* 0x004fe20000010000 */
[----:B------:R-:W-:-:S07]  /*4910*/  FADD.FTZ R27, R27, R39 ;  /* 0x000000271b1b7221 */ /* 0x000fce0000010000 */
.L_x_103:
[----:B------:R-:W-:Y:S05]  /*4920*/  BSYNC B0 ;  /* 0x0000000000007941 */ /* 0x000fea0003800000 */
.L_x_102:
[----:B------:R-:W-:-:S13]  /*4930*/  ISETP.NE.AND P6, PT, R21, 0x1, PT ;  /* 0x000000011500780c */ /* 0x000fda0003fc5270 */
[----:B------:R-:W-:Y:S05]  /*4940*/  @!P6 BRA `(.L_x_94) ;  /* 0x00000000003ce947 */ /* 0x000fea0003800000 */
[----:B------:R-:W-:-:S04]  /*4950*/  IADD3 R53, R49, 0x1, RZ ;  /* 0x0000000131357810 */ /* 0x000fc80007ffe0ff */
[----:B------:R-:W-:-:S13]  /*4960*/  ISETP.EQ.OR P6, PT, R53, UR7, P0 ;  /* 0x0000000735007c0c */ /* 0x000fda00087c2670 */
[----:B------:R-:W-:-:S04]  /*4970*/  @!P6 IMAD R53, R53, R47, R46 ;  /* 0x0000002f3535e224 */ /* 0x000fc800078e022e */
[----:B------:R-:W-:-:S05]  /*4980*/  @!P6 IMAD.WIDE.U32 R52, R53, 0x8, R50 ;  /* 0x000000083534e825 */ /* 0x000fca00078e0032 */
[----:B------:R-:W2:Y:S02]  /*4990*/  @!P6 LDG.E.64 R38, desc[UR8][R52.64] ;  /* 0x000000083426e981 */ /* 0x000ea4000c1e1b00 */
[----:B--2---:R-:W-:Y:S01]  /*49a0*/  @!P6 FADD.FTZ R27, R27, R39 ;  /* 0x000000271b1be221 */ /* 0x004fe20000010000 */
[----:B------:R-:W-:Y:S01]  /*49b0*/  IADD3 R39, R49, 0x2, RZ ;  /* 0x0000000231277810 */ /* 0x000fe20007ffe0ff */
[----:B------:R-:W-:-:S03]  /*49c0*/  @!P6 FADD.FTZ R26, R26, R38 ;  /* 0x000000261a1ae221 */ /* 0x000fc60000010000 */
[----:B------:R-:W-:-:S04]  /*49d0*/  ISETP.EQ.OR P6, PT, R39, UR7, P0 ;  /* 0x0000000727007c0c */ /* 0x000fc800087c2670 */
[----:B------:R-:W-:-:S13]  /*49e0*/  ISETP.EQ.OR P6, PT, R21, 0x2, P6 ;  /* 0x000000021500780c */ /* 0x000fda00037c2670 */
[----:B------:R-:W-:-:S04]  /*49f0*/  @!P6 IMAD R39, R39, R47, R46 ;  /* 0x0000002f2727e224 */ /* 0x000fc800078e022e */
[----:B------:R-:W-:-:S06]  /*4a00*/  @!P6 IMAD.WIDE.U32 R38, R39, 0x8, R50 ;  /* 0x000000082726e825 */ /* 0x000fcc00078e0032 */
[----:B------:R-:W2:Y:S02]  /*4a10*/  @!P6 LDG.E.64 R38, desc[UR8][R38.64] ;  /* 0x000000082626e981 */ /* 0x000ea4000c1e1b00 */
[----:B--2---:R-:W-:Y:S01]  /*4a20*/  @!P6 FADD.FTZ R26, R26, R38 ;  /* 0x000000261a1ae221 */ /* 0x004fe20000010000 */
[----:B------:R-:W-:-:S07]  /*4a30*/  @!P6 FADD.FTZ R27, R27, R39 ;  /* 0x000000271b1be221 */ /* 0x000fce0000010000 */
.L_x_94:
[----:B------:R-:W0:Y:S01]  /*4a40*/  S2UR UR6, SR_CgaCtaId ;  /* 0x00000000000679c3 */ /* 0x000e220000008800 */
[----:B------:R-:W-:Y:S01]  /*4a50*/  UMOV UR5, 0x400 ;  /* 0x0000040000057882 */ /* 0x000fe20000000000 */
[----:B------:R-:W-:Y:S01]  /*4a60*/  ISETP.NE.AND P6, PT, RZ, UR10, PT ;  /* 0x0000000aff007c0c */ /* 0x000fe2000bfc5270 */
[----:B------:R-:W-:Y:S01]  /*4a70*/  IMAD.WIDE.U32 R46, R77, -0x77777777, RZ ;  /* 0x888888894d2e7825 */ /* 0x000fe200078e00ff */
[----:B------:R-:W-:Y:S02]  /*4a80*/  SHF.L.U32 R65, R65, 0x10, RZ ;  /* 0x0000001041417819 */ /* 0x000fe400000006ff */
[----:B-1----:R-:W-:Y:S02]  /*4a90*/  SHF.L.U32 R49, R28, 0x10, RZ ;  /* 0x000000101c317819 */ /* 0x002fe400000006ff */
[----:B------:R-:W1:Y:S01]  /*4aa0*/  LDC R48, c[0x0][0x2ac] ;  /* 0x0000ab00ff307b82 */ /* 0x000e620000000800 */
[----:B------:R-:W-:Y:S02]  /*4ab0*/  SHF.R.U32.HI R47, RZ, 0x3, R47 ;  /* 0x00000003ff2f7819 */ /* 0x000fe4000001162f */
[----:B------:R-:W-:-:S02]  /*4ac0*/  SHF.L.U32 R51, R64, 0x10, RZ ;  /* 0x0000001040337819 */ /* 0x000fc400000006ff */
[----:B------:R-:W-:Y:S02]  /*4ad0*/  SHF.L.U32 R46, R45, 0x10, RZ ;  /* 0x000000102d2e7819 */ /* 0x000fe400000006ff */
[----:B------:R-:W-:Y:S02]  /*4ae0*/  SHF.L.U32 R83, R66, 0x10, RZ ;  /* 0x0000001042537819 */ /* 0x000fe400000006ff */
[----:B------:R-:W-:Y:S01]  /*4af0*/  SHF.L.U32 R55, R44, 0x10, RZ ;  /* 0x000000102c377819 */ /* 0x000fe200000006ff */
[----:B0-----:R-:W-:-:S09]  /*4b00*/  ULEA UR5, UR6, UR5, 0x18 ;  /* 0x0000000506057291 */ /* 0x001fd2000f8ec03f */
[----:B------:R0:W-:Y:S01]  /*4b10*/  @!P0 STS.64 [UR5+0x90], R26 ;  /* 0x0000901aff008988 */ /* 0x0001e20008000a05 */
[----:B------:R-:W-:Y:S01]  /*4b20*/  BAR.SYNC.DEFER_BLOCKING 0x0 ;  /* 0x0000000000007b1d */ /* 0x000fe20000010000 */
[----:B0-----:R-:W-:-:S04]  /*4b30*/  FADD.FTZ R26, -R20, R49 ;  /* 0x00000031141a7221 */ /* 0x001fc80000010100 */
[----:B------:R-:W-:Y:S01]  /*4b40*/  FMUL.FTZ R52, R26, R81 ;  /* 0x000000511a347220 */ /* 0x000fe20000410000 */
[----:B------:R-:W0:Y:S01]  /*4b50*/  LDS.64 R38, [UR5+0x90] ;  /* 0x00009005ff267984 */ /* 0x000e220008000a00 */
[----:B------:R-:W-:Y:S02]  /*4b60*/  ULDC UR5, c[0x0][0x2bc] ;  /* 0x0000af0000057ab9 */ /* 0x000fe40000000800 */
[----:B0-----:R-:W-:Y:S01]  /*4b70*/  FMUL.FTZ R21, R38, UR5 ;  /* 0x0000000526157c20 */ /* 0x001fe20008410000 */
[----:B------:R-:W-:Y:S01]  /*4b80*/  FADD.FTZ R38, -R20, R65 ;  /* 0x0000004114267221 */ /* 0x000fe20000010100 */
[----:B------:R-:W-:-:S03]  /*4b90*/  FMUL.FTZ R28, R39, UR5 ;  /* 0x00000005271c7c20 */ /* 0x000fc60008410000 */
[----:B------:R-:W-:Y:S01]  /*4ba0*/  FMUL.FTZ R65, R38, R81 ;  /* 0x0000005126417220 */ /* 0x000fe20000410000 */
[----:B-1----:R-:W-:Y:S06]  /*4bb0*/  @!P6 BRA `(.L_x_104) ;  /* 0x000000000048e947 */ /* 0x002fec0003800000 */
        /* <DEDUP_REMOVED lines=18> */
.L_x_104:
[----:B------:R-:W-:Y:S01]  /*4ce0*/  LOP3.LUT P0, RZ, R79, 0x2, RZ, 0xc0, !PT ;  /* 0x000000024fff7812 */ /* 0x000fe2000780c0ff */
[----:B------:R-:W-:-:S12]  /*4cf0*/  BSSY B0, `(.L_x_105) ;  /* 0x0000014000007945 */ /* 0x000fd80003800000 */
[----:B------:R-:W-:Y:S05]  /*4d00*/  @!P0 BRA `(.L_x_106) ;  /* 0x0000000000488947 */ /* 0x000fea0003800000 */
[----:B------:R-:W-:Y:S01]  /*4d10*/  ULDC.64 UR12, c[0x0][0x288] ;  /* 0x0000a200000c7ab9 */ /* 0x000fe20000000a00 */
[----:B------:R-:W-:Y:S01]  /*4d20*/  MOV R26, R84 ;  /* 0x00000054001a7202 */ /* 0x000fe20000000f00 */
[----:B------:R-:W-:Y:S01]  /*4d30*/  IMAD R38, R3, UR12, RZ ;  /* 0x0000000c03267c24 */ /* 0x000fe2000f8e02ff */
[----:B------:R-:W-:-:S03]  /*4d40*/  MOV R27, R87 ;  /* 0x00000057001b7202 */ /* 0x000fc60000000f00 */
[C---:B------:R-:W-:Y:S02]  /*4d50*/  IMAD R39, R75.reuse, UR13, R38 ;  /* 0x0000000d4b277c24 */ /* 0x040fe4000f8e0226 */
[----:B------:R-:W-:Y:S01]  /*4d60*/  IMAD.WIDE.U32 R26, R75, UR12, R26 ;  /* 0x0000000c4b1a7c25 */ /* 0x000fe2000f8e001a */
[----:B------:R-:W-:-:S04]  /*4d70*/  ULDC.64 UR12, c[0x0][0x210] ;  /* 0x00008400000c7ab9 */ /* 0x000fc80000000a00 */
[----:B------:R-:W-:Y:S01]  /*4d80*/  IADD3 R39, R27, R39, RZ ;  /* 0x000000271b277210 */ /* 0x000fe20007ffe0ff */
[----:B------:R-:W-:Y:S01]  /*4d90*/  FFMA.FTZ R27, R21, R52, R28 ;  /* 0x00000034151b7223 */ /* 0x000fe2000001001c */
[----:B------:R-:W-:-:S03]  /*4da0*/  LEA R38, P0, R26, UR12, 0x1 ;  /* 0x0000000c1a267c11 */ /* 0x000fc6000f8008ff */
[----:B------:R-:W-:Y:S01]  /*4db0*/  FFMA.FTZ R46, R46, R23, -R27 ;  /* 0x000000172e2e7223 */ /* 0x000fe2000001081b */
[----:B------:R-:W-:Y:S01]  /*4dc0*/  LEA.HI.X R39, R26, UR13, R39, 0x1, P0 ;  /* 0x0000000d1a277c11 */ /* 0x000fe200080f0c27 */
[----:B------:R-:W-:-:S04]  /*4dd0*/  FFMA.FTZ R26, R21, R65, R28 ;  /* 0x00000041151a7223 */ /* 0x000fc8000001001c */
[----:B------:R-:W-:-:S04]  /*4de0*/  FFMA.FTZ R26, R51, R22, -R26 ;  /* 0x00000016331a7223 */ /* 0x000fc8000001081a */
[-C--:B------:R-:W-:Y:S01]  /*4df0*/  FMUL.FTZ R27, R26, R81.reuse ;  /* 0x000000511a1b7220 */ /* 0x080fe20000410000 */
[----:B------:R-:W-:-:S05]  /*4e00*/  FMUL.FTZ R26, R46, R81 ;  /* 0x000000512e1a7220 */ /* 0x000fca0000410000 */
[----:B------:R-:W-:-:S05]  /*4e10*/  F2FP.BF16.F32.PACK_AB R27, R26, R27 ;  /* 0x0000001b1a1b723e */ /* 0x000fca00000010ff */
[----:B------:R0:W-:Y:S02]  /*4e20*/  STG.E desc[UR8][R38.64], R27 ;  /* 0x0000001b26007986 */ /* 0x0001e4000c101908 */
.L_x_106:
[----:B------:R-:W-:Y:S05]  /*4e30*/  BSYNC B0 ;  /* 0x0000000000007941 */ /* 0x000fea0003800000 */
.L_x_105:
[----:B------:R-:W-:Y:S01]  /*4e40*/  ISETP.NE.AND P6, PT, RZ, UR10, PT ;  /* 0x0000000aff007c0c */ /* 0x000fe2000bfc5270 */
[C---:B0-----:R-:W-:Y:S01]  /*4e50*/  FADD.FTZ R38, -R20.reuse, R83 ;  /* 0x0000005314267221 */ /* 0x041fe20000010100 */
[----:B------:R-:W-:Y:S01]  /*4e60*/  FADD.FTZ R26, -R20, R55 ;  /* 0x00000037141a7221 */ /* 0x000fe20000010100 */
[----:B------:R-:W-:Y:S02]  /*4e70*/  SHF.L.U32 R63, R63, 0x10, RZ ;  /* 0x000000103f3f7819 */ /* 0x000fe400000006ff */
[----:B------:R-:W-:Y:S01]  /*4e80*/  SHF.L.U32 R44, R43, 0x10, RZ ;  /* 0x000000102b2c7819 */ /* 0x000fe200000006ff */
[-C--:B------:R-:W-:Y:S01]  /*4e90*/  FMUL.FTZ R53, R38, R81.reuse ;  /* 0x0000005126357220 */ /* 0x080fe20000410000 */
[----:B------:R-:W-:Y:S01]  /*4ea0*/  SHF.L.U32 R61, R61, 0x10, RZ ;  /* 0x000000103d3d7819 */ /* 0x000fe200000006ff */
[----:B------:R-:W-:Y:S01]  /*4eb0*/  FMUL.FTZ R50, R26, R81 ;  /* 0x000000511a327220 */ /* 0x000fe20000410000 */
[----:B------:R-:W-:-:S04]  /*4ec0*/  SHF.L.U32 R51, R42, 0x10, RZ ;  /* 0x000000102a337819 */ /* 0x000fc800000006ff */
[----:B------:R-:W-:Y:S05]  /*4ed0*/  @!P6 BRA `(.L_x_107) ;  /* 0x000000000048e947 */ /* 0x000fea0003800000 */
        /* <DEDUP_REMOVED lines=18> */
.L_x_107:
[----:B------:R-:W-:Y:S04]  /*5000*/  BSSY B0, `(.L_x_108) ;  /* 0x0000014000007945 */ /* 0x000fe80003800000 */
        /* <DEDUP_REMOVED lines=19> */
.L_x_109:
[----:B------:R-:W-:Y:S05]  /*5140*/  BSYNC B0 ;  /* 0x0000000000007941 */ /* 0x000fea0003800000 */
.L_x_108:
[C---:B0-----:R-:W-:Y:S01]  /*5150*/  FADD.FTZ R38, -R20.reuse, R61 ;  /* 0x0000003d14267221 */ /* 0x041fe20000010100 */
[----:B------:R-:W-:Y:S01]  /*5160*/  FADD.FTZ R26, -R20, R51 ;  /* 0x00000033141a7221 */ /* 0x000fe20000010100 */
[----:B------:R-:W-:Y:S02]  /*5170*/  SHF.L.U32 R43, R60, 0x10, RZ ;  /* 0x000000103c2b7819 */ /* 0x000fe400000006ff */
[----:B------:R-:W-:Y:S01]  /*5180*/  SHF.L.U32 R42, R41, 0x10, RZ ;  /* 0x00000010292a7819 */ /* 0x000fe200000006ff */
[-C--:B------:R-:W-:Y:S01]  /*5190*/  FMUL.FTZ R51, R38, R81.reuse ;  /* 0x0000005126337220 */ /* 0x080fe20000410000 */
[----:B------:R-:W-:Y:S01]  /*51a0*/  SHF.L.U32 R53, R62, 0x10, RZ ;  /* 0x000000103e357819 */ /* 0x000fe200000006ff */
[----:B------:R-:W-:Y:S01]  /*51b0*/  FMUL.FTZ R46, R26, R81 ;  /* 0x000000511a2e7220 */ /* 0x000fe20000410000 */
        /* <DEDUP_REMOVED lines=20> */
.L_x_110:
[----:B------:R-:W-:Y:S04]  /*5300*/  BSSY B0, `(.L_x_111) ;  /* 0x0000014000007945 */ /* 0x000fe80003800000 */
[----:B------:R-:W-:Y:S05]  /*5310*/  @!P4 BRA `(.L_x_112) ;  /* 0x000000000048c947 */ /* 0x000fea0003800000 */
[----:B------:R-:W-:Y:S01]  /*5320*/  ULDC.64 UR12, c[0x0][0x288] ;  /* 0x0000a200000c7ab9 */ /* 0x000fe20000000a00 */
[----:B------:R-:W-:Y:S01]  /*5330*/  MOV R38, R84 ;  /* 0x0000005400267202 */ /* 0x000fe20000000f00 */
[----:B------:R-:W-:Y:S01]  /*5340*/  IMAD R26, R7, UR12, RZ ;  /* 0x0000000c071a7c24 */ /* 0x000fe2000f8e02ff */
[----:B------:R-:W-:Y:S01]  /*5350*/  MOV R39, R87 ;  /* 0x0000005700277202 */ /* 0x000fe20000000f00 */
[----:B------:R-:W-:Y:S02]  /*5360*/  FFMA.FTZ R29, R21, R46, R28 ;  /* 0x0000002e151d7223 */ /* 0x000fe4000001001c */
[C---:B------:R-:W-:Y:S02]  /*5370*/  IMAD R27, R73.reuse, UR13, R26 ;  /* 0x0000000d491b7c24 */ /* 0x040fe4000f8e021a */
[----:B------:R-:W-:Y:S01]  /*5380*/  IMAD.WIDE.U32 R38, R73, UR12, R38 ;  /* 0x0000000c49267c25 */ /* 0x000fe2000f8e0026 */
[----:B------:R-:W-:-:S03]  /*5390*/  ULDC.64 UR12, c[0x0][0x210] ;  /* 0x00008400000c7ab9 */ /* 0x000fc60000000a00 */
[----:B------:R-:W-:Y:S01]  /*53a0*/  FFMA.FTZ R42, R42, R23, -R29 ;  /* 0x000000172a2a7223 */ /* 0x000fe2000001081d */
[----:B------:R-:W-:-:S03]  /*53b0*/  IADD3 R27, R39, R27, RZ ;  /* 0x0000001b271b7210 */ /* 0x000fc60007ffe0ff */
[----:B------:R-:W-:Y:S01]  /*53c0*/  FMUL.FTZ R29, R42, R81 ;  /* 0x000000512a1d7220 */ /* 0x000fe20000410000 */
[----:B------:R-:W-:-:S04]  /*53d0*/  LEA R26, P0, R38, UR12, 0x1 ;  /* 0x0000000c261a7c11 */ /* 0x000fc8000f8008ff */
[----:B------:R-:W-:Y:S01]  /*53e0*/  LEA.HI.X R27, R38, UR13, R27, 0x1, P0 ;  /* 0x0000000d261b7c11 */ /* 0x000fe200080f0c1b */
[----:B------:R-:W-:-:S04]  /*53f0*/  FFMA.FTZ R38, R21, R51, R28 ;  /* 0x0000003315267223 */ /* 0x000fc8000001001c */
[----:B------:R-:W-:-:S04]  /*5400*/  FFMA.FTZ R38, R43, R22, -R38 ;  /* 0x000000162b267223 */ /* 0x000fc80000010826 */
[----:B------:R-:W-:-:S05]  /*5410*/  FMUL.FTZ R38, R38, R81 ;  /* 0x0000005126267220 */ /* 0x000fca0000410000 */
[----:B------:R-:W-:-:S05]  /*5420*/  F2FP.BF16.F32.PACK_AB R29, R29, R38 ;  /* 0x000000261d1d723e */ /* 0x000fca00000010ff */
[----:B------:R0:W-:Y:S02]  /*5430*/  STG.E desc[UR8][R26.64], R29 ;  /* 0x0000001d1a007986 */ /* 0x0001e4000c101908 */
.L_x_112:
[----:B------:R-:W-:Y:S05]  /*5440*/  BSYNC B0 ;  /* 0x0000000000007941 */ /* 0x000fea0003800000 */
.L_x_111:
[----:B------:R-:W-:Y:S01]  /*5450*/  SHF.L.U32 R38, R30, 0x10, RZ ;  /* 0x000000101e267819 */ /* 0x000fe200000006ff */
[C---:B------:R-:W-:Y:S01]  /*5460*/  FADD.FTZ R30, -R20.reuse, R53 ;  /* 0x00000035141e7221 */ /* 0x040fe20000010100 */
[----:B0-----:R-:W-:Y:S01]  /*5470*/  FADD.FTZ R26, -R20, R49 ;  /* 0x00000031141a7221 */ /* 0x001fe20000010100 */
[----:B------:R-:W-:Y:S02]  /*5480*/  SHF.L.U32 R59, R59, 0x10, RZ ;  /* 0x000000103b3b7819 */ /* 0x000fe400000006ff */
        /* <DEDUP_REMOVED lines=23> */
.L_x_113:
        /* <DEDUP_REMOVED lines=9> */
[----:B------:R-:W-:Y:S02]  /*5690*/  IADD3 R29, R31, R29, RZ ;  /* 0x0000001d1f1d7210 */ /* 0x000fe40007ffe0ff */
[----:B------:R-:W-:-:S04]  /*56a0*/  LEA R26, P0, R30, UR12, 0x1 ;  /* 0x0000000c1e1a7c11 */ /* 0x000fc8000f8008ff */
[----:B------:R-:W-:Y:S01]  /*56b0*/  LEA.HI.X R27, R30, UR13, R29, 0x1, P0 ;  /* 0x0000000d1e1b7c11 */ /* 0x000fe200080f0c1d */
[C-C-:B------:R-:W-:Y:S01]  /*56c0*/  FFMA.FTZ R30, R21.reuse, R45, R28.reuse ;  /* 0x0000002d151e7223 */ /* 0x140fe2000001001c */
[----:B------:R-:W-:-:S03]  /*56d0*/  FFMA.FTZ R29, R21, R44, R28 ;  /* 0x0000002c151d7223 */ /* 0x000fc6000001001c */
[----:B------:R-:W-:Y:S01]  /*56e0*/  FFMA.FTZ R30, R59, R22, -R30 ;  /* 0x000000163b1e7223 */ /* 0x000fe2000001081e */
[----:B------:R-:W-:-:S03]  /*56f0*/  FFMA.FTZ R38, R38, R23, -R29 ;  /* 0x0000001726267223 */ /* 0x000fc6000001081d */
[-C--:B------:R-:W-:Y:S01]  /*5700*/  FMUL.FTZ R30, R30, R81.reuse ;  /* 0x000000511e1e7220 */ /* 0x080fe20000410000 */
[----:B------:R-:W-:-:S05]  /*5710*/  FMUL.FTZ R29, R38, R81 ;  /* 0x00000051261d7220 */ /* 0x000fca0000410000 */
[----:B------:R-:W-:-:S05]  /*5720*/  F2FP.BF16.F32.PACK_AB R29, R29, R30 ;  /* 0x0000001e1d1d723e */ /* 0x000fca00000010ff */
[----:B------:R0:W-:Y:S02]  /*5730*/  STG.E desc[UR8][R26.64], R29 ;  /* 0x0000001d1a007986 */ /* 0x0001e4000c101908 */
.L_x_115:
[----:B------:R-:W-:Y:S05]  /*5740*/  BSYNC B0 ;  /* 0x0000000000007941 */ /* 0x000fea0003800000 */
.L_x_114:
[C---:B------:R-:W-:Y:S01]  /*5750*/  FADD.FTZ R30, -R20.reuse, R57 ;  /* 0x00000039141e7221 */ /* 0x040fe20000010100 */
[----:B0-----:R-:W-:Y:S01]  /*5760*/  FADD.FTZ R26, -R20, R43 ;  /* 0x0000002b141a7221 */ /* 0x001fe20000010100 */
        /* <DEDUP_REMOVED lines=25> */
.L_x_116:
[----:B------:R-:W-:Y:S04]  /*5900*/  BSSY B0, `(.L_x_117) ;  /* 0x0000014000007945 */ /* 0x000fe80003800000 */
[----:B------:R-:W-:Y:S05]  /*5910*/  @!P2 BRA `(.L_x_118) ;  /* 0x000000000048a947 */ /* 0x000fea0003800000 */
[----:B------:R-:W-:Y:S01]  /*5920*/  ULDC.64 UR12, c[0x0][0x288] ;  /* 0x0000a200000c7ab9 */ /* 0x000fe20000000a00 */
[----:B------:R-:W-:Y:S01]  /*5930*/  MOV R26, R84 ;  /* 0x00000054001a7202 */ /* 0x000fe20000000f00 */
[----:B------:R-:W-:Y:S01]  /*5940*/  IMAD R38, R11, UR12, RZ ;  /* 0x0000000c0b267c24 */ /* 0x000fe2000f8e02ff */
[----:B------:R-:W-:-:S03]  /*5950*/  MOV R27, R87 ;  /* 0x00000057001b7202 */ /* 0x000fc60000000f00 */
[----:B------:R-:W-:-:S04]  /*5960*/  IMAD.WIDE.U32 R30, R71, UR12, R26 ;  /* 0x0000000c471e7c25 */ /* 0x000fc8000f8e001a */
[----:B------:R-:W-:Y:S01]  /*5970*/  IMAD R27, R71, UR13, R38 ;  /* 0x0000000d471b7c24 */ /* 0x000fe2000f8e0226 */
[----:B------:R-:W-:Y:S02]  /*5980*/  ULDC.64 UR12, c[0x0][0x210] ;  /* 0x00008400000c7ab9 */ /* 0x000fe40000000a00 */
[----:B------:R-:W-:Y:S02]  /*5990*/  LEA R26, P0, R30, UR12, 0x1 ;  /* 0x0000000c1e1a7c11 */ /* 0x000fe4000f8008ff */
[----:B------:R-:W-:Y:S01]  /*59a0*/  IADD3 R27, R31, R27, RZ ;  /* 0x0000001b1f1b7210 */ /* 0x000fe20007ffe0ff */
[----:B------:R-:W-:-:S03]  /*59b0*/  FFMA.FTZ R31, R21, R44, R28 ;  /* 0x0000002c151f7223 */ /* 0x000fc6000001001c */
[----:B------:R-:W-:Y:S01]  /*59c0*/  LEA.HI.X R27, R30, UR13, R27, 0x1, P0 ;  /* 0x0000000d1e1b7c11 */ /* 0x000fe200080f0c1b */
[----:B------:R-:W-:Y:S01]  /*59d0*/  FFMA.FTZ R30, R21, R45, R28 ;  /* 0x0000002d151e7223 */ /* 0x000fe2000001001c */
[----:B------:R-:W-:-:S03]  /*59e0*/  FFMA.FTZ R32, R32, R23, -R31 ;  /* 0x0000001720207223 */ /* 0x000fc6000001081f */
[----:B------:R-:W-:Y:S01]  /*59f0*/  FFMA.FTZ R30, R29, R22, -R30 ;  /* 0x000000161d1e7223 */ /* 0x000fe2000001081e */
[----:B------:R-:W-:-:S03]  /*5a00*/  FMUL.FTZ R29, R32, R81 ;  /* 0x00000051201d7220 */ /* 0x000fc60000410000 */
[----:B------:R-:W-:-:S05]  /*5a10*/  FMUL.FTZ R30, R30, R81 ;  /* 0x000000511e1e7220 */ /* 0x000fca0000410000 */
[----:B------:R-:W-:-:S05]  /*5a20*/  F2FP.BF16.F32.PACK_AB R29, R29, R30 ;  /* 0x0000001e1d1d723e */ /* 0x000fca00000010ff */
[----:B------:R0:W-:Y:S02]  /*5a30*/  STG.E desc[UR8][R26.64], R29 ;  /* 0x0000001d1a007986 */ /* 0x0001e4000c101908 */
.L_x_118:
[----:B------:R-:W-:Y:S05]  /*5a40*/  BSYNC B0 ;  /* 0x0000000000007941 */ /* 0x000fea0003800000 */
.L_x_117:
[----:B0-----:R-:W-:Y:S01]  /*5a50*/  SHF.L.U32 R29, R16, 0x10, RZ ;  /* 0x00000010101d7819 */ /* 0x001fe200000006ff */
[C---:B------:R-:W-:Y:S01]  /*5a60*/  FADD.FTZ R26, -R20.reuse, R49 ;  /* 0x00000031141a7221 */ /* 0x040fe20000010100 */
[----:B------:R-:W-:Y:S01]  /*5a70*/  FADD.FTZ R16, -R20, R43 ;  /* 0x0000002b14107221 */ /* 0x000fe20000010100 */
[----:B------:R-:W-:Y:S01]  /*5a80*/  IMAD R47, R48, UR7, R47 ;  /* 0x00000007302f7c24 */ /* 0x000fe2000f8e022f */
        /* <DEDUP_REMOVED lines=23> */
.L_x_119:
        /* <DEDUP_REMOVED lines=8> */
[----:B------:R-:W-:-:S04]  /*5c80*/  IMAD.WIDE.U32 R30, R70, UR12, R26 ;  /* 0x0000000c461e7c25 */ /* 0x000fc8000f8e001a */
[----:B------:R-:W-:Y:S01]  /*5c90*/  FFMA.FTZ R12, R29, R22, -R12 ;  /* 0x000000161d0c7223 */ /* 0x000fe2000001080c */
[----:B------:R-:W-:Y:S01]  /*5ca0*/  ULDC.64 UR12, c[0x0][0x210] ;  /* 0x00008400000c7ab9 */ /* 0x000fe20000000a00 */
[----:B------:R-:W-:Y:S01]  /*5cb0*/  IADD3 R33, R31, R33, RZ ;  /* 0x000000211f217210 */ /* 0x000fe20007ffe0ff */
[----:B------:R-:W-:Y:S01]  /*5cc0*/  FFMA.FTZ R31, R21, R38, R28 ;  /* 0x00000026151f7223 */ /* 0x000fe2000001001c */
[----:B------:R-:W-:Y:S01]  /*5cd0*/  FMUL.FTZ R29, R12, R81 ;  /* 0x000000510c1d7220 */ /* 0x000fe20000410000 */
[----:B------:R-:W-:Y:S02]  /*5ce0*/  LEA R26, P0, R30, UR12, 0x1 ;  /* 0x0000000c1e1a7c11 */ /* 0x000fe4000f8008ff */
[----:B------:R-:W-:Y:S02]  /*5cf0*/  FFMA.FTZ R34, R34, R23, -R31 ;  /* 0x0000001722227223 */ /* 0x000fe4000001081f */
[----:B------:R-:W-:Y:S02]  /*5d00*/  LEA.HI.X R27, R30, UR13, R33, 0x1, P0 ;  /* 0x0000000d1e1b7c11 */ /* 0x000fe400080f0c21 */
[----:B------:R-:W-:-:S05]  /*5d10*/  FMUL.FTZ R12, R34, R81 ;  /* 0x00000051220c7220 */ /* 0x000fca0000410000 */
[----:B------:R-:W-:-:S05]  /*5d20*/  F2FP.BF16.F32.PACK_AB R29, R12, R29 ;  /* 0x0000001d0c1d723e */ /* 0x000fca00000010ff */
[----:B------:R0:W-:Y:S02]  /*5d30*/  STG.E desc[UR8][R26.64], R29 ;  /* 0x0000001d1a007986 */ /* 0x0001e4000c101908 */
.L_x_121:
[----:B------:R-:W-:Y:S05]  /*5d40*/  BSYNC B0 ;  /* 0x0000000000007941 */ /* 0x000fea0003800000 */
.L_x_120:
[----:B------:R-:W-:Y:S01]  /*5d50*/  SHF.L.U32 R35, R35, 0x10, RZ ;  /* 0x0000001023237819 */ /* 0x000fe200000006ff */
[----:B------:R-:W-:Y:S01]  /*5d60*/  ULDC.64 UR12, c[0x0][0x290] ;  /* 0x0000a400000c7ab9 */ /* 0x000fe20000000a00 */
[----:B0-----:R-:W-:Y:S01]  /*5d70*/  SHF.L.U32 R29, R14, 0x10, RZ ;  /* 0x000000100e1d7819 */ /* 0x001fe200000006ff */
[C---:B------:R-:W-:Y:S01]  /*5d80*/  FADD.FTZ R14, -R20.reuse, R45 ;  /* 0x0000002d140e7221 */ /* 0x040fe20000010100 */
[----:B------:R-:W-:Y:S01]  /*5d90*/  IADD3 R47, R47, 0xc0, RZ ;  /* 0x000000c02f2f7810 */ /* 0x000fe20007ffe0ff */
[----:B------:R-:W-:Y:S01]  /*5da0*/  FADD.FTZ R12, -R20, R35 ;  /* 0x00000023140c7221 */ /* 0x000fe20000010100 */
[----:B------:R-:W-:Y:S01]  /*5db0*/  SHF.L.U32 R36, R36, 0x10, RZ ;  /* 0x0000001024247819 */ /* 0x000fe200000006ff */
[-C--:B------:R-:W-:Y:S01]  /*5dc0*/  FMUL.FTZ R39, R14, R81.reuse ;  /* 0x000000510e277220 */ /* 0x080fe20000410000 */
[----:B------:R-:W-:Y:S01]  /*5dd0*/  SHF.R.S32.HI R34, RZ, 0x1f, R47 ;  /* 0x0000001fff227819 */ /* 0x000fe2000001142f */
        /* <DEDUP_REMOVED lines=20> */
.L_x_122:
[----:B------:R-:W-:Y:S01]  /*5f20*/  ISETP.GE.U32.AND P0, PT, R47, UR12, PT ;  /* 0x0000000c2f007c0c */ /* 0x000fe2000bf06070 */
[----:B------:R-:W-:Y:S03]  /*5f30*/  BSSY B0, `(.L_x_123) ;  /* 0x0000016000007945 */ /* 0x000fe60003800000 */
[----:B------:R-:W-:-:S04]  /*5f40*/  ISETP.GE.AND.EX P0, PT, R34, UR13, PT, P0 ;  /* 0x0000000d22007c0c */ /* 0x000fc8000bf06300 */
[----:B------:R-:W-:-:S13]  /*5f50*/  ISETP.LT.U32.AND P0, PT, R77, 0x1e0, !P0 ;  /* 0x000001e04d00780c */ /* 0x000fda0004701070 */
[----:B------:R-:W-:Y:S05]  /*5f60*/  @!P0 BRA `(.L_x_124) ;  /* 0x0000000000488947 */ /* 0x000fea0003800000 */
[----:B------:R-:W-:Y:S01]  /*5f70*/  ULDC.64 UR14, c[0x0][0x288] ;  /* 0x0000a200000e7ab9 */ /* 0x000fe20000000a00 */
[----:B------:R-:W-:Y:S01]  /*5f80*/  MOV R26, R84 ;  /* 0x00000054001a7202 */ /* 0x000fe20000000f00 */
[----:B------:R-:W-:Y:S01]  /*5f90*/  IMAD R12, R15, UR14, RZ ;  /* 0x0000000e0f0c7c24 */ /* 0x000fe2000f8e02ff */
[----:B------:R-:W-:-:S03]  /*5fa0*/  MOV R27, R87 ;  /* 0x00000057001b7202 */ /* 0x000fc60000000f00 */
[----:B------:R-:W-:-:S04]  /*5fb0*/  IMAD.WIDE.U32 R30, R69, UR14, R26 ;  /* 0x0000000e451e7c25 */ /* 0x000fc8000f8e001a */
[----:B------:R-:W-:Y:S02]  /*5fc0*/  IMAD R27, R69, UR15, R12 ;  /* 0x0000000f451b7c24 */ /* 0x000fe4000f8e020c */
[----:B------:R-:W-:Y:S01]  /*5fd0*/  FFMA.FTZ R12, R21, R39, R28 ;  /* 0x00000027150c7223 */ /* 0x000fe2000001001c */
[----:B------:R-:W-:Y:S02]  /*5fe0*/  ULDC.64 UR14, c[0x0][0x210] ;  /* 0x00008400000e7ab9 */ /* 0x000fe40000000a00 */
[----:B------:R-:W-:Y:S01]  /*5ff0*/  LEA R26, P0, R30, UR14, 0x1 ;  /* 0x0000000e1e1a7c11 */ /* 0x000fe2000f8008ff */
[----:B------:R-:W-:Y:S01]  /*6000*/  FFMA.FTZ R12, R29, R22, -R12 ;  /* 0x000000161d0c7223 */ /* 0x000fe2000001080c */
[----:B------:R-:W-:Y:S01]  /*6010*/  IADD3 R27, R31, R27, RZ ;  /* 0x0000001b1f1b7210 */ /* 0x000fe20007ffe0ff */
[----:B------:R-:W-:Y:S02]  /*6020*/  FFMA.FTZ R31, R21, R32, R28 ;  /* 0x00000020151f7223 */ /* 0x000fe4000001001c */
[----:B------:R-:W-:Y:S01]  /*6030*/  FMUL.FTZ R29, R12, R81 ;  /* 0x000000510c1d7220 */ /* 0x000fe20000410000 */
[----:B------:R-:W-:Y:S01]  /*6040*/  LEA.HI.X R27, R30, UR15, R27, 0x1, P0 ;  /* 0x0000000f1e1b7c11 */ /* 0x000fe200080f0c1b */
[----:B------:R-:W-:-:S04]  /*6050*/  FFMA.FTZ R36, R36, R23, -R31 ;  /* 0x0000001724247223 */ /* 0x000fc8000001081f */
[----:B------:R-:W-:-:S05]  /*6060*/  FMUL.FTZ R12, R36, R81 ;  /* 0x00000051240c7220 */ /* 0x000fca0000410000 */
[----:B------:R-:W-:-:S05]  /*6070*/  F2FP.BF16.F32.PACK_AB R29, R12, R29 ;  /* 0x0000001d0c1d723e */ /* 0x000fca00000010ff */
[----:B------:R0:W-:Y:S02]  /*6080*/  STG.E desc[UR8][R26.64], R29 ;  /* 0x0000001d1a007986 */ /* 0x0001e4000c101908 */
.L_x_124:
[----:B------:R-:W-:Y:S05]  /*6090*/  BSYNC B0 ;  /* 0x0000000000007941 */ /* 0x000fea0003800000 */
.L_x_123:
[----:B0-----:R-:W-:Y:S02]  /*60a0*/  SHF.L.U32 R27, R18, 0x10, RZ ;  /* 0x00000010121b7819 */ /* 0x001fe400000006ff */
[----:B------:R-:W-:Y:S02]  /*60b0*/  SHF.L.U32 R37, R37, 0x10, RZ ;  /* 0x0000001025257819 */ /* 0x000fe400000006ff */
[----:B------:R-:W-:Y:S01]  /*60c0*/  ISETP.GE.U32.AND P0, PT, R68, UR12, PT ;  /* 0x0000000c44007c0c */ /* 0x000fe2000bf06070 */
[C---:B------:R-:W-:Y:S01]  /*60d0*/  FADD.FTZ R12, -R20.reuse, R27 ;  /* 0x0000001b140c7221 */ /* 0x040fe20000010100 */
[----:B------:R-:W-:Y:S01]  /*60e0*/  SHF.L.U32 R19, R19, 0x10, RZ ;  /* 0x0000001013137819 */ /* 0x000fe200000006ff */
[----:B------:R-:W-:Y:S01]  /*60f0*/  FADD.FTZ R20, -R20, R37 ;  /* 0x0000002514147221 */ /* 0x000fe20000010100 */
[----:B------:R-:W-:Y:S01]  /*6100*/  ISETP.GE.AND.EX P0, PT, R17, UR13, PT, P0 ;  /* 0x0000000d11007c0c */ /* 0x000fe2000bf06300 */
[-C--:B------:R-:W-:Y:S01]  /*6110*/  FMUL.FTZ R31, R12, R81.reuse ;  /* 0x000000510c1f7220 */ /* 0x080fe20000410000 */
[----:B------:R-:W-:Y:S01]  /*6120*/  SHF.L.U32 R40, R40, 0x10, RZ ;  /* 0x0000001028287819 */ /* 0x000fe200000006ff */
[----:B------:R-:W-:Y:S01]  /*6130*/  FMUL.FTZ R26, R20, R81 ;  /* 0x00000051141a7220 */ /* 0x000fe20000410000 */
[----:B------:R-:W-:Y:S01]  /*6140*/  ISETP.GT.U32.OR P0, PT, R77, 0x1df, P0 ;  /* 0x000001df4d00780c */ /* 0x000fe20000704470 */
[----:B------:R-:W-:-:S12]  /*6150*/  @!P6 BRA `(.L_x_125) ;  /* 0x000000000048e947 */ /* 0x000fd80003800000 */
        /* <DEDUP_REMOVED lines=18> */
.L_x_125:
[----:B------:R-:W-:Y:S04]  /*6280*/  BSSY B0, `(.L_x_126) ;  /* 0x0000013000007945 */ /* 0x000fe80003800000 */
[----:B------:R-:W-:Y:S05]  /*6290*/  @P0 BRA `(.L_x_127) ;  /* 0x0000000000440947 */ /* 0x000fea0003800000 */
        /* <DEDUP_REMOVED lines=12> */
[C---:B------:R-:W-:Y:S02]  /*6360*/  LEA R16, P0, R84.reuse, UR12, 0x1 ;  /* 0x0000000c54107c11 */ /* 0x040fe4000f8008ff */
[----:B------:R-:W-:Y:S02]  /*6370*/  IADD3 R17, R85, R17, RZ ;  /* 0x0000001155117210 */ /* 0x000fe40007ffe0ff */
[----:B------:R-:W-:Y:S02]  /*6380*/  F2FP.BF16.F32.PACK_AB R19, R19, R12 ;  /* 0x0000000c1313723e */ /* 0x000fe400000010ff */
[----:B------:R-:W-:-:S05]  /*6390*/  LEA.HI.X R17, R84, UR13, R17, 0x1, P0 ;  /* 0x0000000d54117c11 */ /* 0x000fca00080f0c11 */
[----:B------:R0:W-:Y:S02]  /*63a0*/  STG.E desc[UR8][R16.64], R19 ;  /* 0x0000001310007986 */ /* 0x0001e4000c101908 */
.L_x_127:
[----:B------:R-:W-:Y:S05]  /*63b0*/  BSYNC B0 ;  /* 0x0000000000007941 */ /* 0x000fea0003800000 */
.L_x_126:
[----:B0-----:R-:W0:Y:S01]  /*63c0*/  LDC R17, c[0x0][0x10] ;  /* 0x00000400ff117b82 */ /* 0x001e220000000800 */
[----:B------:R-:W-:Y:S02]  /*63d0*/  IADD3 R67, R67, 0x1, RZ ;  /* 0x0000000143437810 */ /* 0x000fe40007ffe0ff */
[----:B0-----:R-:W-:-:S04]  /*63e0*/  IADD3 R76, R17, R76, RZ ;  /* 0x0000004c114c7210 */ /* 0x001fc80007ffe0ff */
[----:B------:R-:W-:-:S13]  /*63f0*/  ISETP.GE.AND P0, PT, R76, UR4, PT ;  /* 0x000000044c007c0c */ /* 0x000fda000bf06270 */
[----:B------:R-:W-:Y:S05]  /*6400*/  @!P0 BRA `(.L_x_128) ;  /* 0xffffffa000148947 */ /* 0x000fea000383ffff */
.L_x_77:
[----:B------:R-:W0:Y:S01]  /*6410*/  LDC R4, c[0x0][0xc] ;  /* 0x00000300ff047b82 */ /* 0x000e220000000800 */
[----:B------:R-:W-:Y:S01]  /*6420*/  ISETP.NE.AND P1, PT, R77, RZ, PT ;  /* 0x000000ff4d00720c */ /* 0x000fe20003f25270 */
[----:B------:R-:W-:Y:S06]  /*6430*/  BSSY B0, `(.L_x_129) ;  /* 0x0000011000007945 */ /* 0x000fec0003800000 */
[----:B------:R-:W1:Y:S08]  /*6440*/  LDC R7, c[0x0][0x10] ;  /* 0x00000400ff077b82 */ /* 0x000e700000000800 */
[----:B------:R-:W2:Y:S01]  /*6450*/  LDC.64 R2, c[0x0][0x258] ;  /* 0x00009600ff027b82 */ /* 0x000ea20000000a00 */
[----:B0-----:R-:W-:-:S02]  /*6460*/  ISETP.NE.AND P0, PT, R4, 0x1, PT ;  /* 0x000000010400780c */ /* 0x001fc40003f05270 */
[----:B-1----:R-:W-:-:S04]  /*6470*/  SHF.L.U32 R0, R7, 0x1, RZ ;  /* 0x0000000107007819 */ /* 0x002fc800000006ff */
[----:B------:R-:W-:-:S05]  /*6480*/  SEL R5, R0, RZ, P0 ;  /* 0x000000ff00057207 */ /* 0x000fca0000000000 */
[----:B--2---:R-:W-:Y:S01]  /*6490*/  IMAD.WIDE.U32 R2, R5, 0x4, R2 ;  /* 0x0000000405027825 */ /* 0x004fe200078e0002 */
[----:B------:R-:W-:Y:S06]  /*64a0*/  @P1 BRA `(.L_x_130) ;  /* 0x0000000000241947 */ /* 0x000fec0003800000 */
        /* <DEDUP_REMOVED lines=9> */
.L_x_130:
[----:B------:R-:W-:Y:S05]  /*6540*/  BSYNC B0 ;  /* 0x0000000000007941 */ /* 0x000fea0003800000 */
.L_x_129:
[----:B------:R-:W1:Y:S01]  /*6550*/  S2UR UR4, SR_CTAID.X ;  /* 0x00000000000479c3 */ /* 0x000e620000002500 */
[----:B------:R-:W-:Y:S02]  /*6560*/  IADD3 R0, R4, -0x1, RZ ;  /* 0xffffffff04007810 */ /* 0x000fe40007ffe0ff */
[----:B0-----:R-:W-:-:S05]  /*6570*/  IADD3 R5, R7, -0x1, RZ ;  /* 0xffffffff07057810 */ /* 0x001fca0007ffe0ff */
[----:B------:R-:W0:Y:S01]  /*6580*/  S2UR UR5, SR_CTAID.Y ;  /* 0x00000000000579c3 */ /* 0x000e220000002600 */
[----:B-1----:R-:W-:-:S04]  /*6590*/  ISETP.NE.AND P0, PT, R0, UR4, PT ;  /* 0x0000000400007c0c */ /* 0x002fc8000bf05270 */
[----:B0-----:R-:W-:-:S13]  /*65a0*/  ISETP.NE.OR P0, PT, R5, UR5, P0 ;  /* 0x0000000505007c0c */ /* 0x001fda0008705670 */
[----:B------:R-:W-:Y:S05]  /*65b0*/  @P0 EXIT ;  /* 0x000000000000094d */ /* 0x000fea0003800000 */
[----:B------:R-:W-:Y:S05]  /*65c0*/  @P1 BRA `(.L_x_131) ;  /* 0x0000000000201947 */ /* 0x000fea0003800000 */
[----:B------:R-:W-:-:S05]  /*65d0*/  IMAD R0, R4, R7, RZ ;  /* 0x0000000704007224 */ /* 0x000fca00078e02ff */
[----:B------:R-:W-:-:S13]  /*65e0*/  ISETP.NE.AND P0, PT, R0, -0x1, PT ;  /* 0xffffffff0000780c */ /* 0x000fda0003f05270 */
[----:B------:R-:W-:Y:S05]  /*65f0*/  @!P0 BRA `(.L_x_131) ;  /* 0x0000000000148947 */ /* 0x000fea0003800000 */
.L_x_132:
[----:B------:R-:W2:Y:S04]  /*6600*/  LDG.E.STRONG.GPU R5, desc[UR8][R2.64] ;  /* 0x0000000802057981 */ /* 0x000ea8000c1ef900 */
[----:B--2---:R-:W-:Y:S01]  /*6610*/  CCTL.IVALL ;  /* 0x00000000ff00798f */ /* 0x004fe20002000000 */
[----:B------:R-:W-:Y:S05]  /*6620*/  YIELD ;  /* 0x0000000000007946 */ /* 0x000fea0003800000 */
[----:B------:R-:W-:-:S13]  /*6630*/  ISETP.NE.AND P0, PT, R5, R0, PT ;  /* 0x000000000500720c */ /* 0x000fda0003f05270 */
[----:B------:R-:W-:Y:S05]  /*6640*/  @P0 BRA `(.L_x_132) ;  /* 0xfffffffc00ec0947 */ /* 0x000fea000383ffff */
.L_x_131:
[----:B------:R-:W-:Y:S05]  /*6650*/  WARPSYNC.ALL ;  /* 0x0000000000007948 */ /* 0x000fea0003800000 */
[----:B------:R-:W0:Y:S08]  /*6660*/  LDC.64 R22, c[0x0][0x288] ;  /* 0x0000a200ff167b82 */ /* 0x000e300000000a00 */
[----:B------:R-:W-:Y:S01]  /*6670*/  BAR.SYNC.DEFER_BLOCKING 0x0 ;  /* 0x0000000000007b1d */ /* 0x000fe20000010000 */
[----:B0-----:R-:W-:-:S04]  /*6680*/  LEA.HI R0, P0, R23, R22, RZ, 0x1 ;  /* 0x0000001617007211 */ /* 0x001fc800078108ff */
[----:B------:R-:W-:-:S04]  /*6690*/  IADD3.X R3, RZ, R23, RZ, P0, !PT ;  /* 0x00000017ff037210 */ /* 0x000fc800007fe4ff */
        /* <DEDUP_REMOVED lines=19> */
.L_x_133:
        /* <DEDUP_REMOVED lines=23> */
.L_x_134:
        /* <DEDUP_REMOVED lines=12> */
.L_x_3253:


//--------------------- .text._Z35group_norm_nhwc_bwd_one_pass_kernelI11Bf16IOFp32WLi512ELi30ELi480EEv26Group_norm_nhwc_bwd_params --------------------------
	.section	.text._Z35group_norm_nhwc_bwd_one_pass_kernelI11Bf16IOFp32WLi512ELi30ELi480EEv26Group_norm_nhwc_bwd_params,"ax",@progbits
	.align	128
        .global         _Z35group_norm_nhwc_bwd_one_pass_kernelI11Bf16IOFp32WLi512ELi30ELi480EEv26Group_norm_nhwc_bwd_params
        .type           _Z35group_norm_nhwc_bwd_one_pass_kernelI11Bf16IOFp32WLi512ELi30ELi480EEv26Group_norm_nhwc_bwd_params,@function
        .size           _Z35group_norm_nhwc_bwd_one_pass_kernelI11Bf16IOFp32WLi512ELi30ELi480EEv26Group_norm_nhwc_bwd_params,(.L_x_3254 - _Z35group_norm_nhwc_bwd_one_pass_kernelI11Bf16IOFp32WLi512ELi30ELi480EEv26Group_norm_nhwc_bwd_params)
        .other          _Z35group_norm_nhwc_bwd_one_pass_kernelI11Bf16IOFp32WLi512ELi30ELi480EEv26Group_norm_nhwc_bwd_params,@"STO_CUDA_ENTRY STV_DEFAULT"
_Z35group_norm_nhwc_bwd_one_pass_kernelI11Bf16IOFp32WLi512ELi30ELi480EEv26Group_norm_nhwc_bwd_params:
.text._Z35group_norm_nhwc_bwd_one_pass_kernelI11Bf16IOFp32WLi512ELi30ELi480EEv26Group_norm_nhwc_bwd_params:
        /* <DEDUP_REMOVED lines=13> */
[----:B------:R-:W-:Y:S01]  /*00d0*/  ISETP.GE.U32.AND P1, PT, R81, 0x1e0, PT ;  /* 0x000001e05100780c */ /* 0x000fe20003f26070 */
[----:B------:R-:W-:Y:S01]  /*00e0*/  UMOV UR5, 0x400 ;  /* 0x0000040000057882 */ /* 0x000fe20000000000 */
[----:B------:R-:W-:Y:S01]  /*00f0*/  LOP3.LUT R83, R83, 0xffffffbf, RZ, 0xc0, !PT ;  /* 0xffffffbf53537812 */ /* 0x000fe200078ec0ff */
[----:B------:R-:W-:Y:S01]  /*0100*/  HFMA2.MMA R73, -RZ, RZ, 0, 0 ;  /* 0x00000000ff497435 */ /* 0x000fe200000001ff */
[----:B------:R-:W-:Y:S01]  /*0110*/  SHF.R.U32.HI R82, RZ, 0x3, R3 ;  /* 0x00000003ff527819 */ /* 0x000fe20000011603 */
[----:B------:R-:W1:Y:S01]  /*0120*/  LDC.64 R8, c[0x0][0x288] ;  /* 0x0000a200ff087b82 */ /* 0x000e620000000a00 */
[----:B------:R-:W-:Y:S02]  /*0130*/  SHF.R.S32.HI R6, RZ, 0x1f, R81 ;  /* 0x0000001fff067819 */ /* 0x000fe40000011451 */
[----:B------:R-:W-:-:S02]  /*0140*/  MOV R74, R0 ;  /* 0x00000000004a7202 */ /* 0x000fc40000000f00 */
[----:B------:R-:W-:-:S03]  /*0150*/  LEA.HI R6, R6, R81, RZ, 0x5 ;  /* 0x0000005106067211 */ /* 0x000fc600078f28ff */
[----:B------:R-:W2:Y:S01]  /*0160*/  S2UR UR6, SR_CgaCtaId ;  /* 0x00000000000679c3 */ /* 0x000ea20000008800 */
[----:B------:R-:W-:Y:S01]  /*0170*/  SHF.R.S32.HI R10, RZ, 0x5, R6 ;  /* 0x00000005ff0a7819 */ /* 0x000fe20000011406 */
[----:B0-----:R-:W-:Y:S02]  /*0180*/  IMAD R80, R5, UR7, R82 ;  /* 0x0000000705507c24 */ /* 0x001fe4000f8e0252 */
[----:B------:R-:W-:-:S03]  /*0190*/  IMAD R82, R82, -0xf, R81 ;  /* 0xfffffff152527824 */ /* 0x000fc600078e0251 */
[C---:B------:R-:W-:Y:S02]  /*01a0*/  IADD3 R2, R80.reuse, 0x60, RZ ;  /* 0x0000006050027810 */ /* 0x040fe40007ffe0ff */
[----:B------:R-:W-:Y:S02]  /*01b0*/  IADD3 R3, R80, 0x80, RZ ;  /* 0x0000008050037810 */ /* 0x000fe40007ffe0ff */
[----:B------:R-:W-:Y:S02]  /*01c0*/  ISETP.LT.U32.AND P0, PT, R2, UR10, PT ;  /* 0x0000000a02007c0c */ /* 0x000fe4000bf01070 */
[----:B------:R-:W-:Y:S02]  /*01d0*/  SHF.R.S32.HI R2, RZ, 0x1f, R2 ;  /* 0x0000001fff027819 */ /* 0x000fe40000011402 */
[----:B------:R-:W-:Y:S02]  /*01e0*/  ISETP.LT.U32.AND P2, PT, R3, UR10, PT ;  /* 0x0000000a03007c0c */ /* 0x000fe4000bf41070 */
[----:B------:R-:W-:Y:S01]  /*01f0*/  ISETP.LT.AND.EX P0, PT, R2, UR11, !P1, P0 ;  /* 0x0000000b02007c0c */ /* 0x000fe2000cf01300 */
[----:B--2---:R-:W-:Y:S01]  /*0200*/  ULEA UR5, UR6, UR5, 0x18 ;  /* 0x0000000506057291 */ /* 0x004fe2000f8ec03f */
[----:B------:R-:W-:-:S02]  /*0210*/  SHF.R.S32.HI R3, RZ, 0x1f, R3 ;  /* 0x0000001fff037819 */ /* 0x000fc40000011403 */
[----:B------:R-:W-:Y:S02]  /*0220*/  IADD3 R4, R80, 0xa0, RZ ;  /* 0x000000a050047810 */ /* 0x000fe40007ffe0ff */
[----:B------:R-:W-:Y:S02]  /*0230*/  ISETP.LT.AND.EX P2, PT, R3, UR11, !P1, P2 ;  /* 0x0000000b03007c0c */ /* 0x000fe4000cf41320 */
[----:B------:R-:W-:Y:S02]  /*0240*/  ISETP.LT.U32.AND P3, PT, R4, UR10, PT ;  /* 0x0000000a04007c0c */ /* 0x000fe4000bf61070 */
[----:B------:R-:W-:Y:S02]  /*0250*/  SHF.R.S32.HI R4, RZ, 0x1f, R4 ;  /* 0x0000001fff047819 */ /* 0x000fe40000011404 */
[----:B------:R-:W-:Y:S02]  /*0260*/  IADD3 R2, R80, 0xc0, RZ ;  /* 0x000000c050027810 */ /* 0x000fe40007ffe0ff */
[----:B------:R-:W-:-:S02]  /*0270*/  @P0 LOP3.LUT R83, R83, 0x40, RZ, 0xfc, !PT ;  /* 0x0000004053530812 */ /* 0x000fc400078efcff */
[----:B------:R-:W-:Y:S02]  /*0280*/  ISETP.LT.AND.EX P0, PT, R4, UR11, !P1, P3 ;  /* 0x0000000b04007c0c */ /* 0x000fe4000cf01330 */
[----:B------:R-:W-:Y:S02]  /*0290*/  LOP3.LUT R83, R83, 0xffffffdf, RZ, 0xc0, !PT ;  /* 0xffffffdf53537812 */ /* 0x000fe400078ec0ff */
[----:B------:R-:W-:Y:S02]  /*02a0*/  ISETP.LT.U32.AND P3, PT, R2, UR10, PT ;  /* 0x0000000a02007c0c */ /* 0x000fe4000bf61070 */
[----:B------:R-:W-:Y:S02]  /*02b0*/  SHF.R.S32.HI R2, RZ, 0x1f, R2 ;  /* 0x0000001fff027819 */ /* 0x000fe40000011402 */
[----:B------:R-:W-:Y:S02]  /*02c0*/  @P2 LOP3.LUT R83, R83, 0x20, RZ, 0xfc, !PT ;  /* 0x0000002053532812 */ /* 0x000fe400078efcff */
[----:B------:R-:W-:-:S02]  /*02d0*/  IADD3 R3, R80, 0xe0, RZ ;  /* 0x000000e050037810 */ /* 0x000fc40007ffe0ff */
        /* <DEDUP_REMOVED lines=14> */
[----:B------:R-:W-:Y:S02]  /*03c0*/  SHF.R.S32.HI R4, RZ, 0x1f, R2 ;  /* 0x0000001fff047819 */ /* 0x000fe40000011402 */
[----:B------:R-:W-:Y:S02]  /*03d0*/  ISETP.LT.U32.AND P5, PT, R2, UR10, PT ;  /* 0x0000000a02007c0c */ /* 0x000fe4000bfa1070 */
[----:B------:R-:W-:Y:S02]  /*03e0*/  IADD3 R3, R80, 0x140, RZ ;  /* 0x0000014050037810 */ /* 0x000fe40007ffe0ff */
[----:B------:R-:W-:-:S02]  /*03f0*/  @P2 LOP3.LUT R83, R83, 0x4, RZ, 0xfc, !PT ;  /* 0x0000000453532812 */ /* 0x000fc400078efcff */
[----:B------:R-:W-:Y:S02]  /*0400*/  IADD3 R2, R80, 0x160, RZ ;  /* 0x0000016050027810 */ /* 0x000fe40007ffe0ff */
[----:B------:R-:W-:Y:S02]  /*0410*/  ISETP.LT.AND.EX P5, PT, R4, UR11, !P1, P5 ;  /* 0x0000000b04007c0c */ /* 0x000fe4000cfa1350 */
[----:B------:R-:W-:Y:S02]  /*0420*/  SHF.R.S32.HI R4, RZ, 0x1f, R3 ;  /* 0x0000001fff047819 */ /* 0x000fe40000011403 */
[----:B------:R-:W-:Y:S02]  /*0430*/  ISETP.LT.U32.AND P4, PT, R3, UR10, PT ;  /* 0x0000000a03007c0c */ /* 0x000fe4000bf81070 */
[----:B------:R-:W-:Y:S02]  /*0440*/  LOP3.LUT R83, R83, 0xfffffffd, RZ, 0xc0, !PT ;  /* 0xfffffffd53537812 */ /* 0x000fe400078ec0ff */
[----:B------:R-:W-:-:S02]  /*0450*/  SHF.R.S32.HI R3, RZ, 0x1f, R2 ;  /* 0x0000001fff037819 */ /* 0x000fc40000011402 */
[----:B------:R-:W-:Y:S02]  /*0460*/  ISETP.LT.U32.AND P3, PT, R2, UR10, PT ;  /* 0x0000000a02007c0c */ /* 0x000fe4000bf61070 */
[----:B------:R-:W-:Y:S02]  /*0470*/  @P0 LOP3.LUT R83, R83, 0x2, RZ, 0xfc, !PT ;  /* 0x0000000253530812 */ /* 0x000fe400078efcff */
[----:B------:R-:W-:Y:S02]  /*0480*/  ISETP.LT.AND.EX P3, PT, R3, UR11, !P1, P3 ;  /* 0x0000000b03007c0c */ /* 0x000fe4000cf61330 */
[----:B------:R-:W-:Y:S02]  /*0490*/  SHF.R.S32.HI R3, RZ, 0x1f, R80 ;  /* 0x0000001fff037819 */ /* 0x000fe40000011450 */
[C---:B------:R-:W-:Y:S02]  /*04a0*/  ISETP.LT.U32.AND P0, PT, R80.reuse, UR10, PT ;  /* 0x0000000a50007c0c */ /* 0x040fe4000bf01070 */
[----:B------:R-:W-:-:S02]  /*04b0*/  IADD3 R78, R80, 0x20, RZ ;  /* 0x00000020504e7810 */ /* 0x000fc40007ffe0ff */
[----:B------:R-:W-:Y:S02]  /*04c0*/  ISETP.LT.AND.EX P0, PT, R3, UR11, !P1, P0 ;  /* 0x0000000b03007c0c */ /* 0x000fe4000cf01300 */
[----:B------:R-:W-:Y:S02]  /*04d0*/  LOP3.LUT R83, R83, 0xffffff7f, RZ, 0xc0, !PT ;  /* 0xffffff7f53537812 */ /* 0x000fe400078ec0ff */
[----:B------:R-:W-:Y:S02]  /*04e0*/  IADD3 R77, R80, 0x40, RZ ;  /* 0x00000040504d7810 */ /* 0x000fe40007ffe0ff */
[----:B------:R-:W-:Y:S02]  /*04f0*/  SHF.R.S32.HI R5, RZ, 0x1f, R78 ;  /* 0x0000001fff057819 */ /* 0x000fe4000001144e */
[----:B------:R-:W-:Y:S02]  /*0500*/  ISETP.LT.U32.AND P2, PT, R78, UR10, PT ;  /* 0x0000000a4e007c0c */ /* 0x000fe4000bf41070 */
[----:B------:R-:W-:-:S02]  /*0510*/  SHF.R.S32.HI R7, RZ, 0x1f, R77 ;  /* 0x0000001fff077819 */ /* 0x000fc4000001144d */
[----:B------:R-:W-:Y:S02]  /*0520*/  ISETP.LT.AND.EX P4, PT, R4, UR11, !P1, P4 ;  /* 0x0000000b04007c0c */ /* 0x000fe4000cf81340 */
[----:B------:R-:W-:Y:S01]  /*0530*/  @P0 LOP3.LUT R83, R83, 0x80, RZ, 0xfc, !PT ;  /* 0x0000008053530812 */ /* 0x000fe200078efcff */
[----:B------:R-:W0:Y:S01]  /*0540*/  S2R R4, SR_LANEID ;  /* 0x0000000000047919 */ /* 0x000e220000000000 */
[----:B------:R-:W-:Y:S01]  /*0550*/  ISETP.LT.U32.AND P0, PT, R77, UR10, PT ;  /* 0x0000000a4d007c0c */ /* 0x000fe2000bf01070 */
[----:B------:R-:W-:Y:S01]  /*0560*/  ULDC.U8 UR10, c[0x0][0x2a4] ;  /* 0x0000a900000a7ab9 */ /* 0x000fe20000000000 */
[----:B------:R-:W-:Y:S02]  /*0570*/  ISETP.LT.AND.EX P2, PT, R5, UR11, !P1, P2 ;  /* 0x0000000b05007c0c */ /* 0x000fe4000cf41320 */
[----:B------:R-:W-:Y:S02]  /*0580*/  ISETP.LT.AND.EX P1, PT, R7, UR11, !P1, P0 ;  /* 0x0000000b07007c0c */ /* 0x000fe4000cf21300 */
[----:B-1----:R-:W-:-:S02]  /*0590*/  LEA.HI R11, P0, R9, R8, RZ, 0x1 ;  /* 0x00000008090b7211 */ /* 0x002fc400078108ff */
[-C--:B------:R-:W-:Y:S02]  /*05a0*/  LEA R13, R9, R9.reuse, 0x1 ;  /* 0x00000009090d7211 */ /* 0x080fe400078e08ff */
[----:B------:R-:W-:Y:S01]  /*05b0*/  IADD3.X R12, RZ, R9, RZ, P0, !PT ;  /* 0x00000009ff0c7210 */ /* 0x000fe200007fe4ff */
[----:B------:R-:W-:Y:S01]  /*05c0*/  IMAD.WIDE.U32 R8, R8, 0x3, RZ ;  /* 0x0000000308087825 */ /* 0x000fe200078e00ff */
[----:B------:R-:W-:Y:S02]  /*05d0*/  SHF.L.U32 R82, R82, 0x1, RZ ;  /* 0x0000000152527819 */ /* 0x000fe400000006ff */
[--C-:B------:R-:W-:Y:S02]  /*05e0*/  SHF.R.S64 R6, R11, 0x1, R12.reuse ;  /* 0x000000010b067819 */ /* 0x100fe4000000100c */
[----:B------:R-:W-:Y:S02]  /*05f0*/  IADD3 R13, R9, R13, RZ ;  /* 0x0000000d090d7210 */ /* 0x000fe40007ffe0ff */
[----:B------:R-:W1:Y:S01]  /*0600*/  LDC R9, c[0x0][0x10] ;  /* 0x00000400ff097b82 */ /* 0x000e620000000800 */
[----:B------:R-:W-:-:S02]  /*0610*/  SHF.R.S32.HI R11, RZ, 0x1, R12 ;  /* 0x00000001ff0b7819 */ /* 0x000fc4000001140c */
[----:B------:R-:W-:Y:S02]  /*0620*/  LEA.HI R8, P0, R13, R8, RZ, 0x1 ;  /* 0x000000080d087211 */ /* 0x000fe400078108ff */
[----:B------:R-:W-:Y:S02]  /*0630*/  LEA R10, R10, UR5, 0x3 ;  /* 0x000000050a0a7c11 */ /* 0x000fe4000f8e18ff */
[----:B------:R-:W-:Y:S01]  /*0640*/  IADD3.X R13, RZ, R13, RZ, P0, !PT ;  /* 0x0000000dff0d7210 */ /* 0x000fe200007fe4ff */
[----:B------:R-:W2:Y:S01]  /*0650*/  LDC R2, c[0x0][0xc] ;  /* 0x00000300ff027b82 */ /* 0x000ea20000000800 */
[----:B------:R-:W-:Y:S02]  /*0660*/  IADD3 R76, R80, 0x1e0, RZ ;  /* 0x000001e0504c7810 */ /* 0x000fe40007ffe0ff */
[--C-:B------:R-:W-:Y:S02]  /*0670*/  SHF.R.S64 R8, R8, 0x1, R13.reuse ;  /* 0x0000000108087819 */ /* 0x100fe4000000100d */
[----:B------:R-:W-:-:S02]  /*0680*/  SHF.R.S32.HI R13, RZ, 0x1, R13 ;  /* 0x00000001ff0d7819 */ /* 0x000fc4000001140d */
[----:B------:R-:W-:Y:S02]  /*0690*/  SHF.L.U64.HI R11, R6, 0x2, R11 ;  /* 0x00000002060b7819 */ /* 0x000fe4000001020b */
[----:B------:R-:W-:Y:S01]  /*06a0*/  SHF.L.U64.HI R12, R8, 0x2, R13 ;  /* 0x00000002080c7819 */ /* 0x000fe2000001020d */
[----:B-1----:R-:W-:Y:S01]  /*06b0*/  IMAD R79, R9, UR7, R0 ;  /* 0x00000007094f7c24 */ /* 0x002fe2000f8e0200 */
[----:B0-2---:R-:W-:-:S07]  /*06c0*/  LOP3.LUT R75, R2, 0x3, RZ, 0xc0, !PT ;  /* 0x00000003024b7812 */ /* 0x005fce00078ec0ff */
.L_x_218:
[----:B0-----:R-:W0:Y:S01]  /*06d0*/  LDC R19, c[0x0][0x2a0] ;  /* 0x0000a800ff137b82 */ /* 0x001e220000000800 */
[----:B------:R-:W-:Y:S01]  /*06e0*/  IABS R18, R74 ;  /* 0x0000004a00127213 */ /* 0x000fe20000000000 */
[----:B------:R-:W-:Y:S01]  /*06f0*/  ULDC.64 UR12, c[0x0][0x298] ;  /* 0x0000a600000c7ab9 */ /* 0x000fe20000000a00 */
[----:B------:R-:W-:Y:S02]  /*0700*/  LOP3.LUT P6, RZ, R83, 0x80, RZ, 0xc0, !PT ;  /* 0x0000008053ff7812 */ /* 0x000fe400078cc0ff */
[----:B------:R-:W-:Y:S02]  /*0710*/  CS2R R70, SRZ ;  /* 0x0000000000467805 */ /* 0x000fe4000001ff00 */
[----:B------:R-:W-:Y:S02]  /*0720*/  P2R R89, PR, RZ, 0x4 ;  /* 0x00000004ff597803 */ /* 0x000fe40000000000 */
[----:B------:R-:W-:Y:S01]  /*0730*/  IADD3 R29, R80, 0x180, RZ ;  /* 0x00000180501d7810 */ /* 0x000fe20007ffe0ff */
[----:B------:R-:W1:Y:S01]  /*0740*/  @P2 LDC.64 R62, c[0x0][0x230] ;  /* 0x00008c00ff3e2b82 */ /* 0x000e620000000a00 */
[----:B------:R-:W-:-:S07]  /*0750*/  P2R R68, PR, RZ, 0x20 ;  /* 0x00000020ff447803 */ /* 0x000fce0000000000 */
[----:B------:R-:W2:Y:S01]  /*0760*/  @P6 LDC.64 R66, c[0x0][0x230] ;  /* 0x00008c00ff426b82 */ /* 0x000ea20000000a00 */
[----:B0-----:R-:W-:-:S07]  /*0770*/  IABS R16, R19 ;  /* 0x0000001300107213 */ /* 0x001fce0000000000 */
[----:B------:R-:W0:Y:S01]  /*0780*/  @P1 LDC.64 R58, c[0x0][0x230] ;  /* 0x00008c00ff3a1b82 */ /* 0x000e220000000a00 */
[----:B------:R-:W3:Y:S07]  /*0790*/  I2F.RP R13, R16 ;  /* 0x00000010000d7306 */ /* 0x000eee0000209400 */
[----:B------:R-:W4:Y:S08]  /*07a0*/  @P5 LDC.64 R34, c[0x0][0x230] ;  /* 0x00008c00ff225b82 */ /* 0x000f300000000a00 */
[----:B------:R-:W4:Y:S01]  /*07b0*/  @P4 LDC.64 R22, c[0x0][0x230] ;  /* 0x00008c00ff164b82 */ /* 0x000f220000000a00 */
[----:B---3--:R-:W3:Y:S07]  /*07c0*/  MUFU.RCP R13, R13 ;  /* 0x0000000d000d7308 */ /* 0x008eee0000001000 */
[----:B------:R-:W4:Y:S01]  /*07d0*/  @P3 LDC.64 R30, c[0x0][0x230] ;  /* 0x00008c00ff1e3b82 */ /* 0x000f220000000a00 */
[----:B---3--:R-:W-:-:S04]  /*07e0*/  IADD3 R14, R13, 0xffffffe, RZ ;  /* 0x0ffffffe0d0e7810 */ /* 0x008fc80007ffe0ff */
[----:B------:R3:W1:Y:S02]  /*07f0*/  F2I.FTZ.U32.TRUNC.NTZ R15, R14 ;  /* 0x0000000e000f7305 */ /* 0x000664000021f000 */
[----:B---3--:R-:W-:Y:S02]  /*0800*/  MOV R14, RZ ;  /* 0x000000ff000e7202 */ /* 0x008fe40000000f00 */
[----:B-1----:R-:W-:-:S05]  /*0810*/  IADD3 R17, RZ, -R15, RZ ;  /* 0x8000000fff117210 */ /* 0x002fca0007ffe0ff */
[----:B------:R-:W-:-:S04]  /*0820*/  IMAD R17, R17, R16, RZ ;  /* 0x0000001011117224 */ /* 0x000fc800078e02ff */
[----:B------:R-:W-:Y:S01]  /*0830*/  IMAD.HI.U32 R15, R15, R17, R14 ;  /* 0x000000110f0f7227 */ /* 0x000fe200078e000e */
[----:B------:R-:W-:-:S05]  /*0840*/  MOV R17, R18 ;  /* 0x0000001200117202 */ /* 0x000fca0000000f00 */
[----:B------:R-:W-:-:S05]  /*0850*/  IMAD.HI.U32 R15, R15, R17, RZ ;  /* 0x000000110f0f7227 */ /* 0x000fca00078e00ff */
[----:B------:R-:W-:-:S05]  /*0860*/  IADD3 R13, -R15, RZ, RZ ;  /* 0x000000ff0f0d7210 */ /* 0x000fca0007ffe1ff */
[----:B------:R-:W-:-:S05]  /*0870*/  IMAD R13, R16, R13, R17 ;  /* 0x0000000d100d7224 */ /* 0x000fca00078e0211 */
[----:B------:R-:W-:-:S13]  /*0880*/  ISETP.GT.U32.AND P0, PT, R16, R13, PT ;  /* 0x0000000d1000720c */ /* 0x000fda0003f04070 */
[-C--:B------:R-:W-:Y:S02]  /*0890*/  @!P0 IADD3 R13, R13, -R16.reuse, RZ ;  /* 0x800000100d0d8210 */ /* 0x080fe40007ffe0ff */
[----:B------:R-:W-:Y:S02]  /*08a0*/  @!P0 IADD3 R15, R15, 0x1, RZ ;  /* 0x000000010f0f8810 */ /* 0x000fe40007ffe0ff */
[----:B------:R-:W-:Y:S02]  /*08b0*/  IADD3 R14, R13, -R16, RZ ;  /* 0x800000100d0e7210 */ /* 0x000fe40007ffe0ff */
[----:B------:R-:W-:-:S04]  /*08c0*/  ISETP.GT.U32.AND P0, PT, R16, R13, PT ;  /* 0x0000000d1000720c */ /* 0x000fc80003f04070 */
        /* <DEDUP_REMOVED lines=11> */
[----:B------:R-:W-:Y:S02]  /*0980*/  IADD3 R19, R80, 0x80, RZ ;  /* 0x0000008050137810 */ /* 0x000fe40007ffe0ff */
[C---:B------:R-:W-:Y:S02]  /*0990*/  SEL R108, R13.reuse, R14, !P0 ;  /* 0x0000000e0d6c7207 */ /* 0x040fe40004000000 */
[----:B------:R-:W-:Y:S02]  /*09a0*/  SEL R13, R13, R15, !P0 ;  /* 0x0000000f0d0d7207 */ /* 0x000fe40004000000 */
[----:B------:R-:W-:Y:S01]  /*09b0*/  SHF.R.S32.HI R14, RZ, 0x1f, R82 ;  /* 0x0000001fff0e7819 */ /* 0x000fe20000011452 */
[----:B------:R-:W-:-:S05]  /*09c0*/  IMAD R69, R108, 0x1e, RZ ;  /* 0x0000001e6c457824 */ /* 0x000fca00078e02ff */
[----:B------:R-:W-:-:S04]  /*09d0*/  IADD3 R110, P0, R82, R69, RZ ;  /* 0x00000045526e7210 */ /* 0x000fc80007f1e0ff */
[----:B------:R-:W-:Y:S02]  /*09e0*/  LEA.HI.X.SX32 R111, R69, R14, 0x1, P0 ;  /* 0x0000000e456f7211 */ /* 0x000fe400000f0eff */
[----:B------:R-:W-:Y:S01]  /*09f0*/  SHF.R.S32.HI R14, RZ, 0x1f, R13 ;  /* 0x0000001fff0e7819 */ /* 0x000fe2000001140d */
[----:B------:R-:W-:-:S04]  /*0a00*/  IMAD.WIDE.U32 R110, R13, UR12, R110 ;  /* 0x0000000c0d6e7c25 */ /* 0x000fc8000f8e006e */
[----:B------:R-:W-:Y:S01]  /*0a10*/  IMAD R14, R14, UR12, RZ ;  /* 0x0000000c0e0e7c24 */ /* 0x000fe2000f8e02ff */
[----:B------:R-:W-:-:S03]  /*0a20*/  @P6 MOV R112, R110 ;  /* 0x0000006e00706202 */ /* 0x000fc60000000f00 */
[----:B------:R-:W-:Y:S01]  /*0a30*/  IMAD R113, R13, UR13, R14 ;  /* 0x0000000d0d717c24 */ /* 0x000fe2000f8e020e */
[----:B------:R-:W-:Y:S01]  /*0a40*/  ULDC.64 UR12, c[0x0][0x290] ;  /* 0x0000a400000c7ab9 */ /* 0x000fe20000000a00 */
[----:B-1----:R-:W-:-:S03]  /*0a50*/  @P6 IMAD R13, R3, R16, RZ ;  /* 0x00000010030d6224 */ /* 0x002fc600078e02ff */
[----:B------:R-:W-:Y:S01]  /*0a60*/  IADD3 R113, R111, R113, RZ ;  /* 0x000000716f717210 */ /* 0x000fe20007ffe0ff */
[C---:B------:R-:W-:Y:S02]  /*0a70*/  @P6 IMAD R13, R80.reuse, R17, R13 ;  /* 0x00000011500d6224 */ /* 0x040fe400078e020d */
[----:B------:R-:W-:Y:S02]  /*0a80*/  @P6 IMAD.WIDE.U32 R14, R80, R16, R112 ;  /* 0x00000010500e6225 */ /* 0x000fe400078e0070 */
[----:B------:R-:W1:Y:S03]  /*0a90*/  @P6 LDC.64 R16, c[0x0][0x228] ;  /* 0x00008a00ff106b82 */ /* 0x000e660000000a00 */
[----:B------:R-:W-:Y:S02]  /*0aa0*/  @P6 IADD3 R13, R15, R13, RZ ;  /* 0x0000000d0f0d6210 */ /* 0x000fe40007ffe0ff */
[----:B------:R-:W-:-:S02]  /*0ab0*/  @P6 SHF.L.U32 R65, R14, 0x1, RZ ;  /* 0x000000010e416819 */ /* 0x000fc400000006ff */
[----:B------:R-:W-:Y:S02]  /*0ac0*/  @P6 SHF.L.U64.HI R14, R14, 0x1, R13 ;  /* 0x000000010e0e6819 */ /* 0x000fe4000001020d */
[C---:B--2---:R-:W-:Y:S02]  /*0ad0*/  @P6 IADD3 R66, P0, R65.reuse, R66, RZ ;  /* 0x0000004241426210 */ /* 0x044fe40007f1e0ff */
[----:B------:R-:W-:Y:S02]  /*0ae0*/  @P2 MOV R15, R113 ;  /* 0x00000071000f2202 */ /* 0x000fe40000000f00 */
[----:B------:R-:W-:Y:S02]  /*0af0*/  @P6 IADD3.X R67, R14, R67, RZ, P0, !PT ;  /* 0x000000430e436210 */ /* 0x000fe400007fe4ff */
[----:B-1----:R-:W-:-:S04]  /*0b00*/  @P6 IADD3 R64, P0, R65, R16, RZ ;  /* 0x0000001041406210 */ /* 0x002fc80007f1e0ff */
[----:B------:R-:W-:Y:S02]  /*0b10*/  @P6 IADD3.X R65, R14, R17, RZ, P0, !PT ;  /* 0x000000110e416210 */ /* 0x000fe400007fe4ff */
[----:B------:R-:W1:Y:S01]  /*0b20*/  @P2 LDC.64 R16, c[0x0][0x288] ;  /* 0x0000a200ff102b82 */ /* 0x000e620000000a00 */
[----:B------:R-:W-:Y:S02]  /*0b30*/  @P2 MOV R14, R110 ;  /* 0x0000006e000e2202 */ /* 0x000fe40000000f00 */
[----:B------:R-:W-:-:S13]  /*0b40*/  LOP3.LUT P6, RZ, R83, 0x10, RZ, 0xc0, !PT ;  /* 0x0000001053ff7812 */ /* 0x000fda00078cc0ff */
[----:B------:R-:W2:Y:S01]  /*0b50*/  @P6 LDC.64 R50, c[0x0][0x230] ;  /* 0x00008c00ff326b82 */ /* 0x000ea20000000a00 */
[-C--:B-1----:R-:W-:Y:S02]  /*0b60*/  @P2 IMAD R13, R5, R16.reuse, RZ ;  /* 0x00000010050d2224 */ /* 0x082fe400078e02ff */
[----:B------:R-:W-:-:S04]  /*0b70*/  @P2 IMAD.WIDE.U32 R14, R78, R16, R14 ;  /* 0x000000104e0e2225 */ /* 0x000fc800078e000e */
[----:B------:R-:W-:Y:S01]  /*0b80*/  @P2 IMAD R13, R78, R17, R13 ;  /* 0x000000114e0d2224 */ /* 0x000fe200078e020d */
[C---:B------:R-:W-:Y:S01]  /*0b90*/  @P2 SHF.L.U32 R61, R14.reuse, 0x1, RZ ;  /* 0x000000010e3d2819 */ /* 0x040fe200000006ff */
[----:B------:R-:W1:Y:S03]  /*0ba0*/  @P2 LDC.64 R16, c[0x0][0x228] ;  /* 0x00008a00ff102b82 */ /* 0x000e660000000a00 */
[----:B------:R-:W-:Y:S02]  /*0bb0*/  @P2 IADD3 R13, R15, R13, RZ ;  /* 0x0000000d0f0d2210 */ /* 0x000fe40007ffe0ff */
[----:B------:R-:W-:Y:S02]  /*0bc0*/  @P2 IADD3 R62, P0, R61, R62, RZ ;  /* 0x0000003e3d3e2210 */ /* 0x000fe40007f1e0ff */
[----:B------:R-:W-:Y:S02]  /*0bd0*/  @P2 SHF.L.U64.HI R14, R14, 0x1, R13 ;  /* 0x000000010e0e2819 */ /* 0x000fe4000001020d */
[----:B------:R-:W-:-:S02]  /*0be0*/  @P1 MOV R15, R113 ;  /* 0x00000071000f1202 */ /* 0x000fc40000000f00 */
[----:B------:R-:W-:Y:S02]  /*0bf0*/  @P2 IADD3.X R63, R14, R63, RZ, P0, !PT ;  /* 0x0000003f0e3f2210 */ /* 0x000fe400007fe4ff */
[----:B-1----:R-:W-:-:S04]  /*0c00*/  @P2 IADD3 R60, P0, R61, R16, RZ ;  /* 0x000000103d3c2210 */ /* 0x002fc80007f1e0ff */
[----:B------:R-:W-:Y:S02]  /*0c10*/  @P2 IADD3.X R61, R14, R17, RZ, P0, !PT ;  /* 0x000000110e3d2210 */ /* 0x000fe400007fe4ff */
[----:B------:R-:W1:Y:S01]  /*0c20*/  @P1 LDC.64 R16, c[0x0][0x288] ;  /* 0x0000a200ff101b82 */ /* 0x000e620000000a00 */
[----:B------:R-:W-:-:S13]  /*0c30*/  LOP3.LUT P2, RZ, R83, 0x20, RZ, 0xc0, !PT ;  /* 0x0000002053ff7812 */ /* 0x000fda000784c0ff */
[----:B------:R-:W3:Y:S01]  /*0c40*/  @P2 LDC.64 R54, c[0x0][0x230] ;  /* 0x00008c00ff362b82 */ /* 0x000ee20000000a00 */
[----:B-1----:R-:W-:-:S04]  /*0c50*/  @P1 IMAD R14, R7, R16, RZ ;  /* 0x00000010070e1224 */ /* 0x002fc800078e02ff */
[----:B------:R-:W-:Y:S01]  /*0c60*/  @P1 IMAD R13, R77, R17, R14 ;  /* 0x000000114d0d1224 */ /* 0x000fe200078e020e */
[----:B------:R-:W-:-:S05]  /*0c70*/  @P1 MOV R14, R110 ;  /* 0x0000006e000e1202 */ /* 0x000fca0000000f00 */
[----:B------:R-:W-:Y:S02]  /*0c80*/  @P1 IMAD.WIDE.U32 R14, R77, R16, R14 ;  /* 0x000000104d0e1225 */ /* 0x000fe400078e000e */
[----:B------:R-:W1:Y:S03]  /*0c90*/  @P1 LDC.64 R16, c[0x0][0x228] ;  /* 0x00008a00ff101b82 */ /* 0x000e660000000a00 */
[----:B------:R-:W-:Y:S02]  /*0ca0*/  @P1 IADD3 R13, R15, R13, RZ ;  /* 0x0000000d0f0d1210 */ /* 0x000fe40007ffe0ff */
[C---:B------:R-:W-:Y:S02]  /*0cb0*/  @P1 SHF.L.U32 R57, R14.reuse, 0x1, RZ ;  /* 0x000000010e391819 */ /* 0x040fe400000006ff */
[----:B------:R-:W-:Y:S02]  /*0cc0*/  @P1 SHF.L.U64.HI R14, R14, 0x1, R13 ;  /* 0x000000010e0e1819 */ /* 0x000fe4000001020d */
[----:B0-----:R-:W-:-:S02]  /*0cd0*/  @P1 IADD3 R58, P0, R57, R58, RZ ;  /* 0x0000003a393a1210 */ /* 0x001fc40007f1e0ff */
[----:B------:R-:W-:Y:S02]  /*0ce0*/  SHF.R.S32.HI R13, RZ, 0x1f, R19 ;  /* 0x0000001fff0d7819 */ /* 0x000fe40000011413 */
[----:B------:R-:W-:Y:S02]  /*0cf0*/  @P1 IADD3.X R59, R14, R59, RZ, P0, !PT ;  /* 0x0000003b0e3b1210 */ /* 0x000fe400007fe4ff */
[----:B------:R-:W-:Y:S02]  /*0d00*/  @P2 MOV R15, R113 ;  /* 0x00000071000f2202 */ /* 0x000fe40000000f00 */
[----:B-1----:R-:W-:-:S04]  /*0d10*/  @P1 IADD3 R56, P0, R57, R16, RZ ;  /* 0x0000001039381210 */ /* 0x002fc80007f1e0ff */
[----:B------:R-:W-:Y:S02]  /*0d20*/  @P1 IADD3.X R57, R14, R17, RZ, P0, !PT ;  /* 0x000000110e391210 */ /* 0x000fe400007fe4ff */
[----:B------:R-:W0:Y:S02]  /*0d30*/  @P2 LDC.64 R16, c[0x0][0x288] ;  /* 0x0000a200ff102b82 */ /* 0x000e240000000a00 */
[----:B0-----:R-:W-:-:S04]  /*0d40*/  @P2 IMAD R14, R13, R16, RZ ;  /* 0x000000100d0e2224 */ /* 0x001fc800078e02ff */
[----:B------:R-:W-:Y:S01]  /*0d50*/  @P2 IMAD R13, R19, R17, R14 ;  /* 0x00000011130d2224 */ /* 0x000fe200078e020e */
[----:B------:R-:W-:-:S05]  /*0d60*/  @P2 MOV R14, R110 ;  /* 0x0000006e000e2202 */ /* 0x000fca0000000f00 */
[----:B------:R-:W-:Y:S01]  /*0d70*/  @P2 IMAD.WIDE.U32 R14, R19, R16, R14 ;  /* 0x00000010130e2225 */ /* 0x000fe200078e000e */
[----:B------:R-:W-:Y:S01]  /*0d80*/  IADD3 R19, R80, 0xa0, RZ ;  /* 0x000000a050137810 */ /* 0x000fe20007ffe0ff */
[----:B------:R-:W0:Y:S03]  /*0d90*/  @P2 LDC.64 R16, c[0x0][0x228] ;  /* 0x00008a00ff102b82 */ /* 0x000e260000000a00 */
[----:B------:R-:W-:Y:S02]  /*0da0*/  @P2 IADD3 R13, R15, R13, RZ ;  /* 0x0000000d0f0d2210 */ /* 0x000fe40007ffe0ff */
[C---:B------:R-:W-:Y:S02]  /*0db0*/  @P2 SHF.L.U32 R53, R14.reuse, 0x1, RZ ;  /* 0x000000010e352819 */ /* 0x040fe400000006ff */
[----:B------:R-:W-:Y:S02]  /*0dc0*/  @P2 SHF.L.U64.HI R14, R14, 0x1, R13 ;  /* 0x000000010e0e2819 */ /* 0x000fe4000001020d */
[----:B---3--:R-:W-:-:S02]  /*0dd0*/  @P2 IADD3 R54, P0, R53, R54, RZ ;  /* 0x0000003635362210 */ /* 0x008fc40007f1e0ff */
[----:B------:R-:W-:Y:S02]  /*0de0*/  SHF.R.S32.HI R13, RZ, 0x1f, R19 ;  /* 0x0000001fff0d7819 */ /* 0x000fe40000011413 */
[----:B------:R-:W-:Y:S02]  /*0df0*/  @P2 IADD3.X R55, R14, R55, RZ, P0, !PT ;  /* 0x000000370e372210 */ /* 0x000fe400007fe4ff */
[----:B------:R-:W-:Y:S02]  /*0e00*/  @P6 MOV R15, R113 ;  /* 0x00000071000f6202 */ /* 0x000fe40000000f00 */
[----:B0-----:R-:W-:-:S04]  /*0e10*/  @P2 IADD3 R52, P0, R53, R16, RZ ;  /* 0x0000001035342210 */ /* 0x001fc80007f1e0ff */
[----:B------:R-:W-:Y:S02]  /*0e20*/  @P2 IADD3.X R53, R14, R17, RZ, P0, !PT ;  /* 0x000000110e352210 */ /* 0x000fe400007fe4ff */
[----:B------:R-:W0:Y:S01]  /*0e30*/  @P6 LDC.64 R16, c[0x0][0x288] ;  /* 0x0000a200ff106b82 */ /* 0x000e220000000a00 */
[----:B------:R-:W-:-:S13]  /*0e40*/  LOP3.LUT P2, RZ, R83, 0x8, RZ, 0xc0, !PT ;  /* 0x0000000853ff7812 */ /* 0x000fda000784c0ff */
[----:B------:R-:W1:Y:S01]  /*0e50*/  @P2 LDC.64 R46, c[0x0][0x230] ;  /* 0x00008c00ff2e2b82 */ /* 0x000e620000000a00 */
        /* <DEDUP_REMOVED lines=9> */
[----:B--2---:R-:W-:-:S02]  /*0ef0*/  @P6 IADD3 R50, P0, R49, R50, RZ ;  /* 0x0000003231326210 */ /* 0x004fc40007f1e0ff */
[----:B------:R-:W-:Y:S02]  /*0f00*/  SHF.R.S32.HI R13, RZ, 0x1f, R19 ;  /* 0x0000001fff0d7819 */ /* 0x000fe40000011413 */
[----:B------:R-:W-:Y:S02]  /*0f10*/  @P6 IADD3.X R51, R14, R51, RZ, P0, !PT ;  /* 0x000000330e336210 */ /* 0x000fe400007fe4ff */
[----:B------:R-:W-:Y:S02]  /*0f20*/  @P2 MOV R15, R113 ;  /* 0x00000071000f2202 */ /* 0x000fe40000000f00 */
[----:B0-----:R-:W-:-:S04]  /*0f30*/  @P6 IADD3 R48, P0, R49, R16, RZ ;  /* 0x0000001031306210 */ /* 0x001fc80007f1e0ff */
[----:B------:R-:W-:Y:S02]  /*0f40*/  @P6 IADD3.X R49, R14, R17, RZ, P0, !PT ;  /* 0x000000110e316210 */ /* 0x000fe400007fe4ff */
[----:B------:R-:W0:Y:S01]  /*0f50*/  @P2 LDC.64 R16, c[0x0][0x288] ;  /* 0x0000a200ff102b82 */ /* 0x000e220000000a00 */
[----:B------:R-:W-:-:S13]  /*0f60*/  LOP3.LUT P6, RZ, R83, 0x4, RZ, 0xc0, !PT ;  /* 0x0000000453ff7812 */ /* 0x000fda00078cc0ff */
[----:B------:R-:W2:Y:S01]  /*0f70*/  @P6 LDC.64 R42, c[0x0][0x230] ;  /* 0x00008c00ff2a6b82 */ /* 0x000ea20000000a00 */
        /* <DEDUP_REMOVED lines=9> */
[----:B-1----:R-:W-:-:S02]  /*1010*/  @P2 IADD3 R46, P0, R45, R46, RZ ;  /* 0x0000002e2d2e2210 */ /* 0x002fc40007f1e0ff */
        /* <DEDUP_REMOVED lines=40> */
[C---:B------:R-:W-:Y:S02]  /*12a0*/  IADD3 R85, R80.reuse, 0x1a0, RZ ;  /* 0x000001a050557810 */ /* 0x040fe40007ffe0ff */
[----:B------:R-:W-:Y:S02]  /*12b0*/  MOV R72, RZ ;  /* 0x000000ff00487202 */ /* 0x000fe40000000f00 */
[----:B------:R-:W-:Y:S02]  /*12c0*/  IADD3 R93, R80, 0x60, RZ ;  /* 0x00000060505d7810 */ /* 0x000fe40007ffe0ff */
[----:B------:R-:W-:Y:S02]  /*12d0*/  CS2R R96, SRZ ;  /* 0x0000000000607805 */ /* 0x000fe4000001ff00 */
[----:B------:R-:W-:-:S02]  /*12e0*/  CS2R R98, SRZ ;  /* 0x0000000000627805 */ /* 0x000fc4000001ff00 */
[----:B------:R-:W-:Y:S02]  /*12f0*/  CS2R R94, SRZ ;  /* 0x00000000005e7805 */ /* 0x000fe4000001ff00 */
[----:B------:R-:W-:Y:S01]  /*1300*/  LOP3.LUT P2, RZ, R83, 0x80, RZ, 0xc0, !PT ;  /* 0x0000008053ff7812 */ /* 0x000fe2000784c0ff */
        /* <DEDUP_REMOVED lines=9> */
[----:B----4-:R-:W-:-:S02]  /*13a0*/  @P5 IADD3 R34, P0, R21, R34, RZ ;  /* 0x0000002215225210 */ /* 0x010fc40007f1e0ff */
[----:B------:R-:W-:Y:S02]  /*13b0*/  SHF.R.S32.HI R13, RZ, 0x1f, R19 ;  /* 0x0000001fff0d7819 */ /* 0x000fe40000011413 */
[----:B------:R-:W-:Y:S02]  /*13c0*/  @P5 IADD3.X R35, R14, R35, RZ, P0, !PT ;  /* 0x000000230e235210 */ /* 0x000fe400007fe4ff */
[----:B------:R-:W-:Y:S02]  /*13d0*/  @P4 MOV R15, R113 ;  /* 0x00000071000f4202 */ /* 0x000fe40000000f00 */
[----:B0-----:R-:W-:-:S04]  /*13e0*/  @P5 IADD3 R20, P0, R21, R16, RZ ;  /* 0x0000001015145210 */ /* 0x001fc80007f1e0ff */
[----:B------:R-:W-:Y:S02]  /*13f0*/  @P5 IADD3.X R21, R14, R17, RZ, P0, !PT ;  /* 0x000000110e155210 */ /* 0x000fe400007fe4ff */
[----:B------:R-:W0:Y:S01]  /*1400*/  @P4 LDC.64 R16, c[0x0][0x288] ;  /* 0x0000a200ff104b82 */ /* 0x000e220000000a00 */
[----:B------:R-:W-:-:S04]  /*1410*/  LOP3.LUT P5, RZ, R83, 0x4, RZ, 0xc0, !PT ;  /* 0x0000000453ff7812 */ /* 0x000fc800078ac0ff */
[----:B------:R-:W-:Y:S02]  /*1420*/  P2R R86, PR, RZ, 0x20 ;  /* 0x00000020ff567803 */ /* 0x000fe40000000000 */
[----:B------:R-:W-:-:S04]  /*1430*/  LOP3.LUT P5, RZ, R83, 0x8, RZ, 0xc0, !PT ;  /* 0x0000000853ff7812 */ /* 0x000fc800078ac0ff */
[----:B------:R-:W-:Y:S02]  /*1440*/  P2R R87, PR, RZ, 0x20 ;  /* 0x00000020ff577803 */ /* 0x000fe40000000000 */
[----:B------:R-:W-:-:S04]  /*1450*/  LOP3.LUT P5, RZ, R83, 0x10, RZ, 0xc0, !PT ;  /* 0x0000001053ff7812 */ /* 0x000fc800078ac0ff */
[----:B------:R-:W-:Y:S02]  /*1460*/  P2R R88, PR, RZ, 0x20 ;  /* 0x00000020ff587803 */ /* 0x000fe40000000000 */
[----:B------:R-:W-:Y:S01]  /*1470*/  LOP3.LUT P5, RZ, R83, 0x20, RZ, 0xc0, !PT ;  /* 0x0000002053ff7812 */ /* 0x000fe200078ac0ff */
[----:B0-----:R-:W-:-:S04]  /*1480*/  @P4 IMAD R14, R13, R16, RZ ;  /* 0x000000100d0e4224 */ /* 0x001fc800078e02ff */
[----:B------:R-:W-:Y:S01]  /*1490*/  @P4 IMAD R13, R19, R17, R14 ;  /* 0x00000011130d4224 */ /* 0x000fe200078e020e */
[----:B------:R-:W-:-:S07]  /*14a0*/  @P4 MOV R14, R110 ;  /* 0x0000006e000e4202 */ /* 0x000fce0000000f00 */
[----:B------:R-:W5:Y:S01]  /*14b0*/  @P5 LDG.E R97, desc[UR8][R54.64] ;  /* 0x0000000836615981 */ /* 0x000f62000c1e1900 */
[----:B------:R-:W-:Y:S01]  /*14c0*/  @P4 IMAD.WIDE.U32 R14, R19, R16, R14 ;  /* 0x00000010130e4225 */ /* 0x000fe200078e000e */
[----:B------:R-:W-:Y:S01]  /*14d0*/  IADD3 R19, R80, 0x160, RZ ;  /* 0x0000016050137810 */ /* 0x000fe20007ffe0ff */
[----:B------:R-:W0:Y:S01]  /*14e0*/  @P4 LDC.64 R16, c[0x0][0x228] ;  /* 0x00008a00ff104b82 */ /* 0x000e220000000a00 */
[----:B------:R-:W5:Y:S02]  /*14f0*/  @P5 LDG.E R96, desc[UR8][R52.64] ;  /* 0x0000000834605981 */ /* 0x000f64000c1e1900 */
[----:B------:R-:W-:Y:S02]  /*1500*/  @P4 IADD3 R13, R15, R13, RZ ;  /* 0x0000000d0f0d4210 */ /* 0x000fe40007ffe0ff */
[C---:B------:R-:W-:Y:S02]  /*1510*/  @P4 SHF.L.U32 R33, R14.reuse, 0x1, RZ ;  /* 0x000000010e214819 */ /* 0x040fe400000006ff */
[----:B------:R-:W-:-:S02]  /*1520*/  @P4 SHF.L.U64.HI R14, R14, 0x1, R13 ;  /* 0x000000010e0e4819 */ /* 0x000fc4000001020d */
[C---:B------:R-:W-:Y:S02]  /*1530*/  @P4 IADD3 R22, P0, R33.reuse, R22, RZ ;  /* 0x0000001621164210 */ /* 0x040fe40007f1e0ff */
        /* <DEDUP_REMOVED lines=9> */
[----:B------:R-:W-:Y:S02]  /*15d0*/  @P3 IMAD.WIDE.U32 R14, R19, R16, R14 ;  /* 0x00000010130e3225 */ /* 0x000fe400078e000e */
[----:B------:R-:W0:Y:S03]  /*15e0*/  @P3 LDC.64 R16, c[0x0][0x228] ;  /* 0x00008a00ff103b82 */ /* 0x000e260000000a00 */
[----:B------:R-:W-:Y:S02]  /*15f0*/  @P3 IADD3 R13, R15, R13, RZ ;  /* 0x0000000d0f0d3210 */ /* 0x000fe40007ffe0ff */
[C---:B------:R-:W-:Y:S02]  /*1600*/  @P3 SHF.L.U32 R25, R14.reuse, 0x1, RZ ;  /* 0x000000010e193819 */ /* 0x040fe400000006ff */
[----:B------:R-:W-:Y:S02]  /*1610*/  @P3 SHF.L.U64.HI R14, R14, 0x1, R13 ;  /* 0x000000010e0e3819 */ /* 0x000fe4000001020d */
[----:B------:R-:W-:-:S04]  /*1620*/  @P3 IADD3 R30, P0, R25, R30, RZ ;  /* 0x0000001e191e3210 */ /* 0x000fc80007f1e0ff */
[C---:B------:R-:W-:Y:S02]  /*1630*/  @P3 IADD3.X R31, R14.reuse, R31, RZ, P0, !PT ;  /* 0x0000001f0e1f3210 */ /* 0x040fe400007fe4ff */
[----:B0-----:R-:W-:Y:S02]  /*1640*/  @P3 IADD3 R24, P0, R25, R16, RZ ;  /* 0x0000001019183210 */ /* 0x001fe40007f1e0ff */
[----:B------:R-:W0:Y:S02]  /*1650*/  LDC R16, c[0x0][0x2ac] ;  /* 0x0000ab00ff107b82 */ /* 0x000e240000000800 */
[----:B------:R-:W-:Y:S01]  /*1660*/  @P3 IADD3.X R25, R14, R17, RZ, P0, !PT ;  /* 0x000000110e193210 */ /* 0x000fe200007fe4ff */
[----:B------:R-:W-:-:S05]  /*1670*/  IMAD.WIDE.U32 R14, R81, -0x77777777, RZ ;  /* 0x88888889510e7825 */ /* 0x000fca00078e00ff */
[----:B------:R-:W-:-:S05]  /*1680*/  SHF.R.U32.HI R15, RZ, 0x3, R15 ;  /* 0x00000003ff0f7819 */ /* 0x000fca000001160f */
[----:B0-----:R-:W-:-:S05]  /*1690*/  IMAD R15, R16, UR7, R15 ;  /* 0x00000007100f7c24 */ /* 0x001fca000f8e020f */
[----:B------:R-:W-:-:S04]  /*16a0*/  IADD3 R13, R15, 0x180, RZ ;  /* 0x000001800f0d7810 */ /* 0x000fc80007ffe0ff */
[----:B------:R-:W-:Y:S02]  /*16b0*/  SHF.R.S32.HI R14, RZ, 0x1f, R13 ;  /* 0x0000001fff0e7819 */ /* 0x000fe4000001140d */
[----:B------:R-:W-:Y:S02]  /*16c0*/  ISETP.GE.U32.AND P0, PT, R13, UR12, PT ;  /* 0x0000000c0d007c0c */ /* 0x000fe4000bf06070 */
[----:B------:R-:W-:Y:S02]  /*16d0*/  SHF.R.S32.HI R13, RZ, 0x1f, R29 ;  /* 0x0000001fff0d7819 */ /* 0x000fe4000001141d */
        /* <DEDUP_REMOVED lines=9> */
[----:B------:R-:W-:-:S04]  /*1770*/  @P0 SHF.L.U32 R29, R18, 0x1, RZ ;  /* 0x00000001121d0819 */ /* 0x000fc800000006ff */
[----:B------:R-:W-:-:S04]  /*1780*/  @P0 IADD3 R13, R19, R13, RZ ;  /* 0x0000000d130d0210 */ /* 0x000fc80007ffe0ff */
[----:B------:R-:W-:Y:S02]  /*1790*/  @P0 SHF.L.U64.HI R14, R18, 0x1, R13 ;  /* 0x00000001120e0819 */ /* 0x000fe4000001020d */
[----:B-1----:R-:W-:-:S04]  /*17a0*/  @P0 IADD3 R18, P6, R29, R16, RZ ;  /* 0x000000101d120210 */ /* 0x002fc80007fde0ff */
[----:B------:R-:W-:Y:S02]  /*17b0*/  @P0 IADD3.X R19, R14, R17, RZ, P6, !PT ;  /* 0x000000110e130210 */ /* 0x000fe400037fe4ff */
[----:B------:R-:W0:Y:S01]  /*17c0*/  @P0 LDC.64 R16, c[0x0][0x228] ;  /* 0x00008a00ff100b82 */ /* 0x000e220000000a00 */
[----:B------:R-:W-:Y:S02]  /*17d0*/  IADD3 R13, R15, 0x1a0, RZ ;  /* 0x000001a00f0d7810 */ /* 0x000fe40007ffe0ff */
[----:B------:R1:W5:Y:S01]  /*17e0*/  @P0 LDG.E R71, desc[UR8][R18.64] ;  /* 0x0000000812470981 */ /* 0x000362000c1e1900 */
[----:B0-----:R-:W-:-:S04]  /*17f0*/  @P0 IADD3 R28, P6, R29, R16, RZ ;  /* 0x000000101d1c0210 */ /* 0x001fc80007fde0ff */
[----:B------:R-:W-:Y:S02]  /*1800*/  @P0 IADD3.X R29, R14, R17, RZ, P6, !PT ;  /* 0x000000110e1d0210 */ /* 0x000fe400037fe4ff */
[----:B------:R-:W-:-:S03]  /*1810*/  SHF.R.S32.HI R14, RZ, 0x1f, R13 ;  /* 0x0000001fff0e7819 */ /* 0x000fc6000001140d */
[----:B------:R0:W5:Y:S01]  /*1820*/  @P0 LDG.E R70, desc[UR8][R28.64] ;  /* 0x000000081c460981 */ /* 0x000162000c1e1900 */
[----:B------:R-:W-:-:S04]  /*1830*/  ISETP.GE.U32.AND P0, PT, R13, UR12, PT ;  /* 0x0000000c0d007c0c */ /* 0x000fc8000bf06070 */
[----:B------:R-:W-:-:S04]  /*1840*/  ISETP.GE.AND.EX P0, PT, R14, UR13, PT, P0 ;  /* 0x0000000d0e007c0c */ /* 0x000fc8000bf06300 */
[----:B------:R-:W-:-:S13]  /*1850*/  ISETP.LT.U32.AND P0, PT, R81, 0x1e0, !P0 ;  /* 0x000001e05100780c */ /* 0x000fda0004701070 */
[----:B------:R-:W2:Y:S01]  /*1860*/  @P0 LDC.64 R26, c[0x0][0x288] ;  /* 0x0000a200ff1a0b82 */ /* 0x000ea20000000a00 */
[----:B------:R-:W-:-:S07]  /*1870*/  SHF.R.S32.HI R13, RZ, 0x1f, R85 ;  /* 0x0000001fff0d7819 */ /* 0x000fce0000011455 */
[----:B------:R-:W3:Y:S01]  /*1880*/  @P0 LDC.64 R16, c[0x0][0x230] ;  /* 0x00008c00ff100b82 */ /* 0x000ee20000000a00 */
[----:B-1----:R-:W-:Y:S02]  /*1890*/  @P0 MOV R18, R110 ;  /* 0x0000006e00120202 */ /* 0x002fe40000000f00 */
[----:B------:R-:W-:Y:S01]  /*18a0*/  @P0 MOV R19, R113 ;  /* 0x0000007100130202 */ /* 0x000fe20000000f00 */
[----:B--2---:R-:W-:-:S04]  /*18b0*/  @P0 IMAD R14, R13, R26, RZ ;  /* 0x0000001a0d0e0224 */ /* 0x004fc800078e02ff */
[C---:B------:R-:W-:Y:S02]  /*18c0*/  @P0 IMAD R13, R85.reuse, R27, R14 ;  /* 0x0000001b550d0224 */ /* 0x040fe400078e020e */
[----:B------:R-:W-:-:S05]  /*18d0*/  @P0 IMAD.WIDE.U32 R26, R85, R26, R18 ;  /* 0x0000001a551a0225 */ /* 0x000fca00078e0012 */
[----:B------:R-:W-:Y:S02]  /*18e0*/  @P0 IADD3 R13, R27, R13, RZ ;  /* 0x0000000d1b0d0210 */ /* 0x000fe40007ffe0ff */
[C---:B------:R-:W-:Y:S02]  /*18f0*/  @P0 SHF.L.U32 R85, R26.reuse, 0x1, RZ ;  /* 0x000000011a550819 */ /* 0x040fe400000006ff */
[----:B------:R-:W-:Y:S02]  /*1900*/  @P0 SHF.L.U64.HI R26, R26, 0x1, R13 ;  /* 0x000000011a1a0819 */ /* 0x000fe4000001020d */
[----:B---3--:R-:W-:-:S04]  /*1910*/  @P0 IADD3 R18, P6, R85, R16, RZ ;  /* 0x0000001055120210 */ /* 0x008fc80007fde0ff */
[----:B------:R-:W-:Y:S02]  /*1920*/  @P0 IADD3.X R19, R26, R17, RZ, P6, !PT ;  /* 0x000000111a130210 */ /* 0x000fe400037fe4ff */
[----:B------:R-:W1:Y:S01]  /*1930*/  @P0 LDC.64 R16, c[0x0][0x228] ;  /* 0x00008a00ff100b82 */ /* 0x000e620000000a00 */
[----:B------:R-:W-:Y:S02]  /*1940*/  IADD3 R13, R15, 0x1c0, RZ ;  /* 0x000001c00f0d7810 */ /* 0x000fe40007ffe0ff */
[----:B------:R2:W5:Y:S02]  /*1950*/  @P0 LDG.E R72, desc[UR8][R18.64] ;  /* 0x0000000812480981 */ /* 0x000564000c1e1900 */
[----:B------:R-:W-:Y:S02]  /*1960*/  SHF.R.S32.HI R14, RZ, 0x1f, R13 ;  /* 0x0000001fff0e7819 */ /* 0x000fe4000001140d */
[----:B-1----:R-:W-:-:S04]  /*1970*/  @P0 IADD3 R84, P6, R85, R16, RZ ;  /* 0x0000001055540210 */ /* 0x002fc80007fde0ff */
[----:B------:R-:W-:Y:S02]  /*1980*/  @P0 IADD3.X R85, R26, R17, RZ, P6, !PT ;  /* 0x000000111a550210 */ /* 0x000fe400037fe4ff */
[----:B------:R-:W-:-:S06]  /*1990*/  MOV R17, RZ ;  /* 0x000000ff00117202 */ /* 0x000fcc0000000f00 */
[----:B------:R1:W5:Y:S01]  /*19a0*/  @P0 LDG.E R17, desc[UR8][R84.64] ;  /* 0x0000000854110981 */ /* 0x000362000c1e1900 */
[----:B------:R-:W-:-:S04]  /*19b0*/  ISETP.GE.U32.AND P0, PT, R13, UR12, PT ;  /* 0x0000000c0d007c0c */ /* 0x000fc8000bf06070 */
[----:B------:R-:W-:-:S04]  /*19c0*/  ISETP.GE.AND.EX P0, PT, R14, UR13, PT, P0 ;  /* 0x0000000d0e007c0c */ /* 0x000fc8000bf06300 */
[----:B------:R-:W-:-:S13]  /*19d0*/  ISETP.LT.U32.AND P0, PT, R81, 0x1e0, !P0 ;  /* 0x000001e05100780c */ /* 0x000fda0004701070 */
[----:B------:R-:W3:Y:S01]  /*19e0*/  @P0 LDC.64 R26, c[0x0][0x288] ;  /* 0x0000a200ff1a0b82 */ /* 0x000ee20000000a00 */
[----:B------:R-:W-:-:S07]  /*19f0*/  IADD3 R13, R80, 0x1c0, RZ ;  /* 0x000001c0500d7810 */ /* 0x000fce0007ffe0ff */
[----:B0-----:R-:W0:Y:S01]  /*1a00*/  @P0 LDC.64 R28, c[0x0][0x230] ;  /* 0x00008c00ff1c0b82 */ /* 0x001e220000000a00 */
[----:B------:R-:W-:Y:S02]  /*1a10*/  SHF.R.S32.HI R91, RZ, 0x1f, R13 ;  /* 0x0000001fff5b7819 */ /* 0x000fe4000001140d */
[----:B--2---:R-:W-:-:S05]  /*1a20*/  @P0 MOV R18, R110 ;  /* 0x0000006e00120202 */ /* 0x004fca0000000f00 */
[----:B-1----:R-:W1:Y:S01]  /*1a30*/  @P0 LDC.64 R84, c[0x0][0x228] ;  /* 0x00008a00ff540b82 */ /* 0x002e620000000a00 */
[----:B------:R-:W-:Y:S01]  /*1a40*/  @P0 MOV R19, R113 ;  /* 0x0000007100130202 */ /* 0x000fe20000000f00 */
[-C--:B---3--:R-:W-:Y:S02]  /*1a50*/  @P0 IMAD R14, R91, R26.reuse, RZ ;  /* 0x0000001a5b0e0224 */ /* 0x088fe400078e02ff */
[----:B------:R-:W-:-:S04]  /*1a60*/  @P0 IMAD.WIDE.U32 R18, R13, R26, R18 ;  /* 0x0000001a0d120225 */ /* 0x000fc800078e0012 */
[----:B------:R-:W-:Y:S01]  /*1a70*/  @P0 IMAD R27, R13, R27, R14 ;  /* 0x0000001b0d1b0224 */ /* 0x000fe200078e020e */
[----:B------:R-:W-:-:S04]  /*1a80*/  @P0 SHF.L.U32 R13, R18, 0x1, RZ ;  /* 0x00000001120d0819 */ /* 0x000fc800000006ff */
[----:B------:R-:W-:Y:S02]  /*1a90*/  @P0 IADD3 R19, R19, R27, RZ ;  /* 0x0000001b13130210 */ /* 0x000fe40007ffe0ff */
[----:B0-----:R-:W-:Y:S02]  /*1aa0*/  @P0 IADD3 R28, P6, R13, R28, RZ ;  /* 0x0000001c0d1c0210 */ /* 0x001fe40007fde0ff */
[----:B------:R-:W-:-:S04]  /*1ab0*/  @P0 SHF.L.U64.HI R18, R18, 0x1, R19 ;  /* 0x0000000112120819 */ /* 0x000fc80000010213 */
[C---:B------:R-:W-:Y:S02]  /*1ac0*/  @P0 IADD3.X R29, R18.reuse, R29, RZ, P6, !PT ;  /* 0x0000001d121d0210 */ /* 0x040fe400037fe4ff */
[----:B-1----:R-:W-:Y:S02]  /*1ad0*/  @P0 IADD3 R84, P6, R13, R84, RZ ;  /* 0x000000540d540210 */ /* 0x002fe40007fde0ff */
[----:B------:R-:W-:Y:S02]  /*1ae0*/  MOV R13, RZ ;  /* 0x000000ff000d7202 */ /* 0x000fe40000000f00 */
[----:B------:R-:W-:Y:S02]  /*1af0*/  MOV R14, RZ ;  /* 0x000000ff000e7202 */ /* 0x000fe40000000f00 */
[----:B------:R-:W-:Y:S02]  /*1b00*/  @P0 IADD3.X R85, R18, R85, RZ, P6, !PT ;  /* 0x0000005512550210 */ /* 0x000fe400037fe4ff */
[----:B------:R-:W-:Y:S01]  /*1b10*/  IADD3 R15, R15, 0x1e0, RZ ;  /* 0x000001e00f0f7810 */ /* 0x000fe20007ffe0ff */
[----:B------:R0:W5:Y:S03]  /*1b20*/  @P0 LDG.E R13, desc[UR8][R28.64] ;  /* 0x000000081c0d0981 */ /* 0x000166000c1e1900 */
[----:B------:R-:W-:Y:S01]  /*1b30*/  SHF.R.S32.HI R16, RZ, 0x1f, R15 ;  /* 0x0000001fff107819 */ /* 0x000fe2000001140f */
[----:B------:R1:W5:Y:S01]  /*1b40*/  @P0 LDG.E R14, desc[UR8][R84.64] ;  /* 0x00000008540e0981 */ /* 0x000362000c1e1900 */
[----:B------:R-:W-:-:S04]  /*1b50*/  ISETP.GE.U32.AND P0, PT, R15, UR12, PT ;  /* 0x0000000c0f007c0c */ /* 0x000fc8000bf06070 */
[----:B------:R-:W-:-:S04]  /*1b60*/  ISETP.GE.AND.EX P0, PT, R16, UR13, PT, P0 ;  /* 0x0000000d10007c0c */ /* 0x000fc8000bf06300 */
[----:B------:R-:W-:-:S13]  /*1b70*/  ISETP.LT.U32.AND P0, PT, R81, 0x1e0, !P0 ;  /* 0x000001e05100780c */ /* 0x000fda0004701070 */
[----:B------:R-:W2:Y:S01]  /*1b80*/  @P0 LDC.64 R26, c[0x0][0x288] ;  /* 0x0000a200ff1a0b82 */ /* 0x000ea20000000a00 */
[----:B------:R-:W-:-:S07]  /*1b90*/  SHF.R.S32.HI R15, RZ, 0x1f, R76 ;  /* 0x0000001fff0f7819 */ /* 0x000fce000001144c */
[----:B------:R-:W3:Y:S01]  /*1ba0*/  @P0 LDC.64 R18, c[0x0][0x230] ;  /* 0x00008c00ff120b82 */ /* 0x000ee20000000a00 */
[----:B0-----:R-:W-:Y:S02]  /*1bb0*/  @P0 MOV R28, R110 ;  /* 0x0000006e001c0202 */ /* 0x001fe40000000f00 */
[----:B------:R-:W-:-:S05]  /*1bc0*/  @P0 MOV R29, R113 ;  /* 0x00000071001d0202 */ /* 0x000fca0000000f00 */
[----:B-1----:R-:W0:Y:S01]  /*1bd0*/  @P0 LDC.64 R84, c[0x0][0x228] ;  /* 0x00008a00ff540b82 */ /* 0x002e220000000a00 */
[-C--:B--2---:R-:W-:Y:S02]  /*1be0*/  @P0 IMAD R15, R15, R26.reuse, RZ ;  /* 0x0000001a0f0f0224 */ /* 0x084fe400078e02ff */
[----:B------:R-:W-:-:S04]  /*1bf0*/  @P0 IMAD.WIDE.U32 R28, R76, R26, R28 ;  /* 0x0000001a4c1c0225 */ /* 0x000fc800078e001c */
[----:B------:R-:W-:Y:S01]  /*1c00*/  @P0 IMAD R27, R76, R27, R15 ;  /* 0x0000001b4c1b0224 */ /* 0x000fe200078e020f */
[----:B------:R-:W-:-:S04]  /*1c10*/  @P0 SHF.L.U32 R15, R28, 0x1, RZ ;  /* 0x000000011c0f0819 */ /* 0x000fc800000006ff */
[----:B------:R-:W-:Y:S02]  /*1c20*/  @P0 IADD3 R27, R29, R27, RZ ;  /* 0x0000001b1d1b0210 */ /* 0x000fe40007ffe0ff */
[----:B---3--:R-:W-:Y:S02]  /*1c30*/  @P0 IADD3 R18, P6, R15, R18, RZ ;  /* 0x000000120f120210 */ /* 0x008fe40007fde0ff */
[----:B------:R-:W-:-:S04]  /*1c40*/  @P0 SHF.L.U64.HI R28, R28, 0x1, R27 ;  /* 0x000000011c1c0819 */ /* 0x000fc8000001021b */
[----:B------:R-:W-:Y:S02]  /*1c50*/  @P0 IADD3.X R19, R28, R19, RZ, P6, !PT ;  /* 0x000000131c130210 */ /* 0x000fe400037fe4ff */
[----:B0-----:R-:W-:-:S04]  /*1c60*/  @P0 IADD3 R84, P6, R15, R84, RZ ;  /* 0x000000540f540210 */ /* 0x001fc80007fde0ff */
[----:B------:R-:W-:Y:S02]  /*1c70*/  @P0 IADD3.X R85, R28, R85, RZ, P6, !PT ;  /* 0x000000551c550210 */ /* 0x000fe400037fe4ff */
[----:B------:R-:W-:-:S13]  /*1c80*/  LOP3.LUT P6, RZ, R83, 0x40, RZ, 0xc0, !PT ;  /* 0x0000004053ff7812 */ /* 0x000fda00078cc0ff */
[----:B------:R-:W0:Y:S01]  /*1c90*/  @P6 LDC.64 R28, c[0x0][0x288] ;  /* 0x0000a200ff1c6b82 */ /* 0x000e220000000a00 */
[----:B------:R-:W-:Y:S02]  /*1ca0*/  MOV R15, RZ ;  /* 0x000000ff000f7202 */ /* 0x000fe40000000f00 */
[----:B------:R-:W-:-:S04]  /*1cb0*/  SHF.R.S32.HI R91, RZ, 0x1f, R93 ;  /* 0x0000001fff5b7819 */ /* 0x000fc8000001145d */
[----:B------:R1:W5:Y:S01]  /*1cc0*/  @P0 LDG.E R15, desc[UR8][R18.64] ;  /* 0x00000008120f0981 */ /* 0x000362000c1e1900 */
[----:B------:R-:W2:Y:S01]  /*1cd0*/  @P6 LDC.64 R26, c[0x0][0x230] ;  /* 0x00008c00ff1a6b82 */ /* 0x000ea20000000a00 */
[----:B-1----:R-:W-:Y:S02]  /*1ce0*/  @P6 MOV R18, R110 ;  /* 0x0000006e00126202 */ /* 0x002fe40000000f00 */
[----:B------:R-:W-:Y:S01]  /*1cf0*/  @P6 MOV R19, R113 ;  /* 0x0000007100136202 */ /* 0x000fe20000000f00 */
[----:B0-----:R-:W-:-:S04]  /*1d00*/  @P6 IMAD R90, R91, R28, RZ ;  /* 0x0000001c5b5a6224 */ /* 0x001fc800078e02ff */
[C---:B------:R-:W-:Y:S02]  /*1d10*/  @P6 IMAD R91, R93.reuse, R29, R90 ;  /* 0x0000001d5d5b6224 */ /* 0x040fe400078e025a */
[----:B------:R-:W-:-:S05]  /*1d20*/  @P6 IMAD.WIDE.U32 R28, R93, R28, R18 ;  /* 0x0000001c5d1c6225 */ /* 0x000fca00078e0012 */
[----:B------:R-:W-:Y:S02]  /*1d30*/  @P6 IADD3 R29, R29, R91, RZ ;  /* 0x0000005b1d1d6210 */ /* 0x000fe40007ffe0ff */
[C---:B------:R-:W-:Y:S02]  /*1d40*/  @P6 SHF.L.U32 R19, R28.reuse, 0x1, RZ ;  /* 0x000000011c136819 */ /* 0x040fe400000006ff */
[----:B------:R-:W-:Y:S02]  /*1d50*/  @P6 SHF.L.U64.HI R18, R28, 0x1, R29 ;  /* 0x000000011c126819 */ /* 0x000fe4000001021d */
[----:B------:R-:W0:Y:S01]  /*1d60*/  @P6 LDC.64 R28, c[0x0][0x228] ;  /* 0x00008a00ff1c6b82 */ /* 0x000e220000000a00 */
[----:B------:R-:W-:-:S06]  /*1d70*/  MOV R16, RZ ;  /* 0x000000ff00107202 */ /* 0x000fcc0000000f00 */
[----:B------:R1:W5:Y:S01]  /*1d80*/  @P0 LDG.E R16, desc[UR8][R84.64] ;  /* 0x0000000854100981 */ /* 0x000362000c1e1900 */
[----:B--2---:R-:W-:-:S04]  /*1d90*/  @P6 IADD3 R26, P0, R19, R26, RZ ;  /* 0x0000001a131a6210 */ /* 0x004fc80007f1e0ff */
[----:B------:R-:W-:Y:S02]  /*1da0*/  @P6 IADD3.X R27, R18, R27, RZ, P0, !PT ;  /* 0x0000001b121b6210 */ /* 0x000fe400007fe4ff */
[----:B0-----:R-:W-:-:S04]  /*1db0*/  @P6 IADD3 R28, P0, R19, R28, RZ ;  /* 0x0000001c131c6210 */ /* 0x001fc80007f1e0ff */
[----:B------:R-:W-:Y:S02]  /*1dc0*/  @P6 IADD3.X R29, R18, R29, RZ, P0, !PT ;  /* 0x0000001d121d6210 */ /* 0x000fe400007fe4ff */
[----:B------:R-:W0:Y:S01]  /*1dd0*/  LDC.64 R18, c[0x0][0x248] ;  /* 0x00009200ff127b82 */ /* 0x000e220000000a00 */
[----:B------:R-:W-:Y:S02]  /*1de0*/  ISETP.NE.AND P5, PT, R88, RZ, PT ;  /* 0x000000ff5800720c */ /* 0x000fe40003fa5270 */
[----:B------:R-:W-:Y:S02]  /*1df0*/  CS2R R92, SRZ ;  /* 0x00000000005c7805 */ /* 0x000fe4000001ff00 */
[----:B------:R-:W-:Y:S02]  /*1e00*/  CS2R R104, SRZ ;  /* 0x0000000000687805 */ /* 0x000fe4000001ff00 */
[----:B------:R-:W-:Y:S02]  /*1e10*/  CS2R R90, SRZ ;  /* 0x00000000005a7805 */ /* 0x000fe4000001ff00 */
[----:B------:R-:W-:-:S02]  /*1e20*/  MOV R107, 0x3f800000 ;  /* 0x3f800000006b7802 */ /* 0x000fc40000000f00 */
[----:B------:R-:W-:Y:S02]  /*1e30*/  CS2R R102, SRZ ;  /* 0x0000000000667805 */ /* 0x000fe4000001ff00 */
[----:B------:R-:W-:Y:S02]  /*1e40*/  MOV R106, RZ ;  /* 0x000000ff006a7202 */ /* 0x000fe40000000f00 */
[----:B------:R-:W-:Y:S01]  /*1e50*/  CS2R R100, SRZ ;  /* 0x0000000000647805 */ /* 0x000fe2000001ff00 */
[----:B------:R-:W5:Y:S04]  /*1e60*/  @P2 LDG.E R105, desc[UR8][R66.64] ;  /* 0x0000000842692981 */ /* 0x000f68000c1e1900 */
[----:B------:R-:W5:Y:S04]  /*1e70*/  @P2 LDG.E R104, desc[UR8][R64.64] ;  /* 0x0000000840682981 */ /* 0x000f68000c1e1900 */
[----:B------:R-:W5:Y:S04]  /*1e80*/  @P5 LDG.E R98, desc[UR8][R50.64] ;  /* 0x0000000832625981 */ /* 0x000f68000c1e1900 */
[----:B------:R-:W5:Y:S01]  /*1e90*/  @P5 LDG.E R95, desc[UR8][R48.64] ;  /* 0x00000008305f5981 */ /* 0x000f62000c1e1900 */
[----:B0-----:R-:W-:-:S03]  /*1ea0*/  IMAD.WIDE R18, R74, 0x8, R18 ;  /* 0x000000084a127825 */ /* 0x001fc600078e0212 */
[----:B------:R-:W5:Y:S04]  /*1eb0*/  @P1 LDG.E R101, desc[UR8][R58.64] ;  /* 0x000000083a651981 */ /* 0x000f68000c1e1900 */
[----:B------:R-:W5:Y:S04]  /*1ec0*/  @P1 LDG.E R100, desc[UR8][R56.64] ;  /* 0x0000000838641981 */ /* 0x000f68000c1e1900 */
[----:B------:R-:W1:Y:S01]  /*1ed0*/  LDG.E.64 R18, desc[UR8][R18.64] ;  /* 0x0000000812127981 */ /* 0x000e62000c1e1b00 */
[----:B------:R-:W-:-:S03]  /*1ee0*/  ISETP.NE.AND P5, PT, R87, RZ, PT ;  /* 0x000000ff5700720c */ /* 0x000fc60003fa5270 */
[----:B------:R-:W5:Y:S04]  /*1ef0*/  @P6 LDG.E R102, desc[UR8][R26.64] ;  /* 0x000000081a666981 */ /* 0x000f68000c1e1900 */
[----:B------:R-:W5:Y:S06]  /*1f00*/  @P6 LDG.E R99, desc[UR8][R28.64] ;  /* 0x000000081c636981 */ /* 0x000f6c000c1e1900 */
[----:B------:R-:W5:Y:S04]  /*1f10*/  @P5 LDG.E R93, desc[UR8][R46.64] ;  /* 0x000000082e5d5981 */ /* 0x000f68000c1e1900 */
[----:B------:R-:W5:Y:S01]  /*1f20*/  @P5 LDG.E R92, desc[UR8][R44.64] ;  /* 0x000000082c5c5981 */ /* 0x000f62000c1e1900 */
[----:B------:R-:W-:-:S02]  /*1f30*/  ISETP.NE.AND P5, PT, R86, RZ, PT ;  /* 0x000000ff5600720c */ /* 0x000fc40003fa5270 */
[----:B------:R-:W-:Y:S02]  /*1f40*/  ISETP.NE.AND P2, PT, R89, RZ, PT ;  /* 0x000000ff5900720c */ /* 0x000fe40003f45270 */
[----:B------:R-:W-:-:S06]  /*1f50*/  CS2R R86, SRZ ;  /* 0x0000000000567805 */ /* 0x000fcc000001ff00 */
[----:B------:R-:W5:Y:S04]  /*1f60*/  @P3 LDG.E R86, desc[UR8][R30.64] ;  /* 0x000000081e563981 */ /* 0x000f68000c1e1900 */
[----:B------:R-:W5:Y:S04]  /*1f70*/  @P5 LDG.E R94, desc[UR8][R42.64] ;  /* 0x000000082a5e5981 */ /* 0x000f68000c1e1900 */
[----:B------:R-:W5:Y:S01]  /*1f80*/  @P5 LDG.E R91, desc[UR8][R40.64] ;  /* 0x00000008285b5981 */ /* 0x000f62000c1e1900 */
[----:B------:R-:W-:-:S03]  /*1f90*/  ISETP.NE.AND P5, PT, R68, RZ, PT ;  /* 0x000000ff4400720c */ /* 0x000fc60003fa5270 */
[----:B------:R-:W5:Y:S04]  /*1fa0*/  @P2 LDG.E R106, desc[UR8][R62.64] ;  /* 0x000000083e6a2981 */ /* 0x000f68000c1e1900 */
[----:B------:R-:W5:Y:S06]  /*1fb0*/  @P2 LDG.E R103, desc[UR8][R60.64] ;  /* 0x000000083c672981 */ /* 0x000f6c000c1e1900 */
[----:B------:R-:W5:Y:S01]  /*1fc0*/  @P5 LDG.E R90, desc[UR8][R34.64] ;  /* 0x00000008225a5981 */ /* 0x000f62000c1e1900 */
[----:B-1----:R-:W-:Y:S01]  /*1fd0*/  FFMA.FTZ R85, -R18, R18, R19 ;  /* 0x0000001212557223 */ /* 0x002fe20000010113 */
[----:B------:R-:W-:Y:S01]  /*1fe0*/  CS2R R88, SRZ ;  /* 0x0000000000587805 */ /* 0x000fe2000001ff00 */
[----:B------:R-:W-:Y:S01]  /*1ff0*/  BSSY B0, `(.L_x_136) ;  /* 0x000001c000007945 */ /* 0x000fe20003800000 */
[----:B------:R0:W5:Y:S02]  /*2000*/  @P5 LDG.E R87, desc[UR8][R20.64] ;  /* 0x0000000814575981 */ /* 0x000164000c1e1900 */
[----:B------:R-:W-:-:S13]  /*2010*/  FSETP.GTU.FTZ.AND P0, PT, R85, RZ, PT ;  /* 0x000000ff5500720b */ /* 0x000fda0003f1c000 */
[----:B------:R-:W1:Y:S01]  /*2020*/  @P0 LDC R84, c[0x0][0x250] ;  /* 0x00009400ff540b82 */ /* 0x000e620000000800 */
[----:B------:R-:W-:-:S06]  /*2030*/  MOV R19, RZ ;  /* 0x000000ff00137202 */ /* 0x000fcc0000000f00 */
[----:B------:R-:W5:Y:S01]  /*2040*/  @P3 LDG.E R19, desc[UR8][R24.64] ;  /* 0x0000000818133981 */ /* 0x000f62000c1e1900 */
[----:B-1----:R-:W-:-:S04]  /*2050*/  @P0 FADD.FTZ R84, R85, R84 ;  /* 0x0000005455540221 */ /* 0x002fc80000010000 */
[----:B------:R1:W2:Y:S02]  /*2060*/  @P0 MUFU.RSQ R107, R84 ;  /* 0x00000054006b0308 */ /* 0x0002a40000001400 */
[----:B-1----:R-:W-:-:S06]  /*2070*/  CS2R R84, SRZ ;  /* 0x0000000000547805 */ /* 0x002fcc000001ff00 */
[----:B------:R-:W5:Y:S01]  /*2080*/  @P4 LDG.E R84, desc[UR8][R32.64] ;  /* 0x0000000820544981 */ /* 0x000f62000c1e1900 */
[----:B------:R-:W-:Y:S02]  /*2090*/  LOP3.LUT P0, RZ, R83, 0x2, RZ, 0xc0, !PT ;  /* 0x0000000253ff7812 */ /* 0x000fe4000780c0ff */
[----:B0-----:R-:W-:Y:S01]  /*20a0*/  CS2R R20, SRZ ;  /* 0x0000000000147805 */ /* 0x001fe2000001ff00 */
[----:B------:R0:W5:Y:S10]  /*20b0*/  @P4 LDG.E R85, desc[UR8][R22.64] ;  /* 0x0000000816554981 */ /* 0x000174000c1e1900 */
[----:B------:R1:W5:Y:S04]  /*20c0*/  @P0 LDG.E R89, desc[UR8][R38.64] ;  /* 0x0000000826590981 */ /* 0x000368000c1e1900 */
[----:B------:R1:W5:Y:S01]  /*20d0*/  @P0 LDG.E R88, desc[UR8][R36.64] ;  /* 0x0000000824580981 */ /* 0x000362000c1e1900 */
[----:B------:R-:W-:-:S02]  /*20e0*/  ISETP.GT.U32.AND P0, PT, R81, 0x1df, PT ;  /* 0x000001df5100780c */ /* 0x000fc40003f04070 */
[----:B0-----:R-:W-:-:S11]  /*20f0*/  CS2R R22, SRZ ;  /* 0x0000000000167805 */ /* 0x001fd6000001ff00 */
[----:B-12---:R-:W-:Y:S05]  /*2100*/  @P0 BRA `(.L_x_137) ;  /* 0x0000000000280947 */ /* 0x006fea0003800000 */
        /* <DEDUP_REMOVED lines=9> */
[----:B-1----:R-:W5:Y:S02]  /*21a0*/  LDG.E.64 R20, desc[UR8][R20.64] ;  /* 0x0000000814147981 */ /* 0x002f64000c1e1b00 */
.L_x_137:
[----:B------:R-:W-:Y:S05]  /*21b0*/  BSYNC B0 ;  /* 0x0000000000007941 */ /* 0x000fea0003800000 */
.L_x_136:
[----:B------:R-:W-:Y:S02]  /*21c0*/  ISETP.NE.AND P0, PT, RZ, UR10, PT ;  /* 0x0000000aff007c0c */ /* 0x000fe4000bf05270 */
[C---:B-----5:R-:W-:Y:S02]  /*21d0*/  PRMT R24, R105.reuse, 0x7632, R24 ;  /* 0x0000763269187816 */ /* 0x060fe40000000018 */
[----:B------:R-:W-:Y:S02]  /*21e0*/  SHF.L.U32 R25, R105, 0x10, RZ ;  /* 0x0000001069197819 */ /* 0x000fe400000006ff */
[----:B------:R-:W-:Y:S02]  /*21f0*/  PRMT R26, R104, 0x7632, R26 ;  /* 0x00007632681a7816 */ /* 0x000fe4000000001a */
[----:B------:R-:W-:Y:S02]  /*2200*/  PRMT R28, R106, 0x7632, R28 ;  /* 0x000076326a1c7816 */ /* 0x000fe4000000001c */
[----:B------:R-:W-:Y:S01]  /*2210*/  SHF.L.U32 R29, R24, 0x10, RZ ;  /* 0x00000010181d7819 */ /* 0x000fe200000006ff */
[----:B------:R-:W-:Y:S01]  /*2220*/  FADD.FTZ R24, -R18, R25 ;  /* 0x0000001912187221 */ /* 0x000fe20000010100 */
[----:B------:R-:W-:-:S02]  /*2230*/  SHF.L.U32 R33, R106, 0x10, RZ ;  /* 0x000000106a217819 */ /* 0x000fc400000006ff */
[----:B------:R-:W-:Y:S01]  /*2240*/  SHF.L.U32 R31, R26, 0x10, RZ ;  /* 0x000000101a1f7819 */ /* 0x000fe200000006ff */
[----:B------:R-:W-:Y:S01]  /*2250*/  FADD.FTZ R26, -R18, R29 ;  /* 0x0000001d121a7221 */ /* 0x000fe20000010100 */
[----:B------:R-:W-:Y:S01]  /*2260*/  SHF.L.U32 R35, R28, 0x10, RZ ;  /* 0x000000101c237819 */ /* 0x000fe200000006ff */
[----:B------:R-:W-:Y:S01]  /*2270*/  FADD.FTZ R40, -R18, R33 ;  /* 0x0000002112287221 */ /* 0x000fe20000010100 */
[----:B------:R-:W-:Y:S01]  /*2280*/  PRMT R32, R103, 0x7632, R32 ;  /* 0x0000763267207816 */ /* 0x000fe20000000020 */
[-C--:B------:R-:W-:Y:S01]  /*2290*/  FMUL.FTZ R25, R24, R107.reuse ;  /* 0x0000006b18197220 */ /* 0x080fe20000410000 */
[----:B------:R-:W-:Y:S01]  /*22a0*/  LOP3.LUT R83, R83, 0xfffffeff, RZ, 0xc0, !PT ;  /* 0xfffffeff53537812 */ /* 0x000fe200078ec0ff */
[----:B------:R-:W-:Y:S01]  /*22b0*/  FADD.FTZ R42, -R18, R35 ;  /* 0x00000023122a7221 */ /* 0x000fe20000010100 */
[----:B------:R-:W-:Y:S01]  /*22c0*/  SHF.L.U32 R30, R104, 0x10, RZ ;  /* 0x00000010681e7819 */ /* 0x000fe200000006ff */
[----:B------:R-:W-:Y:S01]  /*22d0*/  FMUL.FTZ R26, R26, R107 ;  /* 0x0000006b1a1a7220 */ /* 0x000fe20000410000 */
[----:B------:R-:W-:-:S02]  /*22e0*/  SHF.L.U32 R27, R103, 0x10, RZ ;  /* 0x00000010671b7819 */ /* 0x000fc400000006ff */
[----:B------:R-:W-:Y:S02]  /*22f0*/  SHF.L.U32 R28, R32, 0x10, RZ ;  /* 0x00000010201c7819 */ /* 0x000fe400000006ff */
[----:B------:R-:W-:Y:S01]  /*2300*/  @P0 LOP3.LUT R83, R83, 0x100, RZ, 0xfc, !PT ;  /* 0x0000010053530812 */ /* 0x000fe200078efcff */
        /* <DEDUP_REMOVED lines=19> */
.L_x_138:
[----:B------:R-:W-:Y:S01]  /*2440*/  FMUL.FTZ R24, R30, R20 ;  /* 0x000000141e187220 */ /* 0x000fe20000410000 */
[----:B------:R-:W-:Y:S01]  /*2450*/  FFMA.FTZ R44, R25, R30, RZ ;  /* 0x0000001e192c7223 */ /* 0x000fe200000100ff */
        /* <DEDUP_REMOVED lines=24> */
.L_x_139:
[----:B------:R-:W-:Y:S01]  /*25e0*/  FADD.FTZ R30, RZ, R30 ;  /* 0x0000001eff1e7221 */ /* 0x000fe20000010000 */
[----:B------:R-:W-:Y:S01]  /*25f0*/  FADD.FTZ R33, R29, R24 ;  /* 0x000000181d217221 */ /* 0x000fe20000010000 */
[----:B------:R-:W-:Y:S01]  /*2600*/  FFMA.FTZ R44, R43, R27, R44 ;  /* 0x0000001b2b2c7223 */ /* 0x000fe2000001002c */
[----:B------:R-:W-:Y:S01]  /*2610*/  FMUL.FTZ R24, R27, R20 ;  /* 0x000000141b187220 */ /* 0x000fe20000410000 */
[----:B------:R-:W-:Y:S01]  /*2620*/  FADD.FTZ R68, R30, R27 ;  /* 0x0000001b1e447221 */ /* 0x000fe20000010000 */
[C---:B------:R-:W-:Y:S01]  /*2630*/  FFMA.FTZ R27, R26.reuse, R31, RZ ;  /* 0x0000001f1a1b7223 */ /* 0x040fe200000100ff */
[----:B------:R-:W-:Y:S01]  /*2640*/  FFMA.FTZ R25, R26, R29, R25 ;  /* 0x0000001d1a197223 */ /* 0x000fe20000010019 */
[----:B------:R-:W-:Y:S01]  /*2650*/  FADD.FTZ R31, RZ, R31 ;  /* 0x0000001fff1f7221 */ /* 0x000fe20000010000 */
[C---:B------:R-:W-:Y:S01]  /*2660*/  PRMT R26, R101.reuse, 0x7632, R26 ;  /* 0x00007632651a7816 */ /* 0x040fe2000000001a */
[----:B------:R-:W-:Y:S01]  /*2670*/  FFMA.FTZ R67, R42, R28, R27 ;  /* 0x0000001c2a437223 */ /* 0x000fe2000001001b */
[----:B------:R-:W-:Y:S01]  /*2680*/  SHF.L.U32 R29, R101, 0x10, RZ ;  /* 0x00000010651d7819 */ /* 0x000fe200000006ff */
[----:B------:R-:W-:Y:S01]  /*2690*/  FADD.FTZ R39, R31, R28 ;  /* 0x0000001c1f277221 */ /* 0x000fe20000010000 */
[----:B------:R-:W-:Y:S01]  /*26a0*/  SHF.L.U32 R31, R26, 0x10, RZ ;  /* 0x000000101a1f7819 */ /* 0x000fe200000006ff */
[----:B------:R-:W-:Y:S01]  /*26b0*/  FFMA.FTZ R25, R43, R24, R25 ;  /* 0x000000182b197223 */ /* 0x000fe20000010019 */
[----:B------:R-:W-:Y:S01]  /*26c0*/  FMUL.FTZ R28, R28, R21 ;  /* 0x000000151c1c7220 */ /* 0x000fe20000410000 */
[--C-:B------:R-:W-:Y:S01]  /*26d0*/  FADD.FTZ R27, R33, R24.reuse ;  /* 0x00000018211b7221 */ /* 0x100fe20000010000 */
[----:B------:R-:W-:Y:S01]  /*26e0*/  PRMT R24, R100, 0x7632, R24 ;  /* 0x0000763264187816 */ /* 0x000fe20000000018 */
[C---:B------:R-:W-:Y:S01]  /*26f0*/  FADD.FTZ R26, -R18.reuse, R29 ;  /* 0x0000001d121a7221 */ /* 0x040fe20000010100 */
[----:B------:R-:W-:Y:S01]  /*2700*/  FADD.FTZ R30, -R18, R31 ;  /* 0x0000001f121e7221 */ /* 0x000fe20000010100 */
[----:B------:R-:W-:Y:S01]  /*2710*/  FFMA.FTZ R41, R42, R28, R25 ;  /* 0x0000001c2a297223 */ /* 0x000fe20000010019 */
        /* <DEDUP_REMOVED lines=23> */
.L_x_140:
[----:B------:R-:W-:Y:S01]  /*2890*/  FADD.FTZ R27, R28, R27 ;  /* 0x0000001b1c1b7221 */ /* 0x000fe20000010000 */
[C---:B------:R-:W-:Y:S01]  /*28a0*/  PRMT R28, R102.reuse, 0x7632, R28 ;  /* 0x00007632661c7816 */ /* 0x040fe2000000001c */
[----:B------:R-:W-:Y:S01]  /*28b0*/  FMUL.FTZ R26, R25, R20 ;  /* 0x00000014191a7220 */ /* 0x000fe20000410000 */
[----:B------:R-:W-:Y:S01]  /*28c0*/  SHF.L.U32 R29, R102, 0x10, RZ ;  /* 0x00000010661d7819 */ /* 0x000fe200000006ff */
[----:B------:R-:W-:Y:S01]  /*28d0*/  FADD.FTZ R68, R68, R25 ;  /* 0x0000001944447221 */ /* 0x000fe20000010000 */
[----:B------:R-:W-:Y:S01]  /*28e0*/  SHF.L.U32 R31, R28, 0x10, RZ ;  /* 0x000000101c1f7819 */ /* 0x000fe200000006ff */
[C---:B------:R-:W-:Y:S01]  /*28f0*/  FFMA.FTZ R116, R43.reuse, R25, R44 ;  /* 0x000000192b747223 */ /* 0x040fe2000001002c */
[----:B------:R-:W-:Y:S01]  /*2900*/  FFMA.FTZ R25, R43, R26, R41 ;  /* 0x0000001a2b197223 */ /* 0x000fe20000010029 */
[----:B------:R-:W-:Y:S01]  /*2910*/  FADD.FTZ R66, R39, R24 ;  /* 0x0000001827427221 */ /* 0x000fe20000010000 */
[----:B------:R-:W-:Y:S01]  /*2920*/  FFMA.FTZ R67, R38, R24, R67 ;  /* 0x0000001826437223 */ /* 0x000fe20000010043 */
[----:B------:R-:W-:Y:S01]  /*2930*/  FADD.FTZ R27, R27, R26 ;  /* 0x0000001a1b1b7221 */ /* 0x000fe20000010000 */
[----:B------:R-:W-:Y:S01]  /*2940*/  FMUL.FTZ R24, R24, R21 ;  /* 0x0000001518187220 */ /* 0x000fe20000410000 */
[----:B------:R-:W-:Y:S01]  /*2950*/  PRMT R65, R99, 0x7632, R65 ;  /* 0x0000763263417816 */ /* 0x000fe20000000041 */
[C---:B------:R-:W-:Y:S01]  /*2960*/  FADD.FTZ R26, -R18.reuse, R29 ;  /* 0x0000001d121a7221 */ /* 0x040fe20000010100 */
[----:B------:R-:W-:Y:S01]  /*2970*/  FADD.FTZ R64, -R18, R31 ;  /* 0x0000001f12407221 */ /* 0x000fe20000010100 */
[----:B------:R-:W-:Y:S01]  /*2980*/  FFMA.FTZ R38, R38, R24, R25 ;  /* 0x0000001826267223 */ /* 0x000fe20000010019 */
[----:B------:R-:W-:Y:S01]  /*2990*/  PRMT R35, R97, 0x7632, R35 ;  /* 0x0000763261237816 */ /* 0x000fe20000000023 */
        /* <DEDUP_REMOVED lines=23> */
.L_x_141:
[----:B------:R-:W-:Y:S01]  /*2b10*/  SHF.L.U32 R29, R97, 0x10, RZ ;  /* 0x00000010611d7819 */ /* 0x000fe200000006ff */
[----:B------:R-:W-:Y:S01]  /*2b20*/  FADD.FTZ R27, R24, R27 ;  /* 0x0000001b181b7221 */ /* 0x000fe20000010000 */
[----:B------:R-:W-:Y:S01]  /*2b30*/  SHF.L.U32 R35, R35, 0x10, RZ ;  /* 0x0000001023237819 */ /* 0x000fe200000006ff */
[----:B------:R-:W-:Y:S01]  /*2b40*/  FMUL.FTZ R26, R69, R20 ;  /* 0x00000014451a7220 */ /* 0x000fe20000410000 */
[----:B------:R-:W-:Y:S01]  /*2b50*/  PRMT R62, R96, 0x7632, R62 ;  /* 0x00007632603e7816 */ /* 0x000fe2000000003e */
[----:B------:R-:W-:Y:S01]  /*2b60*/  FADD.FTZ R24, -R18, R29 ;  /* 0x0000001d12187221 */ /* 0x000fe20000010100 */
[----:B------:R-:W-:Y:S01]  /*2b70*/  SHF.L.U32 R63, R96, 0x10, RZ ;  /* 0x00000010603f7819 */ /* 0x000fe200000006ff */
[----:B------:R-:W-:Y:S01]  /*2b80*/  FADD.FTZ R60, -R18, R35 ;  /* 0x00000023123c7221 */ /* 0x000fe20000010100 */
[----:B------:R-:W-:Y:S01]  /*2b90*/  FFMA.FTZ R25, R109, R26, R38 ;  /* 0x0000001a6d197223 */ /* 0x000fe20000010026 */
[----:B------:R-:W-:Y:S01]  /*2ba0*/  FMUL.FTZ R61, R24, R107 ;  /* 0x0000006b183d7220 */ /* 0x000fe20000410000 */
[----:B------:R-:W-:Y:S01]  /*2bb0*/  FADD.FTZ R27, R27, R26 ;  /* 0x0000001a1b1b7221 */ /* 0x000fe20000010000 */
        /* <DEDUP_REMOVED lines=22> */
.L_x_142:
[----:B------:R-:W-:Y:S01]  /*2d20*/  FFMA.FTZ R28, R64, R24, R25 ;  /* 0x00000018401c7223 */ /* 0x000fe20000010019 */
[----:B------:R-:W-:Y:S01]  /*2d30*/  FADD.FTZ R27, R24, R27 ;  /* 0x0000001b181b7221 */ /* 0x000fe20000010000 */
[C---:B------:R-:W-:Y:S01]  /*2d40*/  PRMT R24, R98.reuse, 0x7632, R24 ;  /* 0x0000763262187816 */ /* 0x040fe20000000018 */
[----:B------:R-:W-:Y:S01]  /*2d50*/  FMUL.FTZ R26, R63, R20 ;  /* 0x000000143f1a7220 */ /* 0x000fe20000410000 */
[----:B------:R-:W-:Y:S02]  /*2d60*/  SHF.L.U32 R29, R98, 0x10, RZ ;  /* 0x00000010621d7819 */ /* 0x000fe400000006ff */
[----:B------:R-:W-:Y:S01]  /*2d70*/  SHF.L.U32 R31, R24, 0x10, RZ ;  /* 0x00000010181f7819 */ /* 0x000fe200000006ff */
[----:B------:R-:W-:Y:S01]  /*2d80*/  FFMA.FTZ R25, R61, R26, R28 ;  /* 0x0000001a3d197223 */ /* 0x000fe2000001001c */
[----:B------:R-:W-:Y:S01]  /*2d90*/  PRMT R58, R95, 0x7632, R58 ;  /* 0x000076325f3a7816 */ /* 0x000fe2000000003a */
[C---:B------:R-:W-:Y:S01]  /*2da0*/  FADD.FTZ R24, -R18.reuse, R29 ;  /* 0x0000001d12187221 */ /* 0x040fe20000010100 */
[----:B------:R-:W-:Y:S01]  /*2db0*/  FADD.FTZ R27, R27, R26 ;  /* 0x0000001a1b1b7221 */ /* 0x000fe20000010000 */
[----:B------:R-:W-:Y:S01]  /*2dc0*/  FADD.FTZ R56, -R18, R31 ;  /* 0x0000001f12387221 */ /* 0x000fe20000010100 */
[----:B------:R-:W-:Y:S01]  /*2dd0*/  SHF.L.U32 R59, R95, 0x10, RZ ;  /* 0x000000105f3b7819 */ /* 0x000fe200000006ff */
[----:B------:R-:W-:Y:S01]  /*2de0*/  FMUL.FTZ R57, R24, R107 ;  /* 0x0000006b18397220 */ /* 0x000fe20000410000 */
[----:B------:R-:W-:Y:S01]  /*2df0*/  PRMT R34, R93, 0x7632, R34 ;  /* 0x000076325d227816 */ /* 0x000fe20000000022 */
[----:B------:R-:W-:Y:S01]  /*2e00*/  FMUL.FTZ R24, R62, R21 ;  /* 0x000000153e187220 */ /* 0x000fe20000410000 */
        /* <DEDUP_REMOVED lines=21> */
.L_x_143:
[----:B------:R-:W-:Y:S01]  /*2f60*/  SHF.L.U32 R29, R93, 0x10, RZ ;  /* 0x000000105d1d7819 */ /* 0x000fe200000006ff */
[----:B------:R-:W-:Y:S01]  /*2f70*/  FFMA.FTZ R28, R60, R24, R25 ;  /* 0x000000183c1c7223 */ /* 0x000fe20000010019 */
[----:B------:R-:W-:Y:S01]  /*2f80*/  SHF.L.U32 R31, R34, 0x10, RZ ;  /* 0x00000010221f7819 */ /* 0x000fe200000006ff */
[----:B------:R-:W-:Y:S01]  /*2f90*/  FADD.FTZ R27, R24, R27 ;  /* 0x0000001b181b7221 */ /* 0x000fe20000010000 */
[----:B------:R-:W-:Y:S01]  /*2fa0*/  FMUL.FTZ R26, R59, R20 ;  /* 0x000000143b1a7220 */ /* 0x000fe20000410000 */
[----:B------:R-:W-:Y:S01]  /*2fb0*/  FADD.FTZ R24, -R18, R29 ;  /* 0x0000001d12187221 */ /* 0x000fe20000010100 */
[----:B------:R-:W-:Y:S01]  /*2fc0*/  PRMT R54, R92, 0x7632, R54 ;  /* 0x000076325c367816 */ /* 0x000fe20000000036 */
[----:B------:R-:W-:Y:S01]  /*2fd0*/  FADD.FTZ R52, -R18, R31 ;  /* 0x0000001f12347221 */ /* 0x000fe20000010100 */
[----:B------:R-:W-:Y:S01]  /*2fe0*/  FFMA.FTZ R25, R57, R26, R28 ;  /* 0x0000001a39197223 */ /* 0x000fe2000001001c */
[----:B------:R-:W-:Y:S01]  /*2ff0*/  FMUL.FTZ R53, R24, R107 ;  /* 0x0000006b18357220 */ /* 0x000fe20000410000 */
[----:B------:R-:W-:Y:S01]  /*3000*/  FADD.FTZ R27, R27, R26 ;  /* 0x0000001a1b1b7221 */ /* 0x000fe20000010000 */
[----:B------:R-:W-:Y:S01]  /*3010*/  SHF.L.U32 R55, R92, 0x10, RZ ;  /* 0x000000105c377819 */ /* 0x000fe200000006ff */
        /* <DEDUP_REMOVED lines=22> */
.L_x_144:
        /* <DEDUP_REMOVED lines=36> */
.L_x_145:
        /* <DEDUP_REMOVED lines=34> */
.L_x_146:
[--C-:B------:R-:W-:Y:S01]  /*35e0*/  FADD.FTZ R31, R24, R27.reuse ;  /* 0x0000001b181f7221 */ /* 0x100fe20000010000 */
[----:B------:R-:W-:Y:S01]  /*35f0*/  PRMT R27, R90, 0x7632, R27 ;  /* 0x000076325a1b7816 */ /* 0x000fe2000000001b */
[----:B------:R-:W-:Y:S01]  /*3600*/  FFMA.FTZ R28, R48, R24, R25 ;  /* 0x00000018301c7223 */ /* 0x000fe20000010019 */
[----:B------:R-:W-:Y:S01]  /*3610*/  FMUL.FTZ R26, R47, R20 ;  /* 0x000000142f1a7220 */ /* 0x000fe20000410000 */
[----:B------:R-:W-:Y:S02]  /*3620*/  SHF.L.U32 R29, R90, 0x10, RZ ;  /* 0x000000105a1d7819 */ /* 0x000fe400000006ff */
[----:B------:R-:W-:Y:S01]  /*3630*/  SHF.L.U32 R27, R27, 0x10, RZ ;  /* 0x000000101b1b7819 */ /* 0x000fe200000006ff */
[----:B------:R-:W-:Y:S01]  /*3640*/  FFMA.FTZ R25, R45, R26, R28 ;  /* 0x0000001a2d197223 */ /* 0x000fe2000001001c */
[----:B------:R-:W-:Y:S01]  /*3650*/  PRMT R42, R87, 0x7632, R42 ;  /* 0x00007632572a7816 */ /* 0x000fe2000000002a */
[C---:B------:R-:W-:Y:S01]  /*3660*/  FADD.FTZ R28, -R18.reuse, R29 ;  /* 0x0000001d121c7221 */ /* 0x040fe20000010100 */
[--C-:B------:R-:W-:Y:S01]  /*3670*/  FADD.FTZ R24, R31, R26.reuse ;  /* 0x0000001a1f187221 */ /* 0x100fe20000010000 */
        /* <DEDUP_REMOVED lines=26> */
.L_x_147:
[----:B------:R-:W-:Y:S01]  /*3820*/  FFMA.FTZ R30, R44, R27, R25 ;  /* 0x0000001b2c1e7223 */ /* 0x000fe20000010019 */
[----:B------:R-:W-:Y:S01]  /*3830*/  FADD.FTZ R31, R27, R24 ;  /* 0x000000181b1f7221 */ /* 0x000fe20000010000 */
[----:B------:R-:W-:Y:S01]  /*3840*/  SHF.L.U32 R27, R85, 0x10, RZ ;  /* 0x00000010551b7819 */ /* 0x000fe200000006ff */
[----:B------:R-:W-:Y:S01]  /*3850*/  FMUL.FTZ R28, R43, R20 ;  /* 0x000000142b1c7220 */ /* 0x000fe20000410000 */
[----:B------:R-:W-:Y:S02]  /*3860*/  SHF.L.U32 R29, R26, 0x10, RZ ;  /* 0x000000101a1d7819 */ /* 0x000fe400000006ff */
[----:B------:R-:W-:Y:S01]  /*3870*/  PRMT R38, R84, 0x7632, R38 ;  /* 0x0000763254267816 */ /* 0x000fe20000000026 */
[C---:B------:R-:W-:Y:S01]  /*3880*/  FADD.FTZ R26, -R18.reuse, R27 ;  /* 0x0000001b121a7221 */ /* 0x040fe20000010100 */
[----:B------:R-:W-:Y:S01]  /*3890*/  FFMA.FTZ R25, R41, R28, R30 ;  /* 0x0000001c29197223 */ /* 0x000fe2000001001e */
[----:B------:R-:W-:Y:S01]  /*38a0*/  FADD.FTZ R36, -R18, R29 ;  /* 0x0000001d12247221 */ /* 0x000fe20000010100 */
[----:B------:R-:W-:Y:S01]  /*38b0*/  FADD.FTZ R24, R31, R28 ;  /* 0x0000001c1f187221 */ /* 0x000fe20000010000 */
        /* <DEDUP_REMOVED lines=24> */
.L_x_148:
        /* <DEDUP_REMOVED lines=36> */
.L_x_149:
[----:B------:R-:W-:Y:S01]  /*3c80*/  FFMA.FTZ R30, R36, R27, R25 ;  /* 0x0000001b241e7223 */ /* 0x000fe20000010019 */
[----:B------:R-:W-:Y:S01]  /*3c90*/  FADD.FTZ R31, R27, R24 ;  /* 0x000000181b1f7221 */ /* 0x000fe20000010000 */
[----:B------:R-:W-:Y:S01]  /*3ca0*/  FMUL.FTZ R28, R35, R20 ;  /* 0x00000014231c7220 */ /* 0x000fe20000410000 */
[----:B------:R-:W-:Y:S02]  /*3cb0*/  SHF.L.U32 R27, R71, 0x10, RZ ;  /* 0x00000010471b7819 */ /* 0x000fe400000006ff */
[----:B------:R-:W-:Y:S01]  /*3cc0*/  SHF.L.U32 R29, R26, 0x10, RZ ;  /* 0x000000101a1d7819 */ /* 0x000fe200000006ff */
[----:B------:R-:W-:Y:S01]  /*3cd0*/  FFMA.FTZ R25, R33, R28, R30 ;  /* 0x0000001c21197223 */ /* 0x000fe2000001001e */
[----:B------:R-:W-:Y:S01]  /*3ce0*/  FADD.FTZ R24, R31, R28 ;  /* 0x0000001c1f187221 */ /* 0x000fe20000010000 */
[----:B------:R-:W-:Y:S01]  /*3cf0*/  PRMT R30, R70, 0x7632, R30 ;  /* 0x00007632461e7816 */ /* 0x000fe2000000001e */
[C---:B------:R-:W-:Y:S01]  /*3d00*/  FADD.FTZ R26, -R18.reuse, R27 ;  /* 0x0000001b121a7221 */ /* 0x040fe20000010100 */
[----:B------:R-:W-:Y:S01]  /*3d10*/  FADD.FTZ R28, -R18, R29 ;  /* 0x0000001d121c7221 */ /* 0x000fe20000010100 */
[----:B------:R-:W-:Y:S01]  /*3d20*/  SHF.L.U32 R31, R70, 0x10, RZ ;  /* 0x00000010461f7819 */ /* 0x000fe200000006ff */
[----:B------:R-:W-:Y:S01]  /*3d30*/  FMUL.FTZ R27, R34, R21 ;  /* 0x00000015221b7220 */ /* 0x000fe20000410000 */
[----:B------:R-:W-:Y:S01]  /*3d40*/  SHF.L.U32 R30, R30, 0x10, RZ ;  /* 0x000000101e1e7819 */ /* 0x000fe200000006ff */
[-C--:B------:R-:W-:Y:S01]  /*3d50*/  FMUL.FTZ R29, R26, R107.reuse ;  /* 0x0000006b1a1d7220 */ /* 0x080fe20000410000 */
        /* <DEDUP_REMOVED lines=20> */
.L_x_150:
[----:B------:R-:W-:Y:S01]  /*3ea0*/  FFMA.FTZ R114, R32, R27, R25 ;  /* 0x0000001b20727223 */ /* 0x000fe20000010019 */
[----:B------:R-:W-:Y:S01]  /*3eb0*/  FMUL.FTZ R26, R31, R20 ;  /* 0x000000141f1a7220 */ /* 0x000fe20000410000 */
[--C-:B------:R-:W-:Y:S01]  /*3ec0*/  FADD.FTZ R27, R27, R24.reuse ;  /* 0x000000181b1b7221 */ /* 0x100fe20000010000 */
[----:B------:R-:W-:Y:S01]  /*3ed0*/  PRMT R24, R72, 0x7632, R24 ;  /* 0x0000763248187816 */ /* 0x000fe20000000018 */
[----:B------:R-:W-:Y:S01]  /*3ee0*/  FMUL.FTZ R115, R30, R21 ;  /* 0x000000151e737220 */ /* 0x000fe20000410000 */
[----:B------:R-:W-:Y:S01]  /*3ef0*/  FFMA.FTZ R25, R29, R26, R114 ;  /* 0x0000001a1d197223 */ /* 0x000fe20000010072 */
[----:B------:R-:W-:Y:S01]  /*3f00*/  FADD.FTZ R26, R27, R26 ;  /* 0x0000001a1b1a7221 */ /* 0x000fe20000010000 */
[----:B------:R-:W-:Y:S02]  /*3f10*/  SHF.L.U32 R27, R72, 0x10, RZ ;  /* 0x00000010481b7819 */ /* 0x000fe400000006ff */
[----:B------:R-:W-:Y:S01]  /*3f20*/  SHF.L.U32 R117, R24, 0x10, RZ ;  /* 0x0000001018757819 */ /* 0x000fe200000006ff */
[----:B------:R-:W-:Y:S01]  /*3f30*/  FFMA.FTZ R114, R28, R115, R25 ;  /* 0x000000731c727223 */ /* 0x000fe20000010019 */
[--C-:B------:R-:W-:Y:S01]  /*3f40*/  FADD.FTZ R115, R115, R26.reuse ;  /* 0x0000001a73737221 */ /* 0x100fe20000010000 */
[C---:B------:R-:W-:Y:S01]  /*3f50*/  FADD.FTZ R24, -R18.reuse, R27 ;  /* 0x0000001b12187221 */ /* 0x040fe20000010100 */
[C---:B------:R-:W-:Y:S01]  /*3f60*/  PRMT R26, R17.reuse, 0x7632, R26 ;  /* 0x00007632111a7816 */ /* 0x040fe2000000001a */
        /* <DEDUP_REMOVED lines=24> */
.L_x_151:
[----:B------:R-:W-:Y:S01]  /*40f0*/  FMUL.FTZ R120, R27, R20 ;  /* 0x000000141b787220 */ /* 0x000fe20000410000 */
[----:B------:R-:W-:Y:S01]  /*4100*/  FADD.FTZ R118, R68, R69 ;  /* 0x0000004544767221 */ /* 0x000fe20000010000 */
[----:B------:R-:W-:Y:S01]  /*4110*/  PRMT R68, R13, 0x7632, R68 ;  /* 0x000076320d447816 */ /* 0x000fe20000000044 */
[----:B------:R-:W-:Y:S01]  /*4120*/  FFMA.FTZ R116, R109, R69, R116 ;  /* 0x000000456d747223 */ /* 0x000fe20000010074 */
[----:B------:R-:W-:Y:S01]  /*4130*/  FFMA.FTZ R69, R25, R120, R114 ;  /* 0x0000007819457223 */ /* 0x000fe20000010072 */
[----:B------:R-:W-:Y:S01]  /*4140*/  FADD.FTZ R120, R115, R120 ;  /* 0x0000007873787221 */ /* 0x000fe20000010000 */
[----:B------:R-:W-:Y:S01]  /*4150*/  FMUL.FTZ R109, R26, R21 ;  /* 0x000000151a6d7220 */ /* 0x000fe20000410000 */
        /* <DEDUP_REMOVED lines=30> */
.L_x_152:
[----:B------:R-:W-:Y:S01]  /*4340*/  FMUL.FTZ R114, R117, R20 ;  /* 0x0000001475727220 */ /* 0x000fe20000410000 */
[----:B------:R-:W-:-:S03]  /*4350*/  SHF.L.U32 R119, R15, 0x10, RZ ;  /* 0x000000100f777819 */ /* 0x000fc600000006ff */
[----:B------:R-:W-:Y:S01]  /*4360*/  FFMA.FTZ R109, R115, R114, R68 ;  /* 0x00000072736d7223 */ /* 0x000fe20000010044 */
[----:B------:R-:W-:Y:S01]  /*4370*/  FADD.FTZ R114, R69, R114 ;  /* 0x0000007245727221 */ /* 0x000fe20000010000 */
[----:B------:R-:W-:Y:S01]  /*4380*/  FMUL.FTZ R69, R120, R21 ;  /* 0x0000001578457220 */ /* 0x000fe20000410000 */
[----:B------:R-:W-:-:S03]  /*4390*/  FADD.FTZ R124, -R18, R119 ;  /* 0x00000077127c7221 */ /* 0x000fc60000010100 */
[--C-:B------:R-:W-:Y:S01]  /*43a0*/  FFMA.FTZ R68, R122, R69, R109.reuse ;  /* 0x000000457a447223 */ /* 0x100fe2000001006d */
[----:B------:R-:W-:Y:S01]  /*43b0*/  PRMT R109, R15, 0x7632, R109 ;  /* 0x000076320f6d7816 */ /* 0x000fe2000000006d */
[--C-:B------:R-:W-:Y:S01]  /*43c0*/  FADD.FTZ R69, R69, R114.reuse ;  /* 0x0000007245457221 */ /* 0x100fe20000010000 */
[----:B------:R-:W-:Y:S01]  /*43d0*/  PRMT R114, R16, 0x7632, R114 ;  /* 0x0000763210727816 */ /* 0x000fe20000000072 */
[----:B------:R-:W-:Y:S01]  /*43e0*/  FMUL.FTZ R119, R124, R107 ;  /* 0x0000006b7c777220 */ /* 0x000fe20000410000 */
[----:B------:R-:W-:Y:S02]  /*43f0*/  SHF.L.U32 R109, R109, 0x10, RZ ;  /* 0x000000106d6d7819 */ /* 0x000fe400000006ff */
[----:B------:R-:W-:-:S03]  /*4400*/  SHF.L.U32 R114, R114, 0x10, RZ ;  /* 0x0000001072727819 */ /* 0x000fc600000006ff */
[----:B------:R-:W-:-:S04]  /*4410*/  FADD.FTZ R109, -R18, R109 ;  /* 0x0000006d126d7221 */ /* 0x000fc80000010100 */
[----:B------:R-:W-:Y:S01]  /*4420*/  FMUL.FTZ R124, R109, R107 ;  /* 0x0000006b6d7c7220 */ /* 0x000fe20000410000 */
        /* <DEDUP_REMOVED lines=9> */
[----:B------:R-:W-:-:S04]  /*44c0*/  FFMA.FTZ R121, R121, R125, 1 ;  /* 0x3f80000079797423 */ /* 0x000fc8000001007d */
[----:B------:R-:W-:Y:S01]  /*44d0*/  FMUL.FTZ R109, R109, R121 ;  /* 0x000000796d6d7220 */ /* 0x000fe20000410000 */
        /* <DEDUP_REMOVED lines=8> */
[----:B------:R-:W-:-:S07]  /*4560*/  FMUL.FTZ R114, R114, R121 ;  /* 0x0000007972727220 */ /* 0x000fce0000410000 */
.L_x_153:
[----:B------:R-:W-:Y:S01]  /*4570*/  FMUL.FTZ R121, R109, R20 ;  /* 0x000000146d797220 */ /* 0x000fe20000410000 */
[----:B------:R-:W-:Y:S01]  /*4580*/  ISETP.GT.AND P0, PT, R4, 0x1e, PT ;  /* 0x0000001e0400780c */ /* 0x000fe20003f04270 */
[----:B------:R-:W-:Y:S01]  /*4590*/  FFMA.FTZ R67, R64, R65, R67 ;  /* 0x0000004140437223 */ /* 0x000fe20000010043 */
[----:B------:R-:W-:Y:S01]  /*45a0*/  FADD.FTZ R65, R66, R65 ;  /* 0x0000004142417221 */ /* 0x000fe20000010000 */
[----:B------:R-:W-:Y:S01]  /*45b0*/  FFMA.FTZ R123, R119, R121, R68 ;  /* 0x00000079777b7223 */ /* 0x000fe20000010044 */
[----:B------:R-:W-:Y:S01]  /*45c0*/  FADD.FTZ R121, R69, R121 ;  /* 0x0000007945797221 */ /* 0x000fe20000010000 */
[----:B------:R-:W-:Y:S01]  /*45d0*/  FMUL.FTZ R69, R114, R21 ;  /* 0x0000001572457220 */ /* 0x000fe20000410000 */
[----:B------:R-:W-:Y:S01]  /*45e0*/  FFMA.FTZ R116, R61, R63, R116 ;  /* 0x0000003f3d747223 */ /* 0x000fe20000010074 */
[----:B------:R-:W-:Y:S01]  /*45f0*/  FADD.FTZ R118, R118, R63 ;  /* 0x0000003f76767221 */ /* 0x000fe20000010000 */
[----:B------:R-:W-:Y:S01]  /*4600*/  FFMA.FTZ R67, R60, R62, R67 ;  /* 0x0000003e3c437223 */ /* 0x000fe20000010043 */
[----:B------:R-:W-:Y:S01]  /*4610*/  FFMA.FTZ R68, R124, R69, R123 ;  /* 0x000000457c447223 */ /* 0x000fe2000001007b */
[----:B------:R-:W-:Y:S01]  /*4620*/  FADD.FTZ R69, R69, R121 ;  /* 0x0000007945457221 */ /* 0x000fe20000010000 */
[----:B------:R-:W-:Y:S01]  /*4630*/  FADD.FTZ R65, R65, R62 ;  /* 0x0000003e41417221 */ /* 0x000fe20000010000 */
[----:B------:R-:W-:Y:S01]  /*4640*/  FFMA.FTZ R116, R57, R59, R116 ;  /* 0x0000003b39747223 */ /* 0x000fe20000010074 */
[----:B------:R-:W-:Y:S01]  /*4650*/  FADD.FTZ R118, R118, R59 ;  /* 0x0000003b76767221 */ /* 0x000fe20000010000 */
[----:B------:R-:W0:Y:S01]  /*4660*/  SHFL.DOWN PT, R121, R68, 0x1, 0x1f ;  /* 0x08201f0044797f89 */ /* 0x000e2200000e0000 */
[----:B------:R-:W-:Y:S01]  /*4670*/  FFMA.FTZ R67, R56, R58, R67 ;  /* 0x0000003a38437223 */ /* 0x000fe20000010043 */
[----:B------:R-:W-:Y:S01]  /*4680*/  FADD.FTZ R65, R65, R58 ;  /* 0x0000003a41417221 */ /* 0x000fe20000010000 */
[----:B------:R-:W-:Y:S01]  /*4690*/  FFMA.FTZ R116, R53, R55, R116 ;  /* 0x0000003735747223 */ /* 0x000fe20000010074 */
[----:B------:R-:W1:Y:S01]  /*46a0*/  SHFL.DOWN PT, R123, R69, 0x1, 0x1f ;  /* 0x08201f00457b7f89 */ /* 0x000e6200000e0000 */
[----:B------:R-:W-:Y:S01]  /*46b0*/  FADD.FTZ R118, R118, R55 ;  /* 0x0000003776767221 */ /* 0x000fe20000010000 */
[----:B------:R-:W-:Y:S01]  /*46c0*/  FFMA.FTZ R67, R52, R54, R67 ;  /* 0x0000003634437223 */ /* 0x000fe20000010043 */
[----:B------:R-:W-:Y:S01]  /*46d0*/  FADD.FTZ R65, R65, R54 ;  /* 0x0000003641417221 */ /* 0x000fe20000010000 */
[----:B------:R-:W-:Y:S01]  /*46e0*/  FFMA.FTZ R116, R49, R51, R116 ;  /* 0x0000003331747223 */ /* 0x000fe20000010074 */
[----:B------:R-:W-:Y:S01]  /*46f0*/  FADD.FTZ R118, R118, R51 ;  /* 0x0000003376767221 */ /* 0x000fe20000010000 */
[----:B------:R-:W-:Y:S01]  /*4700*/  FFMA.FTZ R67, R48, R50, R67 ;  /* 0x0000003230437223 */ /* 0x000fe20000010043 */
[----:B------:R-:W-:Y:S01]  /*4710*/  FADD.FTZ R65, R65, R50 ;  /* 0x0000003241417221 */ /* 0x000fe20000010000 */
[----:B------:R-:W2:Y:S01]  /*4720*/  S2UR UR11, SR_CgaCtaId ;  /* 0x00000000000b79c3 */ /* 0x000ea20000008800 */
[----:B------:R-:W-:Y:S01]  /*4730*/  FFMA.FTZ R116, R45, R47, R116 ;  /* 0x0000002f2d747223 */ /* 0x000fe20000010074 */
[----:B------:R-:W-:Y:S01]  /*4740*/  FADD.FTZ R118, R118, R47 ;  /* 0x0000002f76767221 */ /* 0x000fe20000010000 */
        /* <DEDUP_REMOVED lines=9> */
[----:B0-----:R-:W-:Y:S01]  /*47e0*/  @!P0 FADD.FTZ R68, R68, R121 ;  /* 0x0000007944448221 */ /* 0x001fe20000010000 */
[----:B------:R-:W-:Y:S01]  /*47f0*/  FADD.FTZ R65, R65, R38 ;  /* 0x0000002641417221 */ /* 0x000fe20000010000 */
[----:B------:R-:W-:Y:S01]  /*4800*/  FFMA.FTZ R116, R33, R35, R116 ;  /* 0x0000002321747223 */ /* 0x000fe20000010074 */
[----:B------:R-:W-:Y:S01]  /*4810*/  FADD.FTZ R118, R118, R35 ;  /* 0x0000002376767221 */ /* 0x000fe20000010000 */
[----:B-1----:R-:W-:Y:S01]  /*4820*/  @!P0 FADD.FTZ R69, R69, R123 ;  /* 0x0000007b45458221 */ /* 0x002fe20000010000 */
[----:B------:R-:W0:Y:S01]  /*4830*/  SHFL.DOWN PT, R121, R68, 0x2, 0x1f ;  /* 0x08401f0044797f89 */ /* 0x000e2200000e0000 */
[----:B------:R-:W-:Y:S01]  /*4840*/  ISETP.GT.AND P0, PT, R4, 0x1d, PT ;  /* 0x0000001d0400780c */ /* 0x000fe20003f04270 */
[----:B------:R-:W-:Y:S01]  /*4850*/  FFMA.FTZ R67, R32, R34, R67 ;  /* 0x0000002220437223 */ /* 0x000fe20000010043 */
[----:B------:R-:W-:Y:S01]  /*4860*/  FADD.FTZ R65, R65, R34 ;  /* 0x0000002241417221 */ /* 0x000fe20000010000 */
[----:B------:R-:W1:Y:S01]  /*4870*/  SHFL.DOWN PT, R123, R69, 0x2, 0x1f ;  /* 0x08401f00457b7f89 */ /* 0x000e6200000e0000 */
[----:B------:R-:W-:Y:S01]  /*4880*/  FFMA.FTZ R116, R29, R31, R116 ;  /* 0x0000001f1d747223 */ /* 0x000fe20000010074 */
[----:B------:R-:W-:Y:S01]  /*4890*/  FADD.FTZ R118, R118, R31 ;  /* 0x0000001f76767221 */ /* 0x000fe20000010000 */
[----:B------:R-:W-:Y:S01]  /*48a0*/  FFMA.FTZ R67, R28, R30, R67 ;  /* 0x0000001e1c437223 */ /* 0x000fe20000010043 */
[----:B------:R-:W-:Y:S01]  /*48b0*/  FADD.FTZ R65, R65, R30 ;  /* 0x0000001e41417221 */ /* 0x000fe20000010000 */
[----:B------:R-:W-:Y:S01]  /*48c0*/  UMOV UR6, 0x400 ;  /* 0x0000040000067882 */ /* 0x000fe20000000000 */
[----:B------:R-:W-:Y:S01]  /*48d0*/  FFMA.FTZ R116, R25, R27, R116 ;  /* 0x0000001b19747223 */ /* 0x000fe20000010074 */
[----:B------:R-:W-:Y:S01]  /*48e0*/  UIADD3 UR5, UR6, 0xa0, URZ ;  /* 0x000000a006057890 */ /* 0x000fe2000fffe03f */
[----:B------:R-:W-:Y:S01]  /*48f0*/  FADD.FTZ R118, R118, R27 ;  /* 0x0000001b76767221 */ /* 0x000fe20000010000 */
[----:B------:R-:W-:Y:S01]  /*4900*/  FFMA.FTZ R67, R24, R26, R67 ;  /* 0x0000001a18437223 */ /* 0x000fe20000010043 */
[----:B------:R-:W-:Y:S01]  /*4910*/  FADD.FTZ R65, R65, R26 ;  /* 0x0000001a41417221 */ /* 0x000fe20000010000 */
[----:B--2---:R-:W-:Y:S01]  /*4920*/  ULEA UR5, UR11, UR5, 0x18 ;  /* 0x000000050b057291 */ /* 0x004fe2000f8ec03f */
        /* <DEDUP_REMOVED lines=8> */
[----:B0-----:R-:W-:Y:S01]  /*49b0*/  @!P0 FADD.FTZ R68, R68, R121 ;  /* 0x0000007944448221 */ /* 0x001fe20000010000 */
[----:B------:R-:W-:Y:S01]  /*49c0*/  LEA R109, R81, UR5, 0x4 ;  /* 0x00000005516d7c11 */ /* 0x000fe2000f8e20ff */
[----:B------:R-:W0:Y:S01]  /*49d0*/  LDC.64 R114, c[0x0][0x268] ;  /* 0x00009a00ff727b82 */ /* 0x000e220000000a00 */
[----:B------:R-:W-:Y:S01]  /*49e0*/  BSSY B0, `(.L_x_154) ;  /* 0x000003d000007945 */ /* 0x000fe20003800000 */
[----:B-1----:R-:W-:Y:S01]  /*49f0*/  @!P0 FADD.FTZ R69, R69, R123 ;  /* 0x0000007b45458221 */ /* 0x002fe20000010000 */
[----:B------:R-:W1:Y:S01]  /*4a00*/  SHFL.DOWN PT, R121, R68, 0x4, 0x1f ;  /* 0x08801f0044797f89 */ /* 0x000e6200000e0000 */
[----:B------:R-:W-:Y:S01]  /*4a10*/  ISETP.GT.AND P0, PT, R4, 0x1b, PT ;  /* 0x0000001b0400780c */ /* 0x000fe20003f04270 */
[----:B------:R-:W-:-:S02]  /*4a20*/  IMAD R108, R108, 0xf, R81 ;  /* 0x0000000f6c6c7824 */ /* 0x000fc400078e0251 */
[----:B------:R-:W2:Y:S04]  /*4a30*/  SHFL.DOWN PT, R123, R69, 0x4, 0x1f ;  /* 0x08801f00457b7f89 */ /* 0x000ea800000e0000 */
[----:B------:R-:W-:Y:S06]  /*4a40*/  STS.128 [R109], R64 ;  /* 0x000000406d007388 */ /* 0x000fec0000000c00 */
[----:B-1----:R-:W-:Y:S01]  /*4a50*/  @!P0 FADD.FTZ R68, R68, R121 ;  /* 0x0000007944448221 */ /* 0x002fe20000010000 */
[----:B--2---:R-:W-:-:S04]  /*4a60*/  @!P0 FADD.FTZ R69, R69, R123 ;  /* 0x0000007b45458221 */ /* 0x004fc80000010000 */
[----:B------:R-:W1:Y:S01]  /*4a70*/  SHFL.DOWN PT, R121, R68, 0x8, 0x1f ;  /* 0x09001f0044797f89 */ /* 0x000e6200000e0000 */
[----:B------:R-:W-:-:S03]  /*4a80*/  ISETP.GT.AND P0, PT, R4, 0x17, PT ;  /* 0x000000170400780c */ /* 0x000fc60003f04270 */
[----:B------:R-:W2:Y:S10]  /*4a90*/  SHFL.DOWN PT, R123, R69, 0x8, 0x1f ;  /* 0x09001f00457b7f89 */ /* 0x000eb400000e0000 */
[----:B-1----:R-:W-:Y:S01]  /*4aa0*/  @!P0 FADD.FTZ R68, R68, R121 ;  /* 0x0000007944448221 */ /* 0x002fe20000010000 */
[----:B--2---:R-:W-:-:S04]  /*4ab0*/  @!P0 FADD.FTZ R69, R69, R123 ;  /* 0x0000007b45458221 */ /* 0x004fc80000010000 */
[----:B------:R-:W1:Y:S01]  /*4ac0*/  SHFL.DOWN PT, R121, R68, 0x10, 0x1f ;  /* 0x0a001f0044797f89 */ /* 0x000e6200000e0000 */
[----:B------:R-:W-:-:S03]  /*4ad0*/  ISETP.GT.AND P0, PT, R4, 0xf, PT ;  /* 0x0000000f0400780c */ /* 0x000fc60003f04270 */
[----:B------:R-:W2:Y:S10]  /*4ae0*/  SHFL.DOWN PT, R123, R69, 0x10, 0x1f ;  /* 0x0a001f00457b7f89 */ /* 0x000eb400000e0000 */
[----:B-1----:R-:W-:Y:S01]  /*4af0*/  @!P0 FADD.FTZ R68, R68, R121 ;  /* 0x0000007944448221 */ /* 0x002fe20000010000 */
[----:B--2---:R-:W-:Y:S01]  /*4b00*/  @!P0 FADD.FTZ R69, R69, R123 ;  /* 0x0000007b45458221 */ /* 0x004fe20000010000 */
[----:B------:R-:W-:-:S13]  /*4b10*/  ISETP.NE.AND P0, PT, R4, RZ, PT ;  /* 0x000000ff0400720c */ /* 0x000fda0003f05270 */
[----:B------:R1:W-:Y:S01]  /*4b20*/  @!P0 STS.64 [R10+0x10], R68 ;  /* 0x000010440a008388 */ /* 0x0003e20000000a00 */
[----:B------:R-:W-:Y:S01]  /*4b30*/  BAR.SYNC.DEFER_BLOCKING 0x0 ;  /* 0x0000000000007b1d */ /* 0x000fe20000010000 */
[----:B------:R-:W-:-:S13]  /*4b40*/  ISETP.NE.AND P0, PT, R81, RZ, PT ;  /* 0x000000ff5100720c */ /* 0x000fda0003f05270 */
[----:B01----:R-:W-:Y:S05]  /*4b50*/  @P0 BRA `(.L_x_155) ;  /* 0x0000000000940947 */ /* 0x003fea0003800000 */
[----:B------:R-:W-:-:S09]  /*4b60*/  ULEA UR5, UR11, UR6, 0x18 ;  /* 0x000000060b057291 */ /* 0x000fd2000f8ec03f */
[----:B------:R-:W0:Y:S04]  /*4b70*/  LDS.64 R44, [UR5+0x18] ;  /* 0x00001805ff2c7984 */ /* 0x000e280008000a00 */
[----:B------:R-:W1:Y:S04]  /*4b80*/  LDS.128 R24, [UR5+0x20] ;  /* 0x00002005ff187984 */ /* 0x000e680008000c00 */
[----:B------:R-:W2:Y:S04]  /*4b90*/  LDS.128 R28, [UR5+0x30] ;  /* 0x00003005ff1c7984 */ /* 0x000ea80008000c00 */
[----:B------:R-:W3:Y:S04]  /*4ba0*/  LDS.128 R40, [UR5+0x40] ;  /* 0x00004005ff287984 */ /* 0x000ee80008000c00 */
[----:B------:R-:W4:Y:S04]  /*4bb0*/  LDS.128 R36, [UR5+0x50] ;  /* 0x00005005ff247984 */ /* 0x000f280008000c00 */
[----:B------:R-:W5:Y:S01]  /*4bc0*/  LDS.128 R32, [UR5+0x60] ;  /* 0x00006005ff207984 */ /* 0x000f620008000c00 */
[----:B0-----:R-:W-:Y:S01]  /*4bd0*/  FADD.FTZ R47, R68, R44 ;  /* 0x0000002c442f7221 */ /* 0x001fe20000010000 */
[----:B------:R-:W-:-:S02]  /*4be0*/  FADD.FTZ R48, R69, R45 ;  /* 0x0000002d45307221 */ /* 0x000fc40000010000 */
[----:B------:R-:W-:Y:S01]  /*4bf0*/  LDS.64 R68, [UR5+0x80] ;  /* 0x00008005ff447984 */ /* 0x000fe20008000a00 */
[----:B-1----:R-:W-:Y:S01]  /*4c00*/  FADD.FTZ R49, R47, R24 ;  /* 0x000000182f317221 */ /* 0x002fe20000010000 */
[----:B------:R-:W-:Y:S02]  /*4c10*/  FADD.FTZ R48, R48, R25 ;  /* 0x0000001930307221 */ /* 0x000fe40000010000 */
[----:B------:R-:W0:Y:S01]  /*4c20*/  LDS.128 R44, [UR5+0x70] ;  /* 0x00007005ff2c7984 */ /* 0x000e220008000c00 */
[----:B------:R-:W-:Y:S01]  /*4c30*/  FADD.FTZ R49, R49, R26 ;  /* 0x0000001a31317221 */ /* 0x000fe20000010000 */
[----:B------:R-:W-:-:S03]  /*4c40*/  FADD.FTZ R48, R48, R27 ;  /* 0x0000001b30307221 */ /* 0x000fc60000010000 */
[----:B--2---:R-:W-:Y:S01]  /*4c50*/  FADD.FTZ R49, R49, R28 ;  /* 0x0000001c31317221 */ /* 0x004fe20000010000 */
[----:B------:R-:W-:-:S03]  /*4c60*/  FADD.FTZ R48, R48, R29 ;  /* 0x0000001d30307221 */ /* 0x000fc60000010000 */
[----:B------:R-:W-:Y:S01]  /*4c70*/  FADD.FTZ R49, R49, R30 ;  /* 0x0000001e31317221 */ /* 0x000fe20000010000 */
[----:B------:R-:W-:-:S03]  /*4c80*/  FADD.FTZ R48, R48, R31 ;  /* 0x0000001f30307221 */ /* 0x000fc60000010000 */
[----:B---3--:R-:W-:Y:S01]  /*4c90*/  FADD.FTZ R49, R49, R40 ;  /* 0x0000002831317221 */ /* 0x008fe20000010000 */
[----:B------:R-:W-:-:S03]  /*4ca0*/  FADD.FTZ R48, R48, R41 ;  /* 0x0000002930307221 */ /* 0x000fc60000010000 */
[----:B------:R-:W-:Y:S01]  /*4cb0*/  FADD.FTZ R49, R49, R42 ;  /* 0x0000002a31317221 */ /* 0x000fe20000010000 */
[----:B------:R-:W-:-:S03]  /*4cc0*/  FADD.FTZ R48, R48, R43 ;  /* 0x0000002b30307221 */ /* 0x000fc60000010000 */
[----:B----4-:R-:W-:Y:S01]  /*4cd0*/  FADD.FTZ R49, R49, R36 ;  /* 0x0000002431317221 */ /* 0x010fe20000010000 */
[----:B------:R-:W-:-:S03]  /*4ce0*/  FADD.FTZ R48, R48, R37 ;  /* 0x0000002530307221 */ /* 0x000fc60000010000 */
        /* <DEDUP_REMOVED lines=10> */
[----:B------:R-:W-:Y:S01]  /*4d90*/  FADD.FTZ R68, R49, R68 ;  /* 0x0000004431447221 */ /* 0x000fe20000010000 */
[----:B------:R-:W-:-:S07]  /*4da0*/  FADD.FTZ R69, R48, R69 ;  /* 0x0000004530457221 */ /* 0x000fce0000010000 */
.L_x_155:
[----:B------:R-:W-:Y:S05]  /*4db0*/  BSYNC B0 ;  /* 0x0000000000007941 */ /* 0x000fea0003800000 */
.L_x_154:
[----:B------:R-:W-:Y:S01]  /*4dc0*/  BAR.SYNC.DEFER_BLOCKING 0x0 ;  /* 0x0000000000007b1d */ /* 0x000fe20000010000 */
[----:B------:R-:W-:Y:S02]  /*4dd0*/  ISETP.GT.U32.AND P6, PT, R81, 0xe, PT ;  /* 0x0000000e5100780c */ /* 0x000fe40003fc4070 */
[----:B------:R-:W-:-:S03]  /*4de0*/  LOP3.LUT R83, R83, 0xfffffffe, RZ, 0xc0, !PT ;  /* 0xfffffffe53537812 */ /* 0x000fc600078ec0ff */
[----:B------:R-:W-:Y:S08]  /*4df0*/  BSSY B0, `(.L_x_156) ;  /* 0x000009e000007945 */ /* 0x000ff00003800000 */
[----:B------:R-:W-:Y:S01]  /*4e00*/  @P6 LOP3.LUT R83, R83, 0x1, RZ, 0xfc, !PT ;  /* 0x0000000153536812 */ /* 0x000fe200078efcff */
[----:B------:R-:W-:Y:S06]  /*4e10*/  @P6 BRA `(.L_x_157) ;  /* 0x00000008006c6947 */ /* 0x000fec0003800000 */
[----:B------:R-:W0:Y:S04]  /*4e20*/  LDS.128 R28, [R109+0xf0] ;  /* 0x0000f0006d1c7984 */ /* 0x000e280000000c00 */
[----:B------:R-:W1:Y:S04]  /*4e30*/  LDS.128 R56, [R109+0x1e0] ;  /* 0x0001e0006d387984 */ /* 0x000e680000000c00 */
[----:B------:R-:W2:Y:S04]  /*4e40*/  LDS.128 R24, [R109+0x2d0] ;  /* 0x0002d0006d187984 */ /* 0x000ea80000000c00 */
[----:B------:R-:W3:Y:S04]  /*4e50*/  LDS.128 R52, [R109+0x3c0] ;  /* 0x0003c0006d347984 */ /* 0x000ee80000000c00 */
[----:B------:R-:W4:Y:S04]  /*4e60*/  LDS.128 R48, [R109+0x4b0] ;  /* 0x0004b0006d307984 */ /* 0x000f280000000c00 */
[----:B------:R-:W5:Y:S04]  /*4e70*/  LDS.128 R44, [R109+0x5a0] ;  /* 0x0005a0006d2c7984 */ /* 0x000f680000000c00 */
[----:B------:R-:W5:Y:S04]  /*4e80*/  LDS.128 R40, [R109+0x690] ;  /* 0x000690006d287984 */ /* 0x000f680000000c00 */
[----:B------:R-:W5:Y:S04]  /*4e90*/  LDS.128 R36, [R109+0x780] ;  /* 0x000780006d247984 */ /* 0x000f680000000c00 */
[----:B------:R-:W5:Y:S01]  /*4ea0*/  LDS.128 R32, [R109+0x870] ;  /* 0x000870006d207984 */ /* 0x000f620000000c00 */
[----:B0-----:R-:W-:Y:S01]  /*4eb0*/  FADD.FTZ R61, R64, R28 ;  /* 0x0000001c403d7221 */ /* 0x001fe20000010000 */
[----:B------:R-:W-:Y:S01]  /*4ec0*/  FADD.FTZ R60, R65, R29 ;  /* 0x0000001d413c7221 */ /* 0x000fe20000010000 */
[----:B------:R-:W-:Y:S01]  /*4ed0*/  FADD.FTZ R63, R66, R30 ;  /* 0x0000001e423f7221 */ /* 0x000fe20000010000 */
[----:B------:R-:W-:Y:S01]  /*4ee0*/  FADD.FTZ R62, R67, R31 ;  /* 0x0000001f433e7221 */ /* 0x000fe20000010000 */
[----:B-1----:R-:W-:Y:S01]  /*4ef0*/  FADD.FTZ R61, R61, R56 ;  /* 0x000000383d3d7221 */ /* 0x002fe20000010000 */
[----:B------:R-:W0:Y:S01]  /*4f00*/  LDS.128 R28, [R109+0x960] ;  /* 0x000960006d1c7984 */ /* 0x000e220000000c00 */
        /* <DEDUP_REMOVED lines=18> */
[----:B-----5:R-:W-:Y:S01]  /*5030*/  FADD.FTZ R61, R61, R44 ;  /* 0x0000002c3d3d7221 */ /* 0x020fe20000010000 */
[----:B------:R-:W4:Y:S01]  /*5040*/  LDS.128 R48, [R109+0xd20] ;  /* 0x000d20006d307984 */ /* 0x000f220000000c00 */
[----:B------:R-:W-:Y:S01]  /*5050*/  FADD.FTZ R60, R60, R45 ;  /* 0x0000002d3c3c7221 */ /* 0x000fe20000010000 */
[----:B------:R-:W-:Y:S01]  /*5060*/  FADD.FTZ R63, R63, R46 ;  /* 0x0000002e3f3f7221 */ /* 0x000fe20000010000 */
[----:B------:R-:W-:Y:S01]  /*5070*/  FADD.FTZ R62, R62, R47 ;  /* 0x0000002f3e3e7221 */ /* 0x000fe20000010000 */
[----:B------:R-:W-:Y:S01]  /*5080*/  FADD.FTZ R61, R61, R40 ;  /* 0x000000283d3d7221 */ /* 0x000fe20000010000 */
[----:B------:R-:W5:Y:S01]  /*5090*/  LDS.128 R44, [R109+0xe10] ;  /* 0x000e10006d2c7984 */ /* 0x000f620000000c00 */
        /* <DEDUP_REMOVED lines=13> */
[----:B------:R-:W-:Y:S01]  /*5170*/  LDS.128 R64, [R109+0x12c0] ;  /* 0x0012c0006d407984 */ /* 0x000fe20000000c00 */
[----:B0-----:R-:W-:Y:S01]  /*5180*/  FADD.FTZ R61, R61, R28 ;  /* 0x0000001c3d3d7221 */ /* 0x001fe20000010000 */
[----:B------:R-:W-:Y:S01]  /*5190*/  FADD.FTZ R60, R60, R29 ;  /* 0x0000001d3c3c7221 */ /* 0x000fe20000010000 */
[----:B------:R-:W-:Y:S01]  /*51a0*/  FADD.FTZ R63, R63, R30 ;  /* 0x0000001e3f3f7221 */ /* 0x000fe20000010000 */
[----:B------:R-:W0:Y:S01]  /*51b0*/  LDS.128 R32, [R109+0x10e0] ;  /* 0x0010e0006d207984 */ /* 0x000e220000000c00 */
[----:B------:R-:W-:Y:S01]  /*51c0*/  FADD.FTZ R62, R62, R31 ;  /* 0x0000001f3e3e7221 */ /* 0x000fe20000010000 */
[----:B-1----:R-:W-:Y:S01]  /*51d0*/  FADD.FTZ R61, R61, R56 ;  /* 0x000000383d3d7221 */ /* 0x002fe20000010000 */
[----:B------:R-:W-:Y:S01]  /*51e0*/  FADD.FTZ R60, R60, R57 ;  /* 0x000000393c3c7221 */ /* 0x000fe20000010000 */
[----:B------:R-:W1:Y:S01]  /*51f0*/  LDS.128 R28, [R109+0x11d0] ;  /* 0x0011d0006d1c7984 */ /* 0x000e620000000c00 */
[----:B------:R-:W-:Y:S01]  /*5200*/  FADD.FTZ R63, R63, R58 ;  /* 0x0000003a3f3f7221 */ /* 0x000fe20000010000 */
[----:B------:R-:W-:Y:S01]  /*5210*/  FADD.FTZ R62, R62, R59 ;  /* 0x0000003b3e3e7221 */ /* 0x000fe20000010000 */
        /* <DEDUP_REMOVED lines=8> */
[----:B------:R-:W2:Y:S01]  /*52a0*/  LDS.128 R24, [R109+0x13b0] ;  /* 0x0013b0006d187984 */ /* 0x000ea20000000c00 */
[----:B------:R-:W-:Y:S01]  /*52b0*/  FADD.FTZ R52, R62, R55 ;  /* 0x000000373e347221 */ /* 0x000fe20000010000 */
[----:B----4-:R-:W-:Y:S01]  /*52c0*/  FADD.FTZ R53, R61, R48 ;  /* 0x000000303d357221 */ /* 0x010fe20000010000 */
[----:B------:R-:W-:Y:S01]  /*52d0*/  FADD.FTZ R48, R60, R49 ;  /* 0x000000313c307221 */ /* 0x000fe20000010000 */
[----:B------:R-:W-:Y:S01]  /*52e0*/  FADD.FTZ R49, R63, R50 ;  /* 0x000000323f317221 */ /* 0x000fe20000010000 */
[----:B------:R-:W-:Y:S01]  /*52f0*/  FADD.FTZ R52, R52, R51 ;  /* 0x0000003334347221 */ /* 0x000fe20000010000 */
[----:B------:R-:W3:Y:S01]  /*5300*/  LDS.128 R60, [R109+0x14a0] ;  /* 0x0014a0006d3c7984 */ /* 0x000ee20000000c00 */
[----:B-----5:R-:W-:Y:S01]  /*5310*/  FADD.FTZ R53, R53, R44 ;  /* 0x0000002c35357221 */ /* 0x020fe20000010000 */
[----:B------:R-:W-:Y:S01]  /*5320*/  FADD.FTZ R48, R48, R45 ;  /* 0x0000002d30307221 */ /* 0x000fe20000010000 */
[----:B------:R-:W-:Y:S01]  /*5330*/  FADD.FTZ R49, R49, R46 ;  /* 0x0000002e31317221 */ /* 0x000fe20000010000 */
[----:B------:R-:W-:Y:S01]  /*5340*/  FADD.FTZ R44, R52, R47 ;  /* 0x0000002f342c7221 */ /* 0x000fe20000010000 */
[----:B------:R-:W-:Y:S01]  /*5350*/  FADD.FTZ R45, R53, R40 ;  /* 0x00000028352d7221 */ /* 0x000fe20000010000 */
[----:B------:R-:W-:Y:S01]  /*5360*/  FADD.FTZ R40, R48, R41 ;  /* 0x0000002930287221 */ /* 0x000fe20000010000 */
[----:B------:R-:W4:Y:S01]  /*5370*/  LDS.128 R52, [R109+0x1680] ;  /* 0x001680006d347984 */ /* 0x000f220000000c00 */
[----:B------:R-:W-:Y:S01]  /*5380*/  FADD.FTZ R41, R49, R42 ;  /* 0x0000002a31297221 */ /* 0x000fe20000010000 */
[----:B------:R-:W-:Y:S01]  /*5390*/  FADD.FTZ R42, R44, R43 ;  /* 0x0000002b2c2a7221 */ /* 0x000fe20000010000 */
[----:B------:R-:W-:Y:S01]  /*53a0*/  FADD.FTZ R43, R45, R36 ;  /* 0x000000242d2b7221 */ /* 0x000fe20000010000 */
[----:B------:R-:W5:Y:S01]  /*53b0*/  LDS.128 R48, [R109+0x1770] ;  /* 0x001770006d307984 */ /* 0x000f620000000c00 */
[----:B------:R-:W-:Y:S01]  /*53c0*/  FADD.FTZ R40, R40, R37 ;  /* 0x0000002528287221 */ /* 0x000fe20000010000 */
[----:B------:R-:W-:Y:S01]  /*53d0*/  FADD.FTZ R37, R41, R38 ;  /* 0x0000002629257221 */ /* 0x000fe20000010000 */
[----:B------:R-:W-:Y:S01]  /*53e0*/  FADD.FTZ R36, R42, R39 ;  /* 0x000000272a247221 */ /* 0x000fe20000010000 */
[----:B------:R-:W5:Y:S01]  /*53f0*/  LDS.128 R44, [R109+0x1860] ;  /* 0x001860006d2c7984 */ /* 0x000f620000000c00 */
        /* <DEDUP_REMOVED lines=10> */
[----:B------:R-:W-:Y:S01]  /*54a0*/  FADD.FTZ R117, R117, R64 ;  /* 0x0000004075757221 */ /* 0x000fe20000010000 */
[----:B------:R-:W1:Y:S01]  /*54b0*/  LDS.128 R32, [R109+0x1b30] ;  /* 0x001b30006d207984 */ /* 0x000e620000000c00 */
[----:B------:R-:W-:Y:S01]  /*54c0*/  FADD.FTZ R64, R28, R65 ;  /* 0x000000411c407221 */ /* 0x000fe20000010000 */
[----:B------:R-:W-:Y:S01]  /*54d0*/  FADD.FTZ R119, R29, R66 ;  /* 0x000000421d777221 */ /* 0x000fe20000010000 */
[----:B------:R-:W-:Y:S01]  /*54e0*/  FADD.FTZ R116, R116, R67 ;  /* 0x0000004374747221 */ /* 0x000fe20000010000 */
[----:B------:R-:W1:Y:S01]  /*54f0*/  LDS.128 R28, [R109+0x1c20] ;  /* 0x001c20006d1c7984 */ /* 0x000e620000000c00 */
[----:B--2---:R-:W-:Y:S01]  /*5500*/  FADD.FTZ R117, R117, R24 ;  /* 0x0000001875757221 */ /* 0x004fe20000010000 */
[----:B------:R-:W-:Y:S01]  /*5510*/  FADD.FTZ R24, R64, R25 ;  /* 0x0000001940187221 */ /* 0x000fe20000010000 */
[----:B------:R-:W-:Y:S01]  /*5520*/  FADD.FTZ R119, R119, R26 ;  /* 0x0000001a77777221 */ /* 0x000fe20000010000 */
[----:B------:R-:W2:Y:S01]  /*5530*/  LDS.128 R64, [R109+0x1d10] ;  /* 0x001d10006d407984 */ /* 0x000ea20000000c00 */
        /* <DEDUP_REMOVED lines=8> */
[----:B------:R-:W-:Y:S01]  /*55c0*/  FADD.FTZ R116, R116, R59 ;  /* 0x0000003b74747221 */ /* 0x000fe20000010000 */
[----:B----4-:R-:W-:Y:S01]  /*55d0*/  FADD.FTZ R117, R117, R52 ;  /* 0x0000003475757221 */ /* 0x010fe20000010000 */
[----:B------:R-:W-:Y:S01]  /*55e0*/  FADD.FTZ R24, R24, R53 ;  /* 0x0000003518187221 */ /* 0x000fe20000010000 */
[----:B------:R-:W-:Y:S01]  /*55f0*/  FADD.FTZ R119, R119, R54 ;  /* 0x0000003677777221 */ /* 0x000fe20000010000 */
[----:B------:R-:W-:Y:S01]  /*5600*/  FADD.FTZ R116, R116, R55 ;  /* 0x0000003774747221 */ /* 0x000fe20000010000 */
[----:B-----5:R-:W-:Y:S01]  /*5610*/  FADD.FTZ R117, R117, R48 ;  /* 0x0000003075757221 */ /* 0x020fe20000010000 */
[----:B------:R-:W-:Y:S01]  /*5620*/  FADD.FTZ R24, R24, R49 ;  /* 0x0000003118187221 */ /* 0x000fe20000010000 */
[----:B------:R-:W-:Y:S01]  /*5630*/  FADD.FTZ R119, R119, R50 ;  /* 0x0000003277777221 */ /* 0x000fe20000010000 */
[----:B------:R-:W-:Y:S01]  /*5640*/  FADD.FTZ R116, R116, R51 ;  /* 0x0000003374747221 */ /* 0x000fe20000010000 */
[----:B------:R-:W-:Y:S01]  /*5650*/  FADD.FTZ R117, R117, R44 ;  /* 0x0000002c75757221 */ /* 0x000fe20000010000 */
[----:B------:R-:W-:Y:S01]  /*5660*/  FADD.FTZ R24, R24, R45 ;  /* 0x0000002d18187221 */ /* 0x000fe20000010000 */
[----:B------:R-:W-:Y:S01]  /*5670*/  FADD.FTZ R119, R119, R46 ;  /* 0x0000002e77777221 */ /* 0x000fe20000010000 */
[----:B------:R-:W-:Y:S01]  /*5680*/  FADD.FTZ R116, R116, R47 ;  /* 0x0000002f74747221 */ /* 0x000fe20000010000 */
        /* <DEDUP_REMOVED lines=19> */
[----:B------:R-:W-:-:S07]  /*57c0*/  FADD.FTZ R67, R116, R67 ;  /* 0x0000004374437221 */ /* 0x000fce0000010000 */
.L_x_157:
[----:B------:R-:W-:Y:S05]  /*57d0*/  BSYNC B0 ;  /* 0x0000000000007941 */ /* 0x000fea0003800000 */
.L_x_156:
[----:B------:R-:W-:Y:S01]  /*57e0*/  BSSY B0, `(.L_x_158) ;  /* 0x0000010000007945 */ /* 0x000fe20003800000 */
[----:B------:R-:W-:Y:S01]  /*57f0*/  PRMT R27, R105, 0x7632, R27 ;  /* 0x00007632691b7816 */ /* 0x000fe2000000001b */
[----:B------:R-:W-:Y:S01]  /*5800*/  IMAD.WIDE R108, R108, 0x4, R114 ;  /* 0x000000046c6c7825 */ /* 0x000fe200078e0272 */
[----:B------:R-:W-:Y:S01]  /*5810*/  PRMT R26, R104, 0x7632, R26 ;  /* 0x00007632681a7816 */ /* 0x000fe2000000001a */
[----:B------:R-:W-:Y:S06]  /*5820*/  @P6 BRA `(.L_x_159) ;  /* 0x00000000002c6947 */ /* 0x000fec0003800000 */
[----:B------:R-:W0:Y:S01]  /*5830*/  LDC.64 R24, c[0x0][0x288] ;  /* 0x0000a200ff187b82 */ /* 0x000e220000000a00 */
[-C--:B------:R-:W-:Y:S01]  /*5840*/  LEA R32, P6, R6, R108.reuse, 0x2 ;  /* 0x0000006c06207211 */ /* 0x080fe200078c10ff */
[----:B------:R1:W-:Y:S03]  /*5850*/  REDG.E.ADD.F32.FTZ.RN.STRONG.GPU desc[UR8][R108.64], R64 ;  /* 0x000000406c0079a6 */ /* 0x0003e6000c10f388 */
[----:B------:R-:W-:Y:S02]  /*5860*/  IADD3.X R33, R109, R11, RZ, P6, !PT ;  /* 0x0000000b6d217210 */ /* 0x000fe400037fe4ff */
[----:B------:R-:W-:-:S03]  /*5870*/  LEA R28, P6, R8, R108, 0x2 ;  /* 0x0000006c081c7211 */ /* 0x000fc600078c10ff */
[----:B------:R1:W-:Y:S01]  /*5880*/  REDG.E.ADD.F32.FTZ.RN.STRONG.GPU desc[UR8][R32.64], R65 ;  /* 0x00000041200079a6 */ /* 0x0003e2000c10f388 */
[----:B------:R-:W-:Y:S02]  /*5890*/  IADD3.X R29, R109, R12, RZ, P6, !PT ;  /* 0x0000000c6d1d7210 */ /* 0x000fe400037fe4ff */
[----:B0-----:R-:W-:-:S04]  /*58a0*/  LEA R30, P6, R24, R108, 0x2 ;  /* 0x0000006c181e7211 */ /* 0x001fc800078c10ff */
[----:B------:R-:W-:-:S05]  /*58b0*/  LEA.HI.X R31, R24, R109, R25, 0x2, P6 ;  /* 0x0000006d181f7211 */ /* 0x000fca00030f1419 */
[----:B------:R1:W-:Y:S04]  /*58c0*/  REDG.E.ADD.F32.FTZ.RN.STRONG.GPU desc[UR8][R30.64], R66 ;  /* 0x000000421e0079a6 */ /* 0x0003e8000c10f388 */
[----:B------:R1:W-:Y:S02]  /*58d0*/  REDG.E.ADD.F32.FTZ.RN.STRONG.GPU desc[UR8][R28.64], R67 ;  /* 0x000000431c0079a6 */ /* 0x0003e4000c10f388 */
.L_x_159:
[----:B------:R-:W-:Y:S05]  /*58e0*/  BSYNC B0 ;  /* 0x0000000000007941 */ /* 0x000fea0003800000 */
.L_x_158:
[----:B------:R-:W-:Y:S02]  /*58f0*/  ISETP.GE.U32.AND P6, PT, R2, 0x2, PT ;  /* 0x000000020200780c */ /* 0x000fe40003fc6070 */
[----:B------:R-:W-:Y:S02]  /*5900*/  PRMT R57, R106, 0x7632, R57 ;  /* 0x000076326a397816 */ /* 0x000fe40000000039 */
[----:B------:R-:W-:Y:S02]  /*5910*/  PRMT R56, R103, 0x7632, R56 ;  /* 0x0000763267387816 */ /* 0x000fe40000000038 */
[----:B------:R-:W-:Y:S02]  /*5920*/  PRMT R55, R101, 0x7632, R55 ;  /* 0x0000763265377816 */ /* 0x000fe40000000037 */
[----:B------:R-:W-:Y:S02]  /*5930*/  PRMT R54, R100, 0x7632, R54 ;  /* 0x0000763264367816 */ /* 0x000fe40000000036 */
[----:B------:R-:W-:-:S02]  /*5940*/  PRMT R51, R97, 0x7632, R51 ;  /* 0x0000763261337816 */ /* 0x000fc40000000033 */
[----:B------:R-:W-:Y:S02]  /*5950*/  PRMT R50, R96, 0x7632, R50 ;  /* 0x0000763260327816 */ /* 0x000fe40000000032 */
        /* <DEDUP_REMOVED lines=16> */
[----:B-1----:R-:W-:-:S02]  /*5a60*/  PRMT R33, R72, 0x7632, R33 ;  /* 0x0000763248217816 */ /* 0x002fc40000000021 */
[----:B------:R-:W-:Y:S02]  /*5a70*/  PRMT R32, R17, 0x7632, R32 ;  /* 0x0000763211207816 */ /* 0x000fe40000000020 */
[----:B------:R-:W-:Y:S02]  /*5a80*/  PRMT R31, R13, 0x7632, R31 ;  /* 0x000076320d1f7816 */ /* 0x000fe4000000001f */
[----:B------:R-:W-:Y:S02]  /*5a90*/  PRMT R30, R14, 0x7632, R30 ;  /* 0x000076320e1e7816 */ /* 0x000fe4000000001e */
[----:B------:R-:W-:Y:S02]  /*5aa0*/  PRMT R29, R15, 0x7632, R29 ;  /* 0x000076320f1d7816 */ /* 0x000fe4000000001d */
[----:B------:R-:W-:Y:S02]  /*5ab0*/  PRMT R28, R16, 0x7632, R28 ;  /* 0x00007632101c7816 */ /* 0x000fe4000000001c */
[----:B------:R-:W-:-:S02]  /*5ac0*/  PRMT R53, R102, 0x7632, R53 ;  /* 0x0000763266357816 */ /* 0x000fc40000000035 */
[----:B------:R-:W-:Y:S01]  /*5ad0*/  PRMT R52, R99, 0x7632, R52 ;  /* 0x0000763263347816 */ /* 0x000fe20000000034 */
[----:B------:R-:W-:Y:S06]  /*5ae0*/  @!P6 BRA `(.L_x_160) ;  /* 0x0000001000a8e947 */ /* 0x000fec0003800000 */
[----:B------:R-:W0:Y:S01]  /*5af0*/  LDC.64 R24, c[0x0][0x258] ;  /* 0x00009600ff187b82 */ /* 0x000e220000000a00 */
        /* <DEDUP_REMOVED lines=10> */
[C---:B------:R-:W-:Y:S01]  /*5ba0*/  LEA R58, P6, R79.reuse, R60, 0x3 ;  /* 0x0000003c4f3a7211 */ /* 0x040fe200078c18ff */
[----:B------:R-:W-:Y:S01]  /*5bb0*/  HFMA2.MMA R62, -RZ, RZ, 0, 5.9604644775390625e-08 ;  /* 0x00000001ff3e7435 */ /* 0x000fe200000001ff */
[----:B------:R-:W-:Y:S01]  /*5bc0*/  VOTEU.ANY UR5, UPT, PT ;  /* 0x0000000000057886 */ /* 0x000fe200038e0100 */
[----:B------:R-:W-:Y:S01]  /*5bd0*/  P2R R64, PR, RZ, 0x1 ;  /* 0x00000001ff407803 */ /* 0x000fe20000000000 */
[----:B------:R-:W-:Y:S01]  /*5be0*/  UPOPC UR6, UR5 ;  /* 0x00000005000672bf */ /* 0x000fe20008000000 */
[----:B------:R-:W-:Y:S01]  /*5bf0*/  LEA.HI.X R59, R79, R61, RZ, 0x3, P6 ;  /* 0x0000003d4f3b7211 */ /* 0x000fe200030f1cff */
[----:B------:R-:W-:Y:S01]  /*5c00*/  UFLO.U32 UR5, UR5 ;  /* 0x00000005000572bd */ /* 0x000fe200080e0000 */
[----:B------:R-:W-:-:S03]  /*5c10*/  LOP3.LUT P6, RZ, R73, 0x2, RZ, 0xc0, !PT ;  /* 0x0000000249ff7812 */ /* 0x000fc600078cc0ff */
[----:B------:R1:W-:Y:S01]  /*5c20*/  STG.E.64 desc[UR8][R58.64], R68 ;  /* 0x000000443a007986 */ /* 0x0003e2000c101b08 */
[----:B------:R-:W-:Y:S02]  /*5c30*/  SEL R65, R2, RZ, !P6 ;  /* 0x000000ff02417207 */ /* 0x000fe40007000000 */
[----:B------:R-:W-:Y:S02]  /*5c40*/  SEL R62, R62, 0xffffffff, !P6 ;  /* 0xffffffff3e3e7807 */ /* 0x000fe40007000000 */
[----:B------:R-:W-:-:S03]  /*5c50*/  ISETP.NE.AND P6, PT, R65, -0x1, PT ;  /* 0xffffffff4100780c */ /* 0x000fc60003fc5270 */
[----:B------:R-:W-:Y:S01]  /*5c60*/  IMAD R63, R62, UR6, RZ ;  /* 0x000000063e3f7c24 */ /* 0x000fe2000f8e02ff */
[----:B0-----:R-:W-:-:S13]  /*5c70*/  ISETP.EQ.U32.AND P0, PT, R4, UR5, PT ;  /* 0x0000000504007c0c */ /* 0x001fda000bf02070 */
[----:B------:R-:W-:Y:S06]  /*5c80*/  @P0 MEMBAR.ALL.GPU ;  /* 0x0000000000000992 */ /* 0x000fec000000a000 */
[----:B------:R-:W-:-:S00]  /*5c90*/  @P0 ERRBAR ;  /* 0x00000000000009ab */ /* 0x000fc00000000000 */
[----:B------:R-:W-:Y:S06]  /*5ca0*/  @P0 CGAERRBAR ;  /* 0x00000000000005ab */ /* 0x000fec0000000000 */
[----:B------:R1:W-:Y:S01]  /*5cb0*/  @P0 REDG.E.ADD.S32.STRONG.GPU desc[UR8][R24.64], R63 ;  /* 0x0000003f1800098e */ /* 0x0003e2000c10e388 */
[----:B------:R-:W-:Y:S01]  /*5cc0*/  ISETP.NE.AND P0, PT, R64, RZ, PT ;  /* 0x000000ff4000720c */ /* 0x000fe20003f05270 */
[----:B------:R-:W-:-:S12]  /*5cd0*/  @!P6 BRA `(.L_x_161) ;  /* 0x000000000014e947 */ /* 0x000fd80003800000 */
.L_x_162:
[----:B-1----:R-:W2:Y:S04]  /*5ce0*/  LDG.E.STRONG.GPU R58, desc[UR8][R24.64] ;  /* 0x00000008183a7981 */ /* 0x002ea8000c1ef900 */
[----:B--2---:R-:W-:Y:S01]  /*5cf0*/  CCTL.IVALL ;  /* 0x00000000ff00798f */ /* 0x004fe20002000000 */
[----:B------:R-:W-:Y:S05]  /*5d00*/  YIELD ;  /* 0x0000000000007946 */ /* 0x000fea0003800000 */
[----:B------:R-:W-:-:S13]  /*5d10*/  ISETP.NE.AND P6, PT, R58, R65, PT ;  /* 0x000000413a00720c */ /* 0x000fda0003fc5270 */
[----:B------:R-:W-:Y:S05]  /*5d20*/  @P6 BRA `(.L_x_162) ;  /* 0xfffffffc00ec6947 */ /* 0x000fea000383ffff */
.L_x_161:
        /* <DEDUP_REMOVED lines=8> */
[----:B------:R-:W-:Y:S01]  /*5db0*/  IADD3 R58, -R75, R2, RZ ;  /* 0x000000024b3a7210 */ /* 0x000fe20007ffe1ff */
[----:B------:R-:W-:-:S03]  /*5dc0*/  HFMA2.MMA R59, -RZ, RZ, 0, 0 ;  /* 0x00000000ff3b7435 */ /* 0x000fc600000001ff */
        /* <DEDUP_REMOVED lines=12> */
.L_x_166:
        /* <DEDUP_REMOVED lines=115> */
.L_x_165:
        /* <DEDUP_REMOVED lines=63> */
.L_x_167:
[----:B------:R-:W-:-:S04]  /*69b0*/  LOP3.LUT P6, RZ, R83, 0x1, RZ, 0xc0, !PT ;  /* 0x0000000153ff7812 */ /* 0x000fc800078cc0ff */
[----:B------:R-:W-:-:S13]  /*69c0*/  ISETP.NE.OR P6, PT, R58, RZ, P6 ;  /* 0x000000ff3a00720c */ /* 0x000fda00037c5670 */
[----:B------:R-:W-:Y:S05]  /*69d0*/  @!P6 BRA `(.L_x_163) ;  /* 0x00000000007ce947 */ /* 0x000fea0003800000 */
.L_x_164:
        /* <DEDUP_REMOVED lines=31> */
.L_x_163:
[----:B------:R-:W-:-:S13]  /*6bd0*/  ISETP.NE.AND P6, PT, R75, RZ, PT ;  /* 0x000000ff4b00720c */ /* 0x000fda0003fc5270 */
        /* <DEDUP_REMOVED lines=9> */
.L_x_169:
[----:B------:R-:W-:Y:S05]  /*6c70*/  BSYNC B0 ;  /* 0x0000000000007941 */ /* 0x000fea0003800000 */
.L_x_168:
        /* <DEDUP_REMOVED lines=17> */
.L_x_160:
[----:B------:R-:W0:Y:S01]  /*6d90*/  S2UR UR6, SR_CgaCtaId ;  /* 0x00000000000679c3 */ /* 0x000e220000008800 */
[----:B------:R-:W-:Y:S01]  /*6da0*/  UMOV UR5, 0x400 ;  /* 0x0000040000057882 */ /* 0x000fe20000000000 */
[----:B------:R-:W-:Y:S01]  /*6db0*/  ISETP.NE.AND P6, PT, RZ, UR10, PT ;  /* 0x0000000aff007c0c */ /* 0x000fe2000bfc5270 */
[----:B-1----:R-:W-:Y:S01]  /*6dc0*/  IMAD.WIDE.U32 R58, R81, -0x77777777, RZ ;  /* 0x88888889513a7825 */ /* 0x002fe200078e00ff */
[----:B------:R-:W-:Y:S02]  /*6dd0*/  SHF.L.U32 R105, R105, 0x10, RZ ;  /* 0x0000001069697819 */ /* 0x000fe400000006ff */
[----:B------:R-:W-:Y:S02]  /*6de0*/  SHF.L.U32 R27, R27, 0x10, RZ ;  /* 0x000000101b1b7819 */ /* 0x000fe400000006ff */
[----:B------:R-:W1:Y:S01]  /*6df0*/  LDC R60, c[0x0][0x2ac] ;  /* 0x0000ab00ff3c7b82 */ /* 0x000e620000000800 */
[----:B------:R-:W-:Y:S02]  /*6e00*/  SHF.R.U32.HI R59, RZ, 0x3, R59 ;  /* 0x00000003ff3b7819 */ /* 0x000fe4000001163b */
[----:B------:R-:W-:Y:S01]  /*6e10*/  FADD.FTZ R64, -R18, R27 ;  /* 0x0000001b12407221 */ /* 0x000fe20000010100 */
[----:B------:R-:W-:-:S02]  /*6e20*/  SHF.L.U32 R65, R104, 0x10, RZ ;  /* 0x0000001068417819 */ /* 0x000fc400000006ff */
[----:B------:R-:W-:Y:S01]  /*6e30*/  SHF.L.U32 R62, R26, 0x10, RZ ;  /* 0x000000101a3e7819 */ /* 0x000fe200000006ff */
[----:B------:R-:W-:Y:S01]  /*6e40*/  FMUL.FTZ R64, R64, R107 ;  /* 0x0000006b40407220 */ /* 0x000fe20000410000 */
[----:B------:R-:W-:Y:S02]  /*6e50*/  SHF.L.U32 R63, R106, 0x10, RZ ;  /* 0x000000106a3f7819 */ /* 0x000fe400000006ff */
[----:B------:R-:W-:Y:S01]  /*6e60*/  SHF.L.U32 R57, R57, 0x10, RZ ;  /* 0x0000001039397819 */ /* 0x000fe200000006ff */
[----:B0-----:R-:W-:-:S09]  /*6e70*/  ULEA UR5, UR6, UR5, 0x18 ;  /* 0x0000000506057291 */ /* 0x001fd2000f8ec03f */
[----:B------:R-:W-:Y:S01]  /*6e80*/  @!P0 STS.64 [UR5+0x90], R68 ;  /* 0x00009044ff008988 */ /* 0x000fe20008000a05 */
[----:B------:R-:W-:Y:S06]  /*6e90*/  BAR.SYNC.DEFER_BLOCKING 0x0 ;  /* 0x0000000000007b1d */ /* 0x000fec0000010000 */
        /* <DEDUP_REMOVED lines=25> */
.L_x_170:
        /* <DEDUP_REMOVED lines=21> */
.L_x_172:
[----:B------:R-:W-:Y:S05]  /*7180*/  BSYNC B0 ;  /* 0x0000000000007941 */ /* 0x000fea0003800000 */
.L_x_171:
        /* <DEDUP_REMOVED lines=28> */
.L_x_173:
        /* <DEDUP_REMOVED lines=20> */
.L_x_175:
[----:B------:R-:W-:Y:S05]  /*7490*/  BSYNC B0 ;  /* 0x0000000000007941 */ /* 0x000fea0003800000 */
.L_x_174:
        /* <DEDUP_REMOVED lines=27> */
.L_x_176:
        /* <DEDUP_REMOVED lines=20> */
.L_x_178:
[----:B------:R-:W-:Y:S05]  /*7790*/  BSYNC B0 ;  /* 0x0000000000007941 */ /* 0x000fea0003800000 */
.L_x_177:
        /* <DEDUP_REMOVED lines=27> */
.L_x_179:
[----:B------:R-:W-:Y:S01]  /*7950*/  LOP3.LUT P0, RZ, R83, 0x40, RZ, 0xc0, !PT ;  /* 0x0000004053ff7812 */ /* 0x000fe2000780c0ff */
[----:B------:R-:W-:-:S12]  /*7960*/  BSSY B0, `(.L_x_180) ;  /* 0x0000016000007945 */ /* 0x000fd80003800000 */
[----:B------:R-:W-:Y:S05]  /*7970*/  @!P0 BRA `(.L_x_181) ;  /* 0x0000000000508947 */ /* 0x000fea0003800000 */
[----:B------:R-:W-:Y:S01]  /*7980*/  IADD3 R27, R80, 0x60, RZ ;  /* 0x00000060501b7810 */ /* 0x000fe20007ffe0ff */
[----:B------:R-:W-:Y:S01]  /*7990*/  ULDC.64 UR12, c[0x0][0x288] ;  /* 0x0000a200000c7ab9 */ /* 0x000fe20000000a00 */
[----:B------:R-:W-:Y:S02]  /*79a0*/  MOV R24, R110 ;  /* 0x0000006e00187202 */ /* 0x000fe40000000f00 */
[----:B------:R-:W-:Y:S02]  /*79b0*/  SHF.R.S32.HI R26, RZ, 0x1f, R27 ;  /* 0x0000001fff1a7819 */ /* 0x000fe4000001141b */
[----:B------:R-:W-:-:S03]  /*79c0*/  MOV R25, R113 ;  /* 0x0000007100197202 */ /* 0x000fc60000000f00 */
[----:B------:R-:W-:Y:S02]  /*79d0*/  IMAD R26, R26, UR12, RZ ;  /* 0x0000000c1a1a7c24 */ /* 0x000fe4000f8e02ff */
        /* <DEDUP_REMOVED lines=9> */
[----:B------:R-:W-:-:S04]  /*7a70*/  FFMA.FTZ R24, R99, R20, -R24 ;  /* 0x0000001463187223 */ /* 0x000fc80000010818 */
[-C--:B------:R-:W-:Y:S01]  /*7a80*/  FMUL.FTZ R25, R24, R107.reuse ;  /* 0x0000006b18197220 */ /* 0x080fe20000410000 */
[----:B------:R-:W-:-:S05]  /*7a90*/  FMUL.FTZ R24, R52, R107 ;  /* 0x0000006b34187220 */ /* 0x000fca0000410000 */
[----:B------:R-:W-:-:S05]  /*7aa0*/  F2FP.BF16.F32.PACK_AB R25, R24, R25 ;  /* 0x000000191819723e */ /* 0x000fca00000010ff */
[----:B------:R0:W-:Y:S02]  /*7ab0*/  STG.E desc[UR8][R26.64], R25 ;  /* 0x000000191a007986 */ /* 0x0001e4000c101908 */
.L_x_181:
[----:B------:R-:W-:Y:S05]  /*7ac0*/  BSYNC B0 ;  /* 0x0000000000007941 */ /* 0x000fea0003800000 */
.L_x_180:
        /* <DEDUP_REMOVED lines=28> */
.L_x_182:
        /* <DEDUP_REMOVED lines=23> */
.L_x_184:
[----:B------:R-:W-:Y:S05]  /*7e00*/  BSYNC B0 ;  /* 0x0000000000007941 */ /* 0x000fea0003800000 */
.L_x_183:
        /* <DEDUP_REMOVED lines=28> */
.L_x_185:
        /* <DEDUP_REMOVED lines=23> */
.L_x_187:
[----:B------:R-:W-:Y:S05]  /*8140*/  BSYNC B0 ;  /* 0x0000000000007941 */ /* 0x000fea0003800000 */
.L_x_186:
        /* <DEDUP_REMOVED lines=28> */
.L_x_188:
        /* <DEDUP_REMOVED lines=23> */
.L_x_190:
[----:B------:R-:W-:Y:S05]  /*8480*/  BSYNC B0 ;  /* 0x0000000000007941 */ /* 0x000fea0003800000 */
.L_x_189:
        /* <DEDUP_REMOVED lines=28> */
.L_x_191:
        /* <DEDUP_REMOVED lines=23> */
.L_x_193:
[----:B------:R-:W-:Y:S05]  /*87c0*/  BSYNC B0 ;  /* 0x0000000000007941 */ /* 0x000fea0003800000 */
.L_x_192:
        /* <DEDUP_REMOVED lines=28> */
.L_x_194:
        /* <DEDUP_REMOVED lines=23> */
.L_x_196:
[----:B------:R-:W-:Y:S05]  /*8b00*/  BSYNC B0 ;  /* 0x0000000000007941 */ /* 0x000fea0003800000 */
.L_x_195:
        /* <DEDUP_REMOVED lines=28> */
.L_x_197:
[----:B------:R-:W-:Y:S04]  /*8cd0*/  BSSY B0, `(.L_x_198) ;  /* 0x0000016000007945 */ /* 0x000fe80003800000 */
        /* <DEDUP_REMOVED lines=21> */
.L_x_199:
[----:B------:R-:W-:Y:S05]  /*8e30*/  BSYNC B0 ;  /* 0x0000000000007941 */ /* 0x000fea0003800000 */
.L_x_198:
        /* <DEDUP_REMOVED lines=27> */
.L_x_200:
        /* <DEDUP_REMOVED lines=22> */
.L_x_202:
[----:B------:R-:W-:Y:S05]  /*9150*/  BSYNC B0 ;  /* 0x0000000000007941 */ /* 0x000fea0003800000 */
.L_x_201:
[C---:B------:R-:W-:Y:S01]  /*9160*/  FADD.FTZ R26, -R18.reuse, R49 ;  /* 0x00000031121a7221 */ /* 0x040fe20000010100 */
[----:B0-----:R-:W-:Y:S01]  /*9170*/  FADD.FTZ R24, -R18, R45 ;  /* 0x0000002d12187221 */ /* 0x001fe20000010100 */
[----:B------:R-:W-:Y:S01]  /*9180*/  IMAD R59, R60, UR7, R59 ;  /* 0x000000073c3b7c24 */ /* 0x000fe2000f8e023b */
        /* <DEDUP_REMOVED lines=24> */
.L_x_203:
        /* <DEDUP_REMOVED lines=22> */
.L_x_205:
[----:B------:R-:W-:Y:S05]  /*9470*/  BSYNC B0 ;  /* 0x0000000000007941 */ /* 0x000fea0003800000 */
.L_x_204:
[----:B------:R-:W-:Y:S01]  /*9480*/  SHF.L.U32 R35, R35, 0x10, RZ ;  /* 0x0000001023237819 */ /* 0x000fe200000006ff */
[----:B------:R-:W-:Y:S01]  /*9490*/  FADD.FTZ R26, -R18, R71 ;  /* 0x00000047121a7221 */ /* 0x000fe20000010100 */
[----:B------:R-:W-:Y:S01]  /*94a0*/  IADD3 R42, R59, 0x180, RZ ;  /* 0x000001803b2a7810 */ /* 0x000fe20007ffe0ff */
[----:B------:R-:W-:Y:S01]  /*94b0*/  ULDC.64 UR12, c[0x0][0x290] ;  /* 0x0000a400000c7ab9 */ /* 0x000fe20000000a00 */
[----:B0-----:R-:W-:Y:S01]  /*94c0*/  SHF.L.U32 R19, R70, 0x10, RZ ;  /* 0x0000001046137819 */ /* 0x001fe200000006ff */
        /* <DEDUP_REMOVED lines=24> */
.L_x_206:
[----:B------:R-:W-:Y:S01]  /*9650*/  ISETP.GE.U32.AND P0, PT, R42, UR12, PT ;  /* 0x0000000c2a007c0c */ /* 0x000fe2000bf06070 */
[----:B------:R-:W-:Y:S01]  /*9660*/  BSSY B0, `(.L_x_207) ;  /* 0x000001a000007945 */ /* 0x000fe20003800000 */
[----:B------:R-:W-:Y:S02]  /*9670*/  SHF.L.U32 R37, R72, 0x10, RZ ;  /* 0x0000001048257819 */ /* 0x000fe400000006ff */
[----:B------:R-:W-:Y:S02]  /*9680*/  ISETP.GE.AND.EX P0, PT, R43, UR13, PT, P0 ;  /* 0x0000000d2b007c0c */ /* 0x000fe4000bf06300 */
[----:B------:R-:W-:Y:S02]  /*9690*/  SHF.L.U32 R33, R33, 0x10, RZ ;  /* 0x0000001021217819 */ /* 0x000fe400000006ff */
[----:B------:R-:W-:-:S13]  /*96a0*/  ISETP.LT.U32.AND P0, PT, R81, 0x1e0, !P0 ;  /* 0x000001e05100780c */ /* 0x000fda0004701070 */
        /* <DEDUP_REMOVED lines=21> */
.L_x_208:
[----:B------:R-:W-:Y:S05]  /*9800*/  BSYNC B0 ;  /* 0x0000000000007941 */ /* 0x000fea0003800000 */
.L_x_207:
[C---:B------:R-:W-:Y:S01]  /*9810*/  FADD.FTZ R26, -R18.reuse, R37 ;  /* 0x00000025121a7221 */ /* 0x040fe20000010100 */
[----:B------:R-:W-:Y:S01]  /*9820*/  IADD3 R38, R59, 0x1a0, RZ ;  /* 0x000001a03b267810 */ /* 0x000fe20007ffe0ff */
[----:B0-----:R-:W-:Y:S01]  /*9830*/  FADD.FTZ R24, -R18, R33 ;  /* 0x0000002112187221 */ /* 0x001fe20000010100 */
[----:B------:R-:W-:Y:S01]  /*9840*/  SHF.L.U32 R17, R17, 0x10, RZ ;  /* 0x0000001011117819 */ /* 0x000fe200000006ff */
[-C--:B------:R-:W-:Y:S01]  /*9850*/  FMUL.FTZ R37, R26, R107.reuse ;  /* 0x0000006b1a257220 */ /* 0x080fe20000410000 */
[----:B------:R-:W-:Y:S01]  /*9860*/  SHF.L.U32 R32, R32, 0x10, RZ ;  /* 0x0000001020207819 */ /* 0x000fe200000006ff */
[----:B------:R-:W-:Y:S01]  /*9870*/  FMUL.FTZ R36, R24, R107 ;  /* 0x0000006b18247220 */ /* 0x000fe20000410000 */
[----:B------:R-:W-:Y:S01]  /*9880*/  SHF.R.S32.HI R39, RZ, 0x1f, R38 ;  /* 0x0000001fff277819 */ /* 0x000fe20000011426 */
        /* <DEDUP_REMOVED lines=19> */
.L_x_209:
        /* <DEDUP_REMOVED lines=17> */
[----:B------:R-:W-:-:S04]  /*9ad0*/  IADD3 R13, R27, R13, RZ ;  /* 0x0000000d1b0d7210 */ /* 0x000fc80007ffe0ff */
        /* <DEDUP_REMOVED lines=9> */
.L_x_211:
[----:B------:R-:W-:Y:S05]  /*9b70*/  BSYNC B0 ;  /* 0x0000000000007941 */ /* 0x000fea0003800000 */
.L_x_210:
        /* <DEDUP_REMOVED lines=27> */
.L_x_212:
[----:B------:R-:W-:Y:S01]  /*9d30*/  ISETP.GE.U32.AND P0, PT, R35, UR12, PT ;  /* 0x0000000c23007c0c */ /* 0x000fe2000bf06070 */
[----:B------:R-:W-:Y:S01]  /*9d40*/  BSSY B0, `(.L_x_213) ;  /* 0x000001c000007945 */ /* 0x000fe20003800000 */
[----:B------:R-:W-:Y:S02]  /*9d50*/  SHF.L.U32 R15, R15, 0x10, RZ ;  /* 0x000000100f0f7819 */ /* 0x000fe400000006ff */
[----:B------:R-:W-:Y:S02]  /*9d60*/  ISETP.GE.AND.EX P0, PT, R36, UR13, PT, P0 ;  /* 0x0000000d24007c0c */ /* 0x000fe4000bf06300 */
[----:B------:R-:W-:Y:S01]  /*9d70*/  SHF.L.U32 R29, R29, 0x10, RZ ;  /* 0x000000101d1d7819 */ /* 0x000fe200000006ff */
[----:B------:R-:W-:Y:S01]  /*9d80*/  FADD.FTZ R26, -R18, R15 ;  /* 0x0000000f121a7221 */ /* 0x000fe20000010100 */
[----:B------:R-:W-:-:S03]  /*9d90*/  ISETP.LT.U32.AND P0, PT, R81, 0x1e0, !P0 ;  /* 0x000001e05100780c */ /* 0x000fc60004701070 */
[----:B------:R-:W-:-:S10]  /*9da0*/  FADD.FTZ R24, -R18, R29 ;  /* 0x0000001d12187221 */ /* 0x000fd40000010100 */
        /* <DEDUP_REMOVED lines=21> */
.L_x_214:
[----:B------:R-:W-:Y:S05]  /*9f00*/  BSYNC B0 ;  /* 0x0000000000007941 */ /* 0x000fea0003800000 */
.L_x_213:
[----:B------:R-:W-:Y:S01]  /*9f10*/  IADD3 R59, R59, 0x1e0, RZ ;  /* 0x000001e03b3b7810 */ /* 0x000fe20007ffe0ff */
[-C--:B------:R-:W-:Y:S01]  /*9f20*/  FMUL.FTZ R27, R26, R107.reuse ;  /* 0x0000006b1a1b7220 */ /* 0x080fe20000410000 */
[----:B0-----:R-:W-:Y:S01]  /*9f30*/  SHF.L.U32 R13, R16, 0x10, RZ ;  /* 0x00000010100d7819 */ /* 0x001fe200000006ff */
[----:B------:R-:W-:Y:S01]  /*9f40*/  FMUL.FTZ R26, R24, R107 ;  /* 0x0000006b181a7220 */ /* 0x000fe20000410000 */
[----:B------:R-:W-:Y:S02]  /*9f50*/  SHF.L.U32 R28, R28, 0x10, RZ ;  /* 0x000000101c1c7819 */ /* 0x000fe400000006ff */
        /* <DEDUP_REMOVED lines=20> */
.L_x_215:
[----:B------:R-:W-:Y:S01]  /*a0a0*/  ISETP.GE.U32.AND P0, PT, R59, UR12, PT ;  /* 0x0000000c3b007c0c */ /* 0x000fe2000bf06070 */
[----:B------:R-:W-:Y:S03]  /*a0b0*/  BSSY B0, `(.L_x_216) ;  /* 0x0000016000007945 */ /* 0x000fe60003800000 */
[----:B------:R-:W-:-:S04]  /*a0c0*/  ISETP.GE.AND.EX P0, PT, R29, UR13, PT, P0 ;  /* 0x0000000d1d007c0c */ /* 0x000fc8000bf06300 */
[----:B------:R-:W-:-:S13]  /*a0d0*/  ISETP.LT.U32.AND P0, PT, R81, 0x1e0, !P0 ;  /* 0x000001e05100780c */ /* 0x000fda0004701070 */
[----:B------:R-:W-:Y:S05]  /*a0e0*/  @!P0 BRA `(.L_x_217) ;  /* 0x0000000000488947 */ /* 0x000fea0003800000 */
[----:B------:R-:W-:Y:S01]  /*a0f0*/  SHF.R.S32.HI R15, RZ, 0x1f, R76 ;  /* 0x0000001fff0f7819 */ /* 0x000fe2000001144c */
[----:B------:R-:W-:Y:S01]  /*a100*/  ULDC.64 UR12, c[0x0][0x288] ;  /* 0x0000a200000c7ab9 */ /* 0x000fe20000000a00 */
[----:B------:R-:W-:Y:S01]  /*a110*/  MOV R111, R113 ;  /* 0x00000071006f7202 */ /* 0x000fe20000000f00 */
[C-C-:B------:R-:W-:Y:S01]  /*a120*/  FFMA.FTZ R16, R58.reuse, R27, R61.reuse ;  /* 0x0000001b3a107223 */ /* 0x140fe2000001003d */
[----:B------:R-:W-:Y:S01]  /*a130*/  FFMA.FTZ R61, R58, R26, R61 ;  /* 0x0000001a3a3d7223 */ /* 0x000fe2000001003d */
[----:B------:R-:W-:Y:S02]  /*a140*/  IMAD R15, R15, UR12, RZ ;  /* 0x0000000c0f0f7c24 */ /* 0x000fe4000f8e02ff */
[----:B------:R-:W-:-:S04]  /*a150*/  IMAD.WIDE.U32 R110, R76, UR12, R110 ;  /* 0x0000000c4c6e7c25 */ /* 0x000fc8000f8e006e */
[----:B------:R-:W-:Y:S01]  /*a160*/  FFMA.FTZ R16, R13, R20, -R16 ;  /* 0x000000140d107223 */ /* 0x000fe20000010810 */
[----:B------:R-:W-:Y:S01]  /*a170*/  FFMA.FTZ R28, R28, R21, -R61 ;  /* 0x000000151c1c7223 */ /* 0x000fe2000001083d */
[----:B------:R-:W-:Y:S01]  /*a180*/  IMAD R15, R76, UR13, R15 ;  /* 0x0000000d4c0f7c24 */ /* 0x000fe2000f8e020f */
[----:B------:R-:W-:Y:S01]  /*a190*/  ULDC.64 UR12, c[0x0][0x210] ;  /* 0x00008400000c7ab9 */ /* 0x000fe20000000a00 */
[-C--:B------:R-:W-:Y:S01]  /*a1a0*/  FMUL.FTZ R13, R16, R107.reuse ;  /* 0x0000006b100d7220 */ /* 0x080fe20000410000 */
[----:B------:R-:W-:Y:S01]  /*a1b0*/  FMUL.FTZ R28, R28, R107 ;  /* 0x0000006b1c1c7220 */ /* 0x000fe20000410000 */
[----:B------:R-:W-:Y:S02]  /*a1c0*/  LEA R14, P0, R110, UR12, 0x1 ;  /* 0x0000000c6e0e7c11 */ /* 0x000fe4000f8008ff */
[----:B------:R-:W-:Y:S02]  /*a1d0*/  IADD3 R15, R111, R15, RZ ;  /* 0x0000000f6f0f7210 */ /* 0x000fe40007ffe0ff */
[----:B------:R-:W-:-:S02]  /*a1e0*/  F2FP.BF16.F32.PACK_AB R13, R28, R13 ;  /* 0x0000000d1c0d723e */ /* 0x000fc400000010ff */
[----:B------:R-:W-:-:S05]  /*a1f0*/  LEA.HI.X R15, R110, UR13, R15, 0x1, P0 ;  /* 0x0000000d6e0f7c11 */ /* 0x000fca00080f0c0f */
[----:B------:R0:W-:Y:S02]  /*a200*/  STG.E desc[UR8][R14.64], R13 ;  /* 0x0000000d0e007986 */ /* 0x0001e4000c101908 */
.L_x_217:
[----:B------:R-:W-:Y:S05]  /*a210*/  BSYNC B0 ;  /* 0x0000000000007941 */ /* 0x000fea0003800000 */
.L_x_216:
[----:B------:R-:W-:Y:S02]  /*a220*/  IADD3 R74, R9, R74, RZ ;  /* 0x0000004a094a7210 */ /* 0x000fe40007ffe0ff */
[----:B------:R-:W-:Y:S02]  /*a230*/  IADD3 R73, R73, 0x1, RZ ;  /* 0x0000000149497810 */ /* 0x000fe40007ffe0ff */
[----:B------:R-:W-:-:S13]  /*a240*/  ISETP.GE.AND P0, PT, R74, UR4, PT ;  /* 0x000000044a007c0c */ /* 0x000fda000bf06270 */
[----:B------:R-:W-:Y:S05]  /*a250*/  @!P0 BRA `(.L_x_218) ;  /* 0xffffff64001c8947 */ /* 0x000fea000383ffff */
.L_x_135:
        /* <DEDUP_REMOVED lines=23> */
.L_x_220:
[----:B------:R-:W-:Y:S05]  /*a3d0*/  BSYNC B0 ;  /* 0x0000000000007941 */ /* 0x000fea0003800000 */
.L_x_219:
[----:B------:R-:W-:Y:S05]  /*a3e0*/  @P0 EXIT ;  /* 0x000000000000094d */ /* 0x000fea0003800000 */
[----:B------:R-:W-:Y:S05]  /*a3f0*/  @P2 BRA `(.L_x_221) ;  /* 0x0000000000202947 */ /* 0x000fea0003800000 */
[----:B------:R-:W-:-:S05]  /*a400*/  IMAD R0, R6, R7, RZ ;  /* 0x0000000706007224 */ /* 0x000fca00078e02ff */
[----:B------:R-:W-:-:S13]  /*a410*/  ISETP.NE.AND P0, PT, R0, -0x1, PT ;  /* 0xffffffff0000780c */ /* 0x000fda0003f05270 */
[----:B------:R-:W-:Y:S05]  /*a420*/  @!P0 BRA `(.L_x_221) ;  /* 0x0000000000148947 */ /* 0x000fea0003800000 */
.L_x_222:
[----:B-1----:R-:W2:Y:S04]  /*a430*/  LDG.E.STRONG.GPU R5, desc[UR8][R2.64] ;  /* 0x0000000802057981 */ /* 0x002ea8000c1ef900 */
[----:B--2---:R-:W-:Y:S01]  /*a440*/  CCTL.IVALL ;  /* 0x00000000ff00798f */ /* 0x004fe20002000000 */
[----:B------:R-:W-:Y:S05]  /*a450*/  YIELD ;  /* 0x0000000000007946 */ /* 0x000fea0003800000 */
[----:B------:R-:W-:-:S13]  /*a460*/  ISETP.NE.AND P0, PT, R5, R0, PT ;  /* 0x000000000500720c */ /* 0x000fda0003f05270 */
[----:B------:R-:W-:Y:S05]  /*a470*/  @P0 BRA `(.L_x_222) ;  /* 0xfffffffc00ec0947 */ /* 0x000fea000383ffff */
.L_x_221:
        /* <DEDUP_REMOVED lines=13> */
[----:B0-----:R-:W0:Y:S01]  /*a550*/  LDC.64 R14, c[0x0][0x218] ;  /* 0x00008600ff0e7b82 */ /* 0x001e220000000a00 */
        /* <DEDUP_REMOVED lines=10> */
.L_x_223:
        /* <DEDUP_REMOVED lines=23> */
.L_x_224:
        /* <DEDUP_REMOVED lines=9> */
.L_x_3254:


//--------------------- .text._Z35group_norm_nhwc_bwd_one_pass_kernelI11Bf16IOBf16WLi64ELi30ELi480EEv26Group_norm_nhwc_bwd_params --------------------------
	.section	.text._Z35group_norm_nhwc_bwd_one_pass_kernelI11Bf16IOBf16WLi64ELi30ELi480EEv26Group_norm_nhwc_bwd_params,"ax",@progbits
	.align	128
        .global         _Z35group_norm_nhwc_bwd_one_pass_kernelI11Bf16IOBf16WLi64ELi30ELi480EEv26Group_norm_nhwc_bwd_params
        .type           _Z35group_norm_nhwc_bwd_one_pass_kernelI11Bf16IOBf16WLi64ELi30ELi480EEv26Group_norm_nhwc_bwd_params,@function
        .size           _Z35group_norm_nhwc_bwd_one_pass_kernelI11Bf16IOBf16WLi64ELi30ELi480EEv26Group_norm_nhwc_bwd_params,(.L_x_3255 - _Z35group_norm_nhwc_bwd_one_pass_kernelI11Bf16IOBf16WLi64ELi30ELi480EEv26Group_norm_nhwc_bwd_params)
        .other          _Z35group_norm_nhwc_bwd_one_pass_kernelI11Bf16IOBf16WLi64ELi30ELi480EEv26Group_norm_nhwc_bwd_params,@"STO_CUDA_ENTRY STV_DEFAULT"
_Z35group_norm_nhwc_bwd_one_pass_kernelI11Bf16IOBf16WLi64ELi30ELi480EEv26Group_norm_nhwc_bwd_params:
.text._Z35group_norm_nhwc_bwd_one_pass_kernelI11Bf16IOBf16WLi64ELi30ELi480EEv26Group_norm_nhwc_bwd_params:
        /* <DEDUP_REMOVED lines=27> */
[----:B------:R-:W-:-:S04]  /*01b0*/  LEA R9, R7, R7, 0x1 ;  /* 0x0000000707097211 */ /* 0x000fc800078e08ff */
[----:B------:R-:W-:Y:S02]  /*01c0*/  IADD3 R9, R3, R9, RZ ;  /* 0x0000000903097210 */ /* 0x000fe40007ffe0ff */
[----:B------:R-:W0:Y:S01]  /*01d0*/  LDC R33, c[0x0][0xc] ;  /* 0x00000300ff217b82 */ /* 0x000e220000000800 */
[----:B--2---:R-:W-:Y:S01]  /*01e0*/  IMAD R46, R5, UR7, R46 ;  /* 0x00000007052e7c24 */ /* 0x004fe2000f8e022e */
[----:B------:R-:W-:Y:S02]  /*01f0*/  LEA.HI R5, P0, R7, R6, RZ, 0x1 ;  /* 0x0000000607057211 */ /* 0x000fe400078108ff */
[----:B------:R-:W-:Y:S02]  /*0200*/  LEA.HI R4, P2, R9, R2, RZ, 0x1 ;  /* 0x0000000209047211 */ /* 0x000fe400078508ff */
[----:B------:R-:W-:Y:S02]  /*0210*/  IADD3.X R6, RZ, R7, RZ, P0, !PT ;  /* 0x00000007ff067210 */ /* 0x000fe400007fe4ff */
[----:B------:R-:W-:Y:S01]  /*0220*/  IADD3.X R9, RZ, R9, RZ, P2, !PT ;  /* 0x00000009ff097210 */ /* 0x000fe200017fe4ff */
[----:B---3--:R-:W-:Y:S01]  /*0230*/  ULEA UR5, UR6, UR5, 0x18 ;  /* 0x0000000506057291 */ /* 0x008fe2000f8ec03f */
[----:B------:R-:W-:Y:S01]  /*0240*/  ISETP.GE.U32.AND P1, PT, R46, UR10, PT ;  /* 0x0000000a2e007c0c */ /* 0x000fe2000bf26070 */
[----:B------:R-:W-:Y:S01]  /*0250*/  ULDC.U8 UR10, c[0x0][0x2a4] ;  /* 0x0000a900000a7ab9 */ /* 0x000fe20000000000 */
[----:B------:R-:W-:-:S02]  /*0260*/  SHF.R.S32.HI R3, RZ, 0x1f, R46 ;  /* 0x0000001fff037819 */ /* 0x000fc4000001142e */
[--C-:B------:R-:W-:Y:S02]  /*0270*/  SHF.R.S64 R2, R5, 0x1, R6.reuse ;  /* 0x0000000105027819 */ /* 0x100fe40000001006 */
[----:B------:R-:W-:Y:S01]  /*0280*/  SHF.R.S64 R4, R4, 0x1, R9 ;  /* 0x0000000104047819 */ /* 0x000fe20000001009 */
[----:B----4-:R-:W-:Y:S01]  /*0290*/  IMAD R45, R34, UR7, R35 ;  /* 0x00000007222d7c24 */ /* 0x010fe2000f8e0223 */
[----:B------:R-:W-:Y:S02]  /*02a0*/  ISETP.GE.AND.EX P1, PT, R3, UR11, PT, P1 ;  /* 0x0000000b03007c0c */ /* 0x000fe4000bf26310 */
[----:B------:R-:W-:Y:S02]  /*02b0*/  SHF.R.S32.HI R5, RZ, 0x1, R6 ;  /* 0x00000001ff057819 */ /* 0x000fe40000011406 */
[----:B------:R-:W-:Y:S02]  /*02c0*/  IADD3 R43, R46, 0x20, RZ ;  /* 0x000000202e2b7810 */ /* 0x000fe40007ffe0ff */
[----:B0-----:R-:W-:-:S02]  /*02d0*/  LOP3.LUT R44, R33, 0x3, RZ, 0xc0, !PT ;  /* 0x00000003212c7812 */ /* 0x001fc400078ec0ff */
[----:B------:R-:W-:Y:S02]  /*02e0*/  SHF.R.S32.HI R9, RZ, 0x1, R9 ;  /* 0x00000001ff097819 */ /* 0x000fe40000011409 */
[----:B------:R-:W-:Y:S02]  /*02f0*/  LEA R0, R0, UR5, 0x3 ;  /* 0x0000000500007c11 */ /* 0x000fe4000f8e18ff */
[----:B------:R-:W-:Y:S02]  /*0300*/  ISETP.LT.U32.AND P1, PT, R47, 0x1e0, !P1 ;  /* 0x000001e02f00780c */ /* 0x000fe40004f21070 */
[----:B------:R-:W-:Y:S02]  /*0310*/  IADD3 R42, -R44, R33, RZ ;  /* 0x000000212c2a7210 */ /* 0x000fe40007ffe1ff */
[----:B------:R-:W-:Y:S02]  /*0320*/  SHF.L.U64.HI R5, R2, 0x2, R5 ;  /* 0x0000000202057819 */ /* 0x000fe40000010205 */
[----:B------:R-:W-:-:S02]  /*0330*/  SHF.R.S32.HI R7, RZ, 0x1f, R43 ;  /* 0x0000001fff077819 */ /* 0x000fc4000001142b */
[----:B-1----:R-:W-:-:S07]  /*0340*/  SHF.L.U64.HI R6, R4, 0x2, R9 ;  /* 0x0000000204067819 */ /* 0x002fce0000010209 */
.L_x_252:
        /* <DEDUP_REMOVED lines=8> */
[----:B------:R-:W-:Y:S02]  /*03d0*/  ISETP.GE.AND P2, PT, R16, RZ, PT ;  /* 0x000000ff1000720c */ /* 0x000fe40003f46270 */
[----:B------:R-:W3:Y:S04]  /*03e0*/  @P1 LDC.64 R16, c[0x0][0x288] ;  /* 0x0000a200ff101b82 */ /* 0x000ee80000000a00 */
[----:B0-----:R-:W0:Y:S02]  /*03f0*/  MUFU.RCP R10, R10 ;  /* 0x0000000a000a7308 */ /* 0x001e240000001000 */
[----:B0-----:R-:W-:-:S06]  /*0400*/  IADD3 R8, R10, 0xffffffe, RZ ;  /* 0x0ffffffe0a087810 */ /* 0x001fcc0007ffe0ff */
[----:B------:R0:W4:Y:S02]  /*0410*/  F2I.FTZ.U32.TRUNC.NTZ R9, R8 ;  /* 0x0000000800097305 */ /* 0x000124000021f000 */
[----:B0-----:R-:W-:Y:S02]  /*0420*/  MOV R8, RZ ;  /* 0x000000ff00087202 */ /* 0x001fe40000000f00 */
[----:B----4-:R-:W-:-:S05]  /*0430*/  IADD3 R12, RZ, -R9, RZ ;  /* 0x80000009ff0c7210 */ /* 0x010fca0007ffe0ff */
        /* <DEDUP_REMOVED lines=35> */
[----:B------:R-:W4:Y:S01]  /*0670*/  LDG.E.64 R8, desc[UR8][R8.64] ;  /* 0x0000000808087981 */ /* 0x000f22000c1e1b00 */
[----:B------:R-:W-:Y:S01]  /*0680*/  LEA.HI.X.SX32 R57, R48, R13, 0x1, P2 ;  /* 0x0000000d30397211 */ /* 0x000fe200010f0eff */
[----:B------:R-:W0:Y:S02]  /*0690*/  @P0 LDC.64 R20, c[0x0][0x288] ;  /* 0x0000a200ff140b82 */ /* 0x000e240000000a00 */
[----:B------:R-:W-:-:S02]  /*06a0*/  IMAD R10, R10, UR12, RZ ;  /* 0x0000000c0a0a7c24 */ /* 0x000fc4000f8e02ff */
[----:B------:R-:W-:-:S04]  /*06b0*/  IMAD.WIDE.U32 R56, R11, UR12, R56 ;  /* 0x0000000c0b387c25 */ /* 0x000fc8000f8e0038 */
[----:B------:R-:W-:Y:S01]  /*06c0*/  IMAD R59, R11, UR13, R10 ;  /* 0x0000000d0b3b7c24 */ /* 0x000fe2000f8e020a */
[----:B------:R-:W-:Y:S01]  /*06d0*/  @P1 MOV R58, R56 ;  /* 0x00000038003a1202 */ /* 0x000fe20000000f00 */
[-C--:B---3--:R-:W-:Y:S01]  /*06e0*/  @P1 IMAD R10, R3, R16.reuse, RZ ;  /* 0x00000010030a1224 */ /* 0x088fe200078e02ff */
[----:B------:R-:W1:Y:S02]  /*06f0*/  @P1 LDC.64 R12, c[0x0][0x228] ;  /* 0x00008a00ff0c1b82 */ /* 0x000e640000000a00 */
[----:B------:R-:W-:Y:S01]  /*0700*/  IADD3 R59, R57, R59, RZ ;  /* 0x0000003b393b7210 */ /* 0x000fe20007ffe0ff */
[C---:B------:R-:W-:Y:S02]  /*0710*/  @P1 IMAD R25, R46.reuse, R17, R10 ;  /* 0x000000112e191224 */ /* 0x040fe400078e020a */
[----:B------:R-:W-:-:S03]  /*0720*/  @P1 IMAD.WIDE.U32 R16, R46, R16, R58 ;  /* 0x000000102e101225 */ /* 0x000fc600078e003a */
[----:B------:R-:W3:Y:S08]  /*0730*/  @P0 LDC.64 R14, c[0x0][0x230] ;  /* 0x00008c00ff0e0b82 */ /* 0x000ef00000000a00 */
[----:B------:R-:W3:Y:S01]  /*0740*/  @P0 LDC.64 R10, c[0x0][0x228] ;  /* 0x00008a00ff0a0b82 */ /* 0x000ee20000000a00 */
[----:B------:R-:W-:Y:S01]  /*0750*/  @P1 IADD3 R17, R17, R25, RZ ;  /* 0x0000001911111210 */ /* 0x000fe20007ffe0ff */
[----:B0-----:R-:W-:Y:S01]  /*0760*/  @P0 IMAD R24, R7, R20, RZ ;  /* 0x0000001407180224 */ /* 0x001fe200078e02ff */
[----:B------:R-:W-:-:S02]  /*0770*/  @P1 SHF.L.U32 R25, R16, 0x1, RZ ;  /* 0x0000000110191819 */ /* 0x000fc400000006ff */
[----:B------:R-:W-:Y:S02]  /*0780*/  @P1 SHF.L.U64.HI R22, R16, 0x1, R17 ;  /* 0x0000000110161819 */ /* 0x000fe40000010211 */
[----:B------:R-:W-:Y:S02]  /*0790*/  @P0 MOV R16, R56 ;  /* 0x0000003800100202 */ /* 0x000fe40000000f00 */
[----:B------:R-:W-:Y:S01]  /*07a0*/  @P0 MOV R17, R59 ;  /* 0x0000003b00110202 */ /* 0x000fe20000000f00 */
[----:B------:R-:W-:Y:S01]  /*07b0*/  @P0 IMAD R27, R43, R21, R24 ;  /* 0x000000152b1b0224 */ /* 0x000fe200078e0218 */
[----:B--2---:R-:W-:Y:S01]  /*07c0*/  @P1 IADD3 R18, P2, R25, R18, RZ ;  /* 0x0000001219121210 */ /* 0x004fe20007f5e0ff */
[----:B------:R-:W-:-:S03]  /*07d0*/  @P0 IMAD.WIDE.U32 R20, R43, R20, R16 ;  /* 0x000000142b140225 */ /* 0x000fc600078e0010 */
[----:B------:R-:W-:Y:S02]  /*07e0*/  @P1 IADD3.X R19, R22, R19, RZ, P2, !PT ;  /* 0x0000001316131210 */ /* 0x000fe400017fe4ff */
[----:B-1----:R-:W-:Y:S02]  /*07f0*/  @P1 IADD3 R16, P2, R25, R12, RZ ;  /* 0x0000000c19101210 */ /* 0x002fe40007f5e0ff */
[----:B------:R-:W-:Y:S02]  /*0800*/  @P0 SHF.L.U32 R17, R20, 0x1, RZ ;  /* 0x0000000114110819 */ /* 0x000fe400000006ff */
[----:B------:R-:W-:Y:S02]  /*0810*/  CS2R R38, SRZ ;  /* 0x0000000000267805 */ /* 0x000fe4000001ff00 */
[----:B------:R-:W-:Y:S02]  /*0820*/  CS2R R36, SRZ ;  /* 0x0000000000247805 */ /* 0x000fe4000001ff00 */
[----:B---3--:R-:W-:-:S02]  /*0830*/  @P0 IADD3 R12, P3, R17, R14, RZ ;  /* 0x0000000e110c0210 */ /* 0x008fc40007f7e0ff */
[----:B------:R-:W-:Y:S01]  /*0840*/  @P0 IADD3 R10, P4, R17, R10, RZ ;  /* 0x0000000a110a0210 */ /* 0x000fe20007f9e0ff */
[----:B------:R0:W5:Y:S01]  /*0850*/  @P1 LDG.E R38, desc[UR8][R18.64] ;  /* 0x0000000812261981 */ /* 0x000162000c1e1900 */
[----:B------:R-:W-:-:S05]  /*0860*/  @P1 IADD3.X R17, R22, R13, RZ, P2, !PT ;  /* 0x0000000d16111210 */ /* 0x000fca00017fe4ff */
[----:B------:R0:W5:Y:S01]  /*0870*/  @P1 LDG.E R37, desc[UR8][R16.64] ;  /* 0x0000000810251981 */ /* 0x000162000c1e1900 */
[----:B------:R-:W-:-:S04]  /*0880*/  @P0 IADD3 R21, R21, R27, RZ ;  /* 0x0000001b15150210 */ /* 0x000fc80007ffe0ff */
[----:B------:R-:W-:-:S04]  /*0890*/  @P0 SHF.L.U64.HI R20, R20, 0x1, R21 ;  /* 0x0000000114140819 */ /* 0x000fc80000010215 */
[C---:B------:R-:W-:Y:S02]  /*08a0*/  @P0 IADD3.X R13, R20.reuse, R15, RZ, P3, !PT ;  /* 0x0000000f140d0210 */ /* 0x040fe40001ffe4ff */
[----:B------:R-:W-:-:S03]  /*08b0*/  @P0 IADD3.X R11, R20, R11, RZ, P4, !PT ;  /* 0x0000000b140b0210 */ /* 0x000fc600027fe4ff */
[----:B------:R0:W5:Y:S04]  /*08c0*/  @P0 LDG.E R39, desc[UR8][R12.64] ;  /* 0x000000080c270981 */ /* 0x000168000c1e1900 */
[----:B------:R0:W5:Y:S01]  /*08d0*/  @P0 LDG.E R36, desc[UR8][R10.64] ;  /* 0x000000080a240981 */ /* 0x000162000c1e1900 */
[----:B------:R-:W-:Y:S01]  /*08e0*/  ISETP.GT.U32.AND P2, PT, R47, 0x1df, PT ;  /* 0x000001df2f00780c */ /* 0x000fe20003f44070 */
[----:B------:R-:W-:Y:S01]  /*08f0*/  BSSY B0, `(.L_x_226) ;  /* 0x000001b000007945 */ /* 0x000fe20003800000 */
[----:B------:R-:W-:Y:S02]  /*0900*/  MOV R51, 0x3f800000 ;  /* 0x3f80000000337802 */ /* 0x000fe40000000f00 */
[----:B------:R-:W-:Y:S02]  /*0910*/  MOV R52, RZ ;  /* 0x000000ff00347202 */ /* 0x000fe40000000f00 */
[----:B------:R-:W-:-:S02]  /*0920*/  MOV R49, RZ ;  /* 0x000000ff00317202 */ /* 0x000fc40000000f00 */
[----:B------:R-:W-:Y:S01]  /*0930*/  MOV R50, RZ ;  /* 0x000000ff00327202 */ /* 0x000fe20000000f00 */
[----:B----4-:R-:W-:-:S05]  /*0940*/  FFMA.FTZ R9, -R8, R8, R9 ;  /* 0x0000000808097223 */ /* 0x010fca0000010109 */
[----:B------:R-:W-:-:S13]  /*0950*/  FSETP.GTU.FTZ.AND P0, PT, R9, RZ, PT ;  /* 0x000000ff0900720b */ /* 0x000fda0003f1c000 */
[----:B------:R-:W1:Y:S02]  /*0960*/  @P0 LDC R14, c[0x0][0x250] ;  /* 0x00009400ff0e0b82 */ /* 0x000e640000000800 */
[----:B-1----:R-:W-:Y:S01]  /*0970*/  @P0 FADD.FTZ R14, R9, R14 ;  /* 0x0000000e090e0221 */ /* 0x002fe20000010000 */
[----:B------:R-:W-:Y:S01]  /*0980*/  MOV R9, RZ ;  /* 0x000000ff00097202 */ /* 0x000fe20000000f00 */
[----:B0-----:R-:W-:Y:S06]  /*0990*/  @P2 BRA `(.L_x_227) ;  /* 0x0000000000402947 */ /* 0x001fec0003800000 */
[----:B------:R-:W-:Y:S01]  /*09a0*/  ISETP.NE.AND P2, PT, RZ, UR10, PT ;  /* 0x0000000aff007c0c */ /* 0x000fe2000bf45270 */
[----:B------:R-:W0:Y:S01]  /*09b0*/  LDC.64 R12, c[0x0][0x238] ;  /* 0x00008e00ff0c7b82 */ /* 0x000e220000000a00 */
[----:B------:R-:W-:-:S04]  /*09c0*/  IADD3 R23, R48, R23, RZ ;  /* 0x0000001730177210 */ /* 0x000fc80007ffe0ff */
[----:B------:R-:W-:-:S07]  /*09d0*/  SHF.R.S32.HI R16, RZ, 0x1f, R23 ;  /* 0x0000001fff107819 */ /* 0x000fce0000011417 */
[----:B------:R-:W1:Y:S01]  /*09e0*/  @P2 LDC.64 R10, c[0x0][0x240] ;  /* 0x00009000ff0a2b82 */ /* 0x000e620000000a00 */
[----:B0-----:R-:W-:-:S05]  /*09f0*/  IMAD.WIDE R12, R23, 0x2, R12 ;  /* 0x00000002170c7825 */ /* 0x001fca00078e020c */
[----:B------:R-:W2:Y:S04]  /*0a00*/  LDG.E.U16 R52, desc[UR8][R12.64] ;  /* 0x000000080c347981 */ /* 0x000ea8000c1e1500 */
[----:B------:R-:W3:Y:S01]  /*0a10*/  LDG.E.U16 R9, desc[UR8][R12.64+0x2] ;  /* 0x000002080c097981 */ /* 0x000ee2000c1e1500 */
[----:B-1----:R-:W-:-:S04]  /*0a20*/  @P2 LEA R10, P3, R23, R10, 0x1 ;  /* 0x0000000a170a2211 */ /* 0x002fc800078608ff */
[----:B------:R-:W-:-:S05]  /*0a30*/  @P2 LEA.HI.X R11, R23, R11, R16, 0x1, P3 ;  /* 0x0000000b170b2211 */ /* 0x000fca00018f0c10 */
[----:B------:R-:W4:Y:S04]  /*0a40*/  @P2 LDG.E.U16 R16, desc[UR8][R10.64] ;  /* 0x000000080a102981 */ /* 0x000f28000c1e1500 */
[----:B------:R-:W4:Y:S01]  /*0a50*/  @P2 LDG.E.U16 R15, desc[UR8][R10.64+0x2] ;  /* 0x000002080a0f2981 */ /* 0x000f22000c1e1500 */
[----:B--2---:R-:W-:Y:S02]  /*0a60*/  SHF.L.U32 R52, R52, 0x10, RZ ;  /* 0x0000001034347819 */ /* 0x004fe400000006ff */
[----:B---3--:R-:W-:Y:S02]  /*0a70*/  SHF.L.U32 R9, R9, 0x10, RZ ;  /* 0x0000001009097819 */ /* 0x008fe400000006ff */
[----:B----4-:R-:W-:Y:S02]  /*0a80*/  @P2 SHF.L.U32 R49, R16, 0x10, RZ ;  /* 0x0000001010312819 */ /* 0x010fe400000006ff */
[----:B------:R-:W-:-:S07]  /*0a90*/  @P2 SHF.L.U32 R50, R15, 0x10, RZ ;  /* 0x000000100f322819 */ /* 0x000fce00000006ff */
.L_x_227:
[----:B------:R-:W-:Y:S05]  /*0aa0*/  BSYNC B0 ;  /* 0x0000000000007941 */ /* 0x000fea0003800000 */
.L_x_226:
[----:B------:R0:W1:Y:S01]  /*0ab0*/  @P0 MUFU.RSQ R51, R14 ;  /* 0x0000000e00330308 */ /* 0x0000620000001400 */
[----:B------:R-:W-:Y:S02]  /*0ac0*/  ISETP.NE.AND P2, PT, RZ, UR10, PT ;  /* 0x0000000aff007c0c */ /* 0x000fe4000bf45270 */
[C---:B-----5:R-:W-:Y:S02]  /*0ad0*/  PRMT R10, R38.reuse, 0x7632, R10 ;  /* 0x00007632260a7816 */ /* 0x060fe4000000000a */
[----:B------:R-:W-:Y:S02]  /*0ae0*/  SHF.L.U32 R11, R38, 0x10, RZ ;  /* 0x00000010260b7819 */ /* 0x000fe400000006ff */
[----:B------:R-:W-:Y:S02]  /*0af0*/  SHF.L.U32 R19, R10, 0x10, RZ ;  /* 0x000000100a137819 */ /* 0x000fe400000006ff */
[----:B------:R-:W-:Y:S01]  /*0b00*/  PRMT R12, R37, 0x7632, R12 ;  /* 0x00007632250c7816 */ /* 0x000fe2000000000c */
[C---:B------:R-:W-:Y:S01]  /*0b10*/  FADD.FTZ R10, -R8.reuse, R11 ;  /* 0x0000000b080a7221 */ /* 0x040fe20000010100 */
[C---:B------:R-:W-:Y:S01]  /*0b20*/  SHF.L.U32 R21, R39.reuse, 0x10, RZ ;  /* 0x0000001027157819 */ /* 0x040fe200000006ff */
[----:B------:R-:W-:Y:S01]  /*0b30*/  FADD.FTZ R18, -R8, R19 ;  /* 0x0000001308127221 */ /* 0x000fe20000010100 */
[----:B------:R-:W-:-:S02]  /*0b40*/  PRMT R17, R39, 0x7632, R17 ;  /* 0x0000763227117816 */ /* 0x000fc40000000011 */
[----:B------:R-:W-:Y:S02]  /*0b50*/  PRMT R16, R36, 0x7632, R16 ;  /* 0x0000763224107816 */ /* 0x000fe40000000010 */
[----:B0-----:R-:W-:Y:S01]  /*0b60*/  SHF.L.U32 R14, R12, 0x10, RZ ;  /* 0x000000100c0e7819 */ /* 0x001fe200000006ff */
[----:B------:R-:W-:Y:S01]  /*0b70*/  FADD.FTZ R12, -R8, R21 ;  /* 0x00000015080c7221 */ /* 0x000fe20000010100 */
[----:B------:R-:W-:Y:S01]  /*0b80*/  SHF.L.U32 R13, R37, 0x10, RZ ;  /* 0x00000010250d7819 */ /* 0x000fe200000006ff */
[-C--:B-1----:R-:W-:Y:S01]  /*0b90*/  FMUL.FTZ R10, R10, R51.reuse ;  /* 0x000000330a0a7220 */ /* 0x082fe20000410000 */
        /* <DEDUP_REMOVED lines=23> */
.L_x_228:
        /* <DEDUP_REMOVED lines=26> */
.L_x_229:
        /* <DEDUP_REMOVED lines=11> */
[----:B------:R-:W-:Y:S01]  /*0f60*/  UIADD3 UR5, UR6, 0xa0, URZ ;  /* 0x000000a006057890 */ /* 0x000fe2000fffe03f */
[----:B------:R-:W-:Y:S01]  /*0f70*/  FFMA.FTZ R23, R10, R13, RZ ;  /* 0x0000000d0a177223 */ /* 0x000fe200000100ff */
[----:B------:R-:W-:Y:S01]  /*0f80*/  FADD.FTZ R10, RZ, R13 ;  /* 0x0000000dff0a7221 */ /* 0x000fe20000010000 */
[----:B------:R-:W1:Y:S01]  /*0f90*/  SHFL.DOWN PT, R21, R18, 0x1, 0x1f ;  /* 0x08201f0012157f89 */ /* 0x000e6200000e0000 */
[C---:B------:R-:W-:Y:S01]  /*0fa0*/  ISETP.NE.AND P3, PT, R47.reuse, RZ, PT ;  /* 0x000000ff2f00720c */ /* 0x040fe20003f65270 */
[----:B------:R-:W-:Y:S01]  /*0fb0*/  FFMA.FTZ R12, R12, R15, R23 ;  /* 0x0000000f0c0c7223 */ /* 0x000fe20000010017 */
[----:B------:R-:W-:Y:S01]  /*0fc0*/  BSSY B0, `(.L_x_230) ;  /* 0x000004c000007945 */ /* 0x000fe20003800000 */
[----:B------:R-:W2:Y:S01]  /*0fd0*/  SHFL.DOWN PT, R20, R19, 0x1, 0x1f ;  /* 0x08201f0013147f89 */ /* 0x000ea200000e0000 */
[----:B------:R-:W-:Y:S01]  /*0fe0*/  ISETP.GT.U32.AND P4, PT, R47, 0xe, PT ;  /* 0x0000000e2f00780c */ /* 0x000fe20003f84070 */
        /* <DEDUP_REMOVED lines=24> */
[----:B------:R-:W-:Y:S01]  /*1170*/  ISETP.NE.AND P0, PT, R32, RZ, PT ;  /* 0x000000ff2000720c */ /* 0x000fe20003f05270 */
[----:B------:R-:W-:Y:S01]  /*1180*/  FFMA.FTZ R20, R11, R14, RZ ;  /* 0x0000000e0b147223 */ /* 0x000fe200000100ff */
[----:B------:R-:W-:Y:S01]  /*1190*/  FADD.FTZ R11, RZ, R14 ;  /* 0x0000000eff0b7221 */ /* 0x000fe20000010000 */
[----:B------:R-:W-:Y:S01]  /*11a0*/  FADD.FTZ R14, R10, R15 ;  /* 0x0000000f0a0e7221 */ /* 0x000fe20000010000 */
[----:B------:R-:W-:Y:S01]  /*11b0*/  MOV R10, R18 ;  /* 0x00000012000a7202 */ /* 0x000fe20000000f00 */
[----:B------:R-:W-:Y:S01]  /*11c0*/  FFMA.FTZ R13, R17, R16, R20 ;  /* 0x00000010110d7223 */ /* 0x000fe20000010014 */
[----:B------:R-:W-:Y:S01]  /*11d0*/  FADD.FTZ R15, R11, R16 ;  /* 0x000000100b0f7221 */ /* 0x000fe20000010000 */
[----:B------:R-:W-:-:S04]  /*11e0*/  MOV R11, R19 ;  /* 0x00000013000b7202 */ /* 0x000fc80000000f00 */
[----:B------:R0:W-:Y:S04]  /*11f0*/  STS.128 [R53], R12 ;  /* 0x0000000c35007388 */ /* 0x0001e80000000c00 */
        /* <DEDUP_REMOVED lines=40> */
.L_x_231:
[----:B------:R-:W-:Y:S05]  /*1480*/  BSYNC B0 ;  /* 0x0000000000007941 */ /* 0x000fea0003800000 */
.L_x_230:
        /* <DEDUP_REMOVED lines=158> */
.L_x_233:
[----:B------:R-:W-:Y:S05]  /*1e70*/  BSYNC B0 ;  /* 0x0000000000007941 */ /* 0x000fea0003800000 */
.L_x_232:
        /* <DEDUP_REMOVED lines=18> */
.L_x_235:
[----:B------:R-:W-:Y:S05]  /*1fa0*/  BSYNC B0 ;  /* 0x0000000000007941 */ /* 0x000fea0003800000 */
.L_x_234:
        /* <DEDUP_REMOVED lines=19> */
[----:B------:R-:W-:Y:S01]  /*20e0*/  LEA R14, P5, R45, R26, 0x3 ;  /* 0x0000001a2d0e7211 */ /* 0x000fe200078a18ff */
        /* <DEDUP_REMOVED lines=13> */
.L_x_238:
[----:B-1----:R-:W2:Y:S04]  /*21c0*/  LDG.E.STRONG.GPU R14, desc[UR8][R12.64] ;  /* 0x000000080c0e7981 */ /* 0x002ea8000c1ef900 */
[----:B--2---:R-:W-:Y:S01]  /*21d0*/  CCTL.IVALL ;  /* 0x00000000ff00798f */ /* 0x004fe20002000000 */
[----:B------:R-:W-:Y:S05]  /*21e0*/  YIELD ;  /* 0x0000000000007946 */ /* 0x000fea0003800000 */
[----:B------:R-:W-:-:S13]  /*21f0*/  ISETP.NE.AND P0, PT, R14, R19, PT ;  /* 0x000000130e00720c */ /* 0x000fda0003f05270 */
[----:B------:R-:W-:Y:S05]  /*2200*/  @P0 BRA `(.L_x_238) ;  /* 0xfffffffc00ec0947 */ /* 0x000fea000383ffff */
.L_x_237:
        /* <DEDUP_REMOVED lines=16> */
.L_x_242:
        /* <DEDUP_REMOVED lines=115> */
.L_x_241:
        /* <DEDUP_REMOVED lines=61> */
.L_x_243:
[----:B------:R-:W-:-:S13]  /*2e10*/  ISETP.NE.OR P0, PT, R24, RZ, P0 ;  /* 0x000000ff1800720c */ /* 0x000fda0000705670 */
[----:B------:R-:W-:Y:S05]  /*2e20*/  @!P0 BRA `(.L_x_239) ;  /* 0x00000000007c8947 */ /* 0x000fea0003800000 */
.L_x_240:
        /* <DEDUP_REMOVED lines=31> */
.L_x_239:
        /* <DEDUP_REMOVED lines=11> */
.L_x_245:
[----:B------:R-:W-:Y:S05]  /*30d0*/  BSYNC B0 ;  /* 0x0000000000007941 */ /* 0x000fea0003800000 */
.L_x_244:
        /* <DEDUP_REMOVED lines=16> */
.L_x_236:
        /* <DEDUP_REMOVED lines=44> */
.L_x_246:
        /* <DEDUP_REMOVED lines=20> */
.L_x_248:
[----:B------:R-:W-:Y:S05]  /*35e0*/  BSYNC B0 ;  /* 0x0000000000007941 */ /* 0x000fea0003800000 */
.L_x_247:
        /* <DEDUP_REMOVED lines=24> */
.L_x_249:
[----:B------:R-:W-:Y:S01]  /*3770*/  ULDC.64 UR12, c[0x0][0x290] ;  /* 0x0000a400000c7ab9 */ /* 0x000fe20000000a00 */
[----:B------:R-:W-:Y:S01]  /*3780*/  SHF.R.S32.HI R8, RZ, 0x1f, R21 ;  /* 0x0000001fff087819 */ /* 0x000fe20000011415 */
[----:B------:R-:W-:Y:S01]  /*3790*/  BSSY B0, `(.L_x_250) ;  /* 0x0000016000007945 */ /* 0x000fe20003800000 */
[----:B------:R-:W-:-:S04]  /*37a0*/  ISETP.GE.U32.AND P0, PT, R21, UR12, PT ;  /* 0x0000000c15007c0c */ /* 0x000fc8000bf06070 */
[----:B------:R-:W-:-:S04]  /*37b0*/  ISETP.GE.AND.EX P0, PT, R8, UR13, PT, P0 ;  /* 0x0000000d08007c0c */ /* 0x000fc8000bf06300 */
[----:B------:R-:W-:-:S13]  /*37c0*/  ISETP.LT.U32.AND P0, PT, R47, 0x1e0, !P0 ;  /* 0x000001e02f00780c */ /* 0x000fda0004701070 */
        /* <DEDUP_REMOVED lines=18> */
.L_x_251:
[----:B------:R-:W-:Y:S05]  /*38f0*/  BSYNC B0 ;  /* 0x0000000000007941 */ /* 0x000fea0003800000 */
.L_x_250:
[----:B------:R-:W-:Y:S02]  /*3900*/  IADD3 R41, R34, R41, RZ ;  /* 0x0000002922297210 */ /* 0x000fe40007ffe0ff */
[----:B------:R-:W-:Y:S02]  /*3910*/  IADD3 R40, R40, 0x1, RZ ;  /* 0x0000000128287810 */ /* 0x000fe40007ffe0ff */
[----:B------:R-:W-:-:S13]  /*3920*/  ISETP.GE.AND P0, PT, R41, UR4, PT ;  /* 0x0000000429007c0c */ /* 0x000fda000bf06270 */
[----:B------:R-:W-:Y:S05]  /*3930*/  @!P0 BRA `(.L_x_252) ;  /* 0xffffffc800848947 */ /* 0x000fea000383ffff */
.L_x_225:
        /* <DEDUP_REMOVED lines=8> */
[C---:B--2---:R-:W-:Y:S02]  /*39c0*/  SHF.L.U32 R0, R7.reuse, 0x1, RZ ;  /* 0x0000000107007819 */ /* 0x044fe400000006ff */
[----:B------:R-:W-:Y:S02]  /*39d0*/  IADD3 R4, R7, -0x1, RZ ;  /* 0xffffffff07047810 */ /* 0x000fe40007ffe0ff */
[----:B------:R-:W-:Y:S02]  /*39e0*/  SEL R5, R0, RZ, P1 ;  /* 0x000000ff00057207 */ /* 0x000fe40000800000 */
[----:B------:R-:W-:-:S03]  /*39f0*/  ISETP.NE.OR P0, PT, R35, R4, P0 ;  /* 0x000000042300720c */ /* 0x000fc60000705670 */
[----:B---3--:R-:W-:Y:S01]  /*3a00*/  IMAD.WIDE.U32 R2, R5, 0x4, R2 ;  /* 0x0000000405027825 */ /* 0x008fe200078e0002 */
[----:B------:R-:W-:Y:S09]  /*3a10*/  @P2 BRA `(.L_x_254) ;  /* 0x0000000000242947 */ /* 0x000ff20003800000 */
        /* <DEDUP_REMOVED lines=9> */
.L_x_254:
[----:B------:R-:W-:Y:S05]  /*3ab0*/  BSYNC B0 ;  /* 0x0000000000007941 */ /* 0x000fea0003800000 */
.L_x_253:
[----:B------:R-:W-:Y:S05]  /*3ac0*/  @P0 EXIT ;  /* 0x000000000000094d */ /* 0x000fea0003800000 */
[----:B------:R-:W-:Y:S05]  /*3ad0*/  @P2 BRA `(.L_x_255) ;  /* 0x0000000000202947 */ /* 0x000fea0003800000 */
[----:B------:R-:W-:-:S05]  /*3ae0*/  IMAD R0, R6, R7, RZ ;  /* 0x0000000706007224 */ /* 0x000fca00078e02ff */
[----:B------:R-:W-:-:S13]  /*3af0*/  ISETP.NE.AND P0, PT, R0, -0x1, PT ;  /* 0xffffffff0000780c */ /* 0x000fda0003f05270 */
[----:B------:R-:W-:Y:S05]  /*3b00*/  @!P0 BRA `(.L_x_255) ;  /* 0x0000000000148947 */ /* 0x000fea0003800000 */
.L_x_256:
[----:B-1----:R-:W2:Y:S04]  /*3b10*/  LDG.E.STRONG.GPU R5, desc[UR8][R2.64] ;  /* 0x0000000802057981 */ /* 0x002ea8000c1ef900 */
[----:B--2---:R-:W-:Y:S01]  /*3b20*/  CCTL.IVALL ;  /* 0x00000000ff00798f */ /* 0x004fe20002000000 */
[----:B------:R-:W-:Y:S05]  /*3b30*/  YIELD ;  /* 0x0000000000007946 */ /* 0x000fea0003800000 */
[----:B------:R-:W-:-:S13]  /*3b40*/  ISETP.NE.AND P0, PT, R5, R0, PT ;  /* 0x000000000500720c */ /* 0x000fda0003f05270 */
[----:B------:R-:W-:Y:S05]  /*3b50*/  @P0 BRA `(.L_x_256) ;  /* 0xfffffffc00ec0947 */ /* 0x000fea000383ffff */
.L_x_255:
[----:B------:R-:W-:Y:S05]  /*3b60*/  WARPSYNC.ALL ;  /* 0x0000000000007948 */ /* 0x000fea0003800000 */
[----:B-1----:R-:W1:Y:S08]  /*3b70*/  LDC.64 R2, c[0x0][0x288] ;  /* 0x0000a200ff027b82 */ /* 0x002e700000000a00 */
[----:B------:R-:W-:Y:S01]  /*3b80*/  BAR.SYNC.DEFER_BLOCKING 0x0 ;  /* 0x0000000000007b1d */ /* 0x000fe20000010000 */
[----:B-1----:R-:W-:-:S04]  /*3b90*/  LEA.HI R0, P0, R3, R2, RZ, 0x1 ;  /* 0x0000000203007211 */ /* 0x002fc800078108ff */
[----:B------:R-:W-:-:S04]  /*3ba0*/  IADD3.X R5, RZ, R3, RZ, P0, !PT ;  /* 0x00000003ff057210 */ /* 0x000fc800007fe4ff */
[----:B------:R-:W-:Y:S02]  /*3bb0*/  SHF.R.S64 R20, R0, 0x1, R5 ;  /* 0x0000000100147819 */ /* 0x000fe40000001005 */
[----:B------:R-:W-:Y:S02]  /*3bc0*/  SHF.R.S32.HI R0, RZ, 0x1f, R47 ;  /* 0x0000001fff007819 */ /* 0x000fe4000001142f */
[----:B------:R-:W-:Y:S02]  /*3bd0*/  SHF.R.S32.HI R25, RZ, 0x1, R5 ;  /* 0x00000001ff197819 */ /* 0x000fe40000011405 */
[----:B------:R-:W-:-:S04]  /*3be0*/  ISETP.GT.U32.AND P0, PT, R20, R47, PT ;  /* 0x0000002f1400720c */ /* 0x000fc80003f04070 */
[----:B------:R-:W-:-:S13]  /*3bf0*/  ISETP.GT.AND.EX P0, PT, R25, R0, PT, P0 ;  /* 0x000000001900720c */ /* 0x000fda0003f04300 */
[----:B------:R-:W-:Y:S05]  /*3c00*/  @!P0 EXIT ;  /* 0x000000000000894d */ /* 0x000fea0003800000 */
[C---:B0-----:R-:W-:Y:S01]  /*3c10*/  IMAD.WIDE.U32 R8, R2.reuse, 0x3, RZ ;  /* 0x0000000302087825 */ /* 0x041fe200078e00ff */
        /* <DEDUP_REMOVED lines=12> */
.L_x_257:
[----:B------:R-:W-:-:S04]  /*3ce0*/  LEA R12, P0, R47, UR4, 0x2 ;  /* 0x000000042f0c7c11 */ /* 0x000fc8000f8010ff */
[----:B------:R-:W-:Y:S02]  /*3cf0*/  LEA.HI.X R13, R47, UR5, R0, 0x2, P0 ;  /* 0x000000052f0d7c11 */ /* 0x000fe400080f1400 */
[-C--:B------:R-:W-:Y:S02]  /*3d00*/  LEA R14, P0, R20, R12.reuse, 0x2 ;  /* 0x0000000c140e7211 */ /* 0x080fe400078010ff */
[-C--:B------:R-:W-:Y:S01]  /*3d10*/  LEA R18, P2, R27, R12.reuse, 0x2 ;  /* 0x0000000c1b127211 */ /* 0x080fe200078410ff */
[----:B------:R-:W2:Y:S01]  /*3d20*/  LDG.E R0, desc[UR8][R12.64] ;  /* 0x000000080c007981 */ /* 0x000ea2000c1e1900 */
[----:B------:R-:W-:Y:S02]  /*3d30*/  LEA R16, P1, R2, R12, 0x2 ;  /* 0x0000000c02107211 */ /* 0x000fe400078210ff */
[C---:B------:R-:W-:Y:S02]  /*3d40*/  IADD3.X R15, R13.reuse, R31, RZ, P0, !PT ;  /* 0x0000001f0d0f7210 */ /* 0x040fe400007fe4ff */
[----:B------:R-:W-:-:S02]  /*3d50*/  IADD3.X R19, R13, R29, RZ, P2, !PT ;  /* 0x0000001d0d137210 */ /* 0x000fc400017fe4ff */
[----:B------:R-:W-:Y:S02]  /*3d60*/  IADD3.X R17, R23, R13, RZ, P1, !PT ;  /* 0x0000000d17117210 */ /* 0x000fe40000ffe4ff */
        /* <DEDUP_REMOVED lines=8> */
[----:B--2---:R-:W-:Y:S02]  /*3df0*/  F2FP.BF16.F32.PACK_AB R3, R15, R0 ;  /* 0x000000000f03723e */ /* 0x004fe400000010ff */
[----:B------:R-:W-:Y:S02]  /*3e00*/  SHF.R.S32.HI R0, RZ, 0x1f, R47 ;  /* 0x0000001fff007819 */ /* 0x000fe4000001142f */
[----:B---3--:R-:W-:Y:S01]  /*3e10*/  F2FP.BF16.F32.PACK_AB R21, R19, R16 ;  /* 0x000000101315723e */ /* 0x008fe200000010ff */
[----:B------:R2:W-:Y:S04]  /*3e20*/  STG.E desc[UR8][R8.64], R3 ;  /* 0x0000000308007986 */ /* 0x0005e8000c101908 */
[----:B------:R2:W-:Y:S01]  /*3e30*/  STG.E desc[UR8][R10.64], R21 ;  /* 0x000000150a007986 */ /* 0x0005e2000c101908 */
[----:B------:R-:W-:-:S13]  /*3e40*/  ISETP.GT.AND.EX P0, PT, R25, R0, PT, P0 ;  /* 0x000000001900720c */ /* 0x000fda0003f04300 */
[----:B--2---:R-:W-:Y:S05]  /*3e50*/  @P0 BRA `(.L_x_257) ;  /* 0xfffffffc00a00947 */ /* 0x004fea000383ffff */
[----:B------:R-:W-:Y:S05]  /*3e60*/  EXIT ;  /* 0x000000000000794d */ /* 0x000fea0003800000 */
.L_x_258:
        /* <DEDUP_REMOVED lines=9> */
.L_x_3255:


//--------------------- .text._Z35group_norm_nhwc_bwd_one_pass_kernelI11Bf16IOBf16WLi128ELi30ELi480EEv26Group_norm_nhwc_bwd_params --------------------------
	.section	.text._Z35group_norm_nhwc_bwd_one_pass_kernelI11Bf16IOBf16WLi128ELi30ELi480EEv26Group_norm_nhwc_bwd_params,"ax",@progbits
	.align	128
        .global         _Z35group_norm_nhwc_bwd_one_pass_kernelI11Bf16IOBf16WLi128ELi30ELi480EEv26Group_norm_nhwc_bwd_params
        .type           _Z35group_norm_nhwc_bwd_one_pass_kernelI11Bf16IOBf16WLi128ELi30ELi480EEv26Group_norm_nhwc_bwd_params,@function
        .size           _Z35group_norm_nhwc_bwd_one_pass_kernelI11Bf16IOBf16WLi128ELi30ELi480EEv26Group_norm_nhwc_bwd_params,(.L_x_3256 - _Z35group_norm_nhwc_bwd_one_pass_kernelI11Bf16IOBf16WLi128ELi30ELi480EEv26Group_norm_nhwc_bwd_params)
        .other          _Z35group_norm_nhwc_bwd_one_pass_kernelI11Bf16IOBf16WLi128ELi30ELi480EEv26Group_norm_nhwc_bwd_params,@"STO_CUDA_ENTRY STV_DEFAULT"
_Z35group_norm_nhwc_bwd_one_pass_kernelI11Bf16IOBf16WLi128ELi30ELi480EEv26Group_norm_nhwc_bwd_params:
.text._Z35group_norm_nhwc_bwd_one_pass_kernelI11Bf16IOBf16WLi128ELi30ELi480EEv26Group_norm_nhwc_bwd_params:
        /* <DEDUP_REMOVED lines=47> */
[----:B------:R-:W-:Y:S01]  /*02f0*/  IADD3 R42, R44, 0x40, RZ ;  /* 0x000000402c2a7810 */ /* 0x000fe20007ffe0ff */
        /* <DEDUP_REMOVED lines=9> */
.L_x_294:
[----:B0-----:R-:W0:Y:S01]  /*0390*/  LDC R17, c[0x0][0x2a0] ;  /* 0x0000a800ff117b82 */ /* 0x001e220000000800 */
[----:B------:R-:W-:Y:S01]  /*03a0*/  IABS R12, R38 ;  /* 0x00000026000c7213 */ /* 0x000fe20000000000 */
[----:B------:R-:W-:Y:S01]  /*03b0*/  ULDC.64 UR10, c[0x0][0x298] ;  /* 0x0000a600000a7ab9 */ /* 0x000fe20000000a00 */
[----:B------:R-:W-:Y:S01]  /*03c0*/  ISETP.GE.AND P0, PT, R38, RZ, PT ;  /* 0x000000ff2600720c */ /* 0x000fe20003f06270 */
[----:B------:R-:W-:Y:S01]  /*03d0*/  ULDC.64 UR18, c[0x0][0x290] ;  /* 0x0000a40000127ab9 */ /* 0x000fe20000000a00 */
[----:B-12---:R-:W-:-:S03]  /*03e0*/  SHF.R.S32.HI R14, RZ, 0x1f, R46 ;  /* 0x0000001fff0e7819 */ /* 0x006fc6000001142e */
[----:B------:R-:W1:Y:S08]  /*03f0*/  LDC R21, c[0x0][0x2ac] ;  /* 0x0000ab00ff157b82 */ /* 0x000e700000000800 */
[----:B------:R-:W2:Y:S01]  /*0400*/  @P1 LDC.64 R30, c[0x0][0x228] ;  /* 0x00008a00ff1e1b82 */ /* 0x000ea20000000a00 */
[----:B0--3--:R-:W-:Y:S02]  /*0410*/  IABS R13, R17 ;  /* 0x00000011000d7213 */ /* 0x009fe40000000000 */
        /* <DEDUP_REMOVED lines=20> */
[----:B------:R-:W-:Y:S02]  /*0560*/  IADD3 R11, R6, -R13, RZ ;  /* 0x8000000d060b7210 */ /* 0x000fe40007ffe0ff */
[----:B------:R-:W-:Y:S01]  /*0570*/  ISETP.GT.U32.AND P6, PT, R13, R6, PT ;  /* 0x000000060d00720c */ /* 0x000fe20003fc4070 */
[----:B------:R-:W-:-:S03]  /*0580*/  IMAD.WIDE.U32 R12, R45, -0x77777777, RZ ;  /* 0x888888892d0c7825 */ /* 0x000fc600078e00ff */
[----:B------:R-:W-:Y:S02]  /*0590*/  SEL R6, R11, R6, !P6 ;  /* 0x000000060b067207 */ /* 0x000fe40007000000 */
[----:B------:R-:W3:Y:S01]  /*05a0*/  LDC.64 R10, c[0x0][0x248] ;  /* 0x00009200ff0a7b82 */ /* 0x000ee20000000a00 */
[----:B------:R-:W-:Y:S02]  /*05b0*/  SHF.R.U32.HI R12, RZ, 0x3, R13 ;  /* 0x00000003ff0c7819 */ /* 0x000fe4000001160d */
[----:B------:R-:W-:Y:S02]  /*05c0*/  @P4 IADD3 R8, R8, 0x1, RZ ;  /* 0x0000000108084810 */ /* 0x000fe40007ffe0ff */
[----:B------:R-:W-:Y:S02]  /*05d0*/  ISETP.NE.AND P4, PT, R17, RZ, PT ;  /* 0x000000ff1100720c */ /* 0x000fe40003f85270 */
[----:B------:R-:W-:Y:S01]  /*05e0*/  @!P0 IADD3 R6, -R6, RZ, RZ ;  /* 0x000000ff06068210 */ /* 0x000fe20007ffe1ff */
[----:B------:R-:W4:Y:S01]  /*05f0*/  @P1 LDC.64 R16, c[0x0][0x288] ;  /* 0x0000a200ff101b82 */ /* 0x000f220000000a00 */
[----:B------:R-:W-:-:S02]  /*0600*/  @!P3 IADD3 R8, -R8, RZ, RZ ;  /* 0x000000ff0808b210 */ /* 0x000fc40007ffe1ff */
[----:B------:R-:W-:Y:S01]  /*0610*/  SEL R48, R15, R6, !P4 ;  /* 0x000000060f307207 */ /* 0x000fe20006000000 */
[----:B-1----:R-:W-:Y:S01]  /*0620*/  IMAD R6, R21, UR16, R12 ;  /* 0x0000001015067c24 */ /* 0x002fe2000f8e020c */
[----:B------:R-:W-:Y:S02]  /*0630*/  SEL R19, R15, R8, !P4 ;  /* 0x000000080f137207 */ /* 0x000fe40006000000 */
[----:B------:R-:W-:Y:S01]  /*0640*/  SHF.R.S32.HI R21, RZ, 0x1f, R44 ;  /* 0x0000001fff157819 */ /* 0x000fe2000001142c */
[----:B------:R-:W-:Y:S01]  /*0650*/  IMAD R25, R48, 0x1e, RZ ;  /* 0x0000001e30197824 */ /* 0x000fe200078e02ff */
[----:B------:R-:W-:Y:S01]  /*0660*/  SHF.R.S32.HI R8, RZ, 0x1f, R19 ;  /* 0x0000001fff087819 */ /* 0x000fe20000011413 */
[----:B------:R-:W1:Y:S01]  /*0670*/  @P1 LDC.64 R12, c[0x0][0x230] ;  /* 0x00008c00ff0c1b82 */ /* 0x000e620000000a00 */
[----:B------:R-:W-:Y:S02]  /*0680*/  IADD3 R6, R6, 0x40, RZ ;  /* 0x0000004006067810 */ /* 0x000fe40007ffe0ff */
[----:B------:R-:W-:Y:S01]  /*0690*/  IADD3 R50, P0, R46, R25, RZ ;  /* 0x000000192e327210 */ /* 0x000fe20007f1e0ff */
[----:B------:R-:W-:-:S03]  /*06a0*/  IMAD R8, R8, UR10, RZ ;  /* 0x0000000a08087c24 */ /* 0x000fc6000f8e02ff */
[----:B------:R-:W-:Y:S01]  /*06b0*/  LEA.HI.X.SX32 R51, R25, R14, 0x1, P0 ;  /* 0x0000000e19337211 */ /* 0x000fe200000f0eff */
[----:B---3--:R-:W-:Y:S01]  /*06c0*/  IMAD.WIDE R14, R38, 0x8, R10 ;  /* 0x00000008260e7825 */ /* 0x008fe200078e020a */
[----:B------:R-:W-:Y:S01]  /*06d0*/  ISETP.GE.U32.AND P0, PT, R6, UR18, PT ;  /* 0x0000001206007c0c */ /* 0x000fe2000bf06070 */
[----:B------:R-:W3:Y:S01]  /*06e0*/  @P2 LDC.64 R10, c[0x0][0x288] ;  /* 0x0000a200ff0a2b82 */ /* 0x000ee20000000a00 */
[----:B------:R-:W-:Y:S01]  /*06f0*/  SHF.R.S32.HI R6, RZ, 0x1f, R6 ;  /* 0x0000001fff067819 */ /* 0x000fe20000011406 */
[C---:B------:R-:W-:Y:S02]  /*0700*/  IMAD R53, R19.reuse, UR11, R8 ;  /* 0x0000000b13357c24 */ /* 0x040fe4000f8e0208 */
[----:B------:R-:W2:Y:S01]  /*0710*/  LDG.E.64 R14, desc[UR14][R14.64] ;  /* 0x0000000e0e0e7981 */ /* 0x000ea2000c1e1b00 */
[----:B------:R-:W-:Y:S01]  /*0720*/  IMAD.WIDE.U32 R50, R19, UR10, R50 ;  /* 0x0000000a13327c25 */ /* 0x000fe2000f8e0032 */
[----:B------:R-:W-:-:S03]  /*0730*/  ISETP.GE.AND.EX P0, PT, R6, UR19, PT, P0 ;  /* 0x0000001306007c0c */ /* 0x000fc6000bf06300 */
[----:B----4-:R-:W-:Y:S01]  /*0740*/  @P1 IMAD R6, R21, R16, RZ ;  /* 0x0000001015061224 */ /* 0x010fe200078e02ff */
[----:B------:R-:W-:Y:S02]  /*0750*/  IADD3 R53, R51, R53, RZ ;  /* 0x0000003533357210 */ /* 0x000fe40007ffe0ff */
        /* <DEDUP_REMOVED lines=12> */
[----:B------:R-:W-:Y:S01]  /*0820*/  SHF.R.S32.HI R19, RZ, 0x1f, R43 ;  /* 0x0000001fff137819 */ /* 0x000fe2000001142b */
[----:B------:R-:W1:Y:S01]  /*0830*/  @P2 LDC.64 R12, c[0x0][0x230] ;  /* 0x00008c00ff0c2b82 */ /* 0x000e620000000a00 */
[----:B------:R-:W-:Y:S01]  /*0840*/  ISETP.LT.U32.AND P3, PT, R45, 0x1e0, !P3 ;  /* 0x000001e02d00780c */ /* 0x000fe20005f61070 */
[----:B------:R0:W5:Y:S02]  /*0850*/  @P1 LDG.E R36, desc[UR14][R16.64] ;  /* 0x0000000e10241981 */ /* 0x000164000c1e1900 */
[----:B---3--:R-:W-:-:S04]  /*0860*/  @P2 IMAD R8, R19, R10, RZ ;  /* 0x0000000a13082224 */ /* 0x008fc800078e02ff */
[----:B------:R-:W-:Y:S01]  /*0870*/  @P2 IMAD R27, R43, R11, R8 ;  /* 0x0000000b2b1b2224 */ /* 0x000fe200078e0208 */
[----:B0-----:R-:W-:Y:S02]  /*0880*/  @P2 MOV R16, R50 ;  /* 0x0000003200102202 */ /* 0x001fe40000000f00 */
[----:B------:R-:W-:-:S03]  /*0890*/  @P2 MOV R17, R53 ;  /* 0x0000003500112202 */ /* 0x000fc60000000f00 */
[----:B------:R-:W0:Y:S01]  /*08a0*/  @P3 LDC.64 R18, c[0x0][0x288] ;  /* 0x0000a200ff123b82 */ /* 0x000e220000000a00 */
[----:B------:R-:W-:Y:S01]  /*08b0*/  @P2 IMAD.WIDE.U32 R10, R43, R10, R16 ;  /* 0x0000000a2b0a2225 */ /* 0x000fe200078e0010 */
[----:B--2---:R-:W-:-:S03]  /*08c0*/  @P1 IADD3 R30, P4, R21, R30, RZ ;  /* 0x0000001e151e1210 */ /* 0x004fc60007f9e0ff */
[----:B----4-:R-:W-:Y:S01]  /*08d0*/  @P0 IMAD R8, R7, R28, RZ ;  /* 0x0000001c07080224 */ /* 0x010fe200078e02ff */
[----:B------:R-:W-:Y:S02]  /*08e0*/  @P2 IADD3 R11, R11, R27, RZ ;  /* 0x0000001b0b0b2210 */ /* 0x000fe40007ffe0ff */
[----:B------:R-:W2:Y:S01]  /*08f0*/  @P0 LDC.64 R20, c[0x0][0x230] ;  /* 0x00008c00ff140b82 */ /* 0x000ea20000000a00 */
[----:B------:R-:W-:Y:S02]  /*0900*/  @P1 IADD3.X R31, R6, R31, RZ, P4, !PT ;  /* 0x0000001f061f1210 */ /* 0x000fe400027fe4ff */
[C---:B------:R-:W-:Y:S02]  /*0910*/  @P2 SHF.L.U32 R17, R10.reuse, 0x1, RZ ;  /* 0x000000010a112819 */ /* 0x040fe400000006ff */
[----:B------:R-:W-:Y:S02]  /*0920*/  @P2 SHF.L.U64.HI R6, R10, 0x1, R11 ;  /* 0x000000010a062819 */ /* 0x000fe4000001020b */
[----:B------:R-:W-:-:S02]  /*0930*/  @P0 MOV R10, R50 ;  /* 0x00000032000a0202 */ /* 0x000fc40000000f00 */
[----:B------:R-:W-:Y:S01]  /*0940*/  @P0 MOV R11, R53 ;  /* 0x00000035000b0202 */ /* 0x000fe20000000f00 */
[C---:B------:R-:W-:Y:S01]  /*0950*/  @P0 IMAD R33, R42.reuse, R29, R8 ;  /* 0x0000001d2a210224 */ /* 0x040fe200078e0208 */
[C---:B-1----:R-:W-:Y:S01]  /*0960*/  @P2 IADD3 R26, P4, R17.reuse, R12, RZ ;  /* 0x0000000c111a2210 */ /* 0x042fe20007f9e0ff */
[----:B------:R-:W-:Y:S01]  /*0970*/  @P0 IMAD.WIDE.U32 R28, R42, R28, R10 ;  /* 0x0000001c2a1c0225 */ /* 0x000fe200078e000a */
[----:B------:R-:W-:Y:S02]  /*0980*/  @P2 IADD3 R22, P5, R17, R22, RZ ;  /* 0x0000001611162210 */ /* 0x000fe40007fbe0ff */
[----:B------:R-:W1:Y:S01]  /*0990*/  @P0 LDC.64 R10, c[0x0][0x228] ;  /* 0x00008a00ff0a0b82 */ /* 0x000e620000000a00 */
[----:B------:R-:W-:Y:S02]  /*09a0*/  @P2 IADD3.X R27, R6, R13, RZ, P4, !PT ;  /* 0x0000000d061b2210 */ /* 0x000fe400027fe4ff */
[----:B------:R-:W-:Y:S02]  /*09b0*/  CS2R R34, SRZ ;  /* 0x0000000000227805 */ /* 0x000fe4000001ff00 */
[----:B------:R-:W-:-:S03]  /*09c0*/  @P0 IADD3 R29, R29, R33, RZ ;  /* 0x000000211d1d0210 */ /* 0x000fc60007ffe0ff */
[----:B------:R-:W3:Y:S01]  /*09d0*/  @P3 LDC.64 R16, c[0x0][0x230] ;  /* 0x00008c00ff103b82 */ /* 0x000ee20000000a00 */
[----:B------:R4:W5:Y:S01]  /*09e0*/  @P1 LDG.E R35, desc[UR14][R30.64] ;  /* 0x0000000e1e231981 */ /* 0x000962000c1e1900 */
[----:B------:R-:W-:-:S06]  /*09f0*/  @P2 IADD3.X R23, R6, R23, RZ, P5, !PT ;  /* 0x0000001706172210 */ /* 0x000fcc0002ffe4ff */
[----:B------:R-:W3:Y:S01]  /*0a00*/  @P3 LDC.64 R12, c[0x0][0x228] ;  /* 0x00008a00ff0c3b82 */ /* 0x000ee20000000a00 */
[C---:B------:R-:W-:Y:S01]  /*0a10*/  @P0 SHF.L.U64.HI R6, R28.reuse, 0x1, R29 ;  /* 0x000000011c060819 */ /* 0x040fe2000001021d */
[----:B0-----:R-:W-:Y:S01]  /*0a20*/  @P3 IMAD R8, R9, R18, RZ ;  /* 0x0000001209083224 */ /* 0x001fe200078e02ff */
[----:B----4-:R-:W-:Y:S02]  /*0a30*/  @P0 SHF.L.U32 R31, R28, 0x1, RZ ;  /* 0x000000011c1f0819 */ /* 0x010fe400000006ff */
[----:B------:R-:W-:Y:S02]  /*0a40*/  CS2R R32, SRZ ;  /* 0x0000000000207805 */ /* 0x000fe4000001ff00 */
[----:B------:R-:W-:Y:S01]  /*0a50*/  @P3 MOV R28, R50 ;  /* 0x00000032001c3202 */ /* 0x000fe20000000f00 */
[----:B------:R0:W5:Y:S01]  /*0a60*/  @P2 LDG.E R37, desc[UR14][R26.64] ;  /* 0x0000000e1a252981 */ /* 0x000162000c1e1900 */
[----:B------:R-:W-:Y:S01]  /*0a70*/  @P3 MOV R29, R53 ;  /* 0x00000035001d3202 */ /* 0x000fe20000000f00 */
[C---:B------:R-:W-:Y:S01]  /*0a80*/  @P3 IMAD R19, R40.reuse, R19, R8 ;  /* 0x0000001328133224 */ /* 0x040fe200078e0208 */
[----:B--2---:R-:W-:Y:S01]  /*0a90*/  @P0 IADD3 R20, P4, R31, R20, RZ ;  /* 0x000000141f140210 */ /* 0x004fe20007f9e0ff */
[----:B------:R0:W5:Y:S01]  /*0aa0*/  @P2 LDG.E R34, desc[UR14][R22.64] ;  /* 0x0000000e16222981 */ /* 0x000162000c1e1900 */
[----:B------:R-:W-:-:S02]  /*0ab0*/  @P3 IMAD.WIDE.U32 R28, R40, R18, R28 ;  /* 0x00000012281c3225 */ /* 0x000fc400078e001c */
[----:B------:R-:W-:-:S03]  /*0ac0*/  @P0 IADD3.X R21, R6, R21, RZ, P4, !PT ;  /* 0x0000001506150210 */ /* 0x000fc600027fe4ff */
[----:B------:R-:W-:Y:S02]  /*0ad0*/  @P3 IADD3 R29, R29, R19, RZ ;  /* 0x000000131d1d3210 */ /* 0x000fe40007ffe0ff */
[----:B------:R0:W5:Y:S01]  /*0ae0*/  @P0 LDG.E R32, desc[UR14][R20.64] ;  /* 0x0000000e14200981 */ /* 0x000162000c1e1900 */
[C---:B------:R-:W-:Y:S02]  /*0af0*/  @P3 SHF.L.U32 R19, R28.reuse, 0x1, RZ ;  /* 0x000000011c133819 */ /* 0x040fe400000006ff */
[----:B-1----:R-:W-:Y:S02]  /*0b00*/  @P0 IADD3 R18, P4, R31, R10, RZ ;  /* 0x0000000a1f120210 */ /* 0x002fe40007f9e0ff */
[----:B------:R-:W-:Y:S02]  /*0b10*/  @P3 SHF.L.U64.HI R28, R28, 0x1, R29 ;  /* 0x000000011c1c3819 */ /* 0x000fe4000001021d */
[C---:B---3--:R-:W-:Y:S02]  /*0b20*/  @P3 IADD3 R16, P5, R19.reuse, R16, RZ ;  /* 0x0000001013103210 */ /* 0x048fe40007fbe0ff */
[----:B------:R-:W-:-:S02]  /*0b30*/  @P3 IADD3 R12, P6, R19, R12, RZ ;  /* 0x0000000c130c3210 */ /* 0x000fc40007fde0ff */
[----:B------:R-:W-:Y:S02]  /*0b40*/  @P0 IADD3.X R19, R6, R11, RZ, P4, !PT ;  /* 0x0000000b06130210 */ /* 0x000fe400027fe4ff */
[----:B------:R-:W-:Y:S02]  /*0b50*/  CS2R R10, SRZ ;  /* 0x00000000000a7805 */ /* 0x000fe4000001ff00 */
[C---:B------:R-:W-:Y:S02]  /*0b60*/  @P3 IADD3.X R17, R28.reuse, R17, RZ, P5, !PT ;  /* 0x000000111c113210 */ /* 0x040fe40002ffe4ff */
[----:B------:R-:W-:-:S03]  /*0b70*/  @P3 IADD3.X R13, R28, R13, RZ, P6, !PT ;  /* 0x0000000d1c0d3210 */ /* 0x000fc600037fe4ff */
[----:B------:R0:W5:Y:S04]  /*0b80*/  @P3 LDG.E R33, desc[UR14][R16.64] ;  /* 0x0000000e10213981 */ /* 0x000168000c1e1900 */
[----:B------:R0:W5:Y:S01]  /*0b90*/  @P3 LDG.E R10, desc[UR14][R12.64] ;  /* 0x0000000e0c0a3981 */ /* 0x000162000c1e1900 */
[----:B------:R-:W-:-:S06]  /*0ba0*/  CS2R R30, SRZ ;  /* 0x00000000001e7805 */ /* 0x000fcc000001ff00 */
[----:B------:R0:W5:Y:S01]  /*0bb0*/  @P0 LDG.E R30, desc[UR14][R18.64] ;  /* 0x0000000e121e0981 */ /* 0x000162000c1e1900 */
[----:B------:R-:W-:Y:S01]  /*0bc0*/  UMOV UR11, 0x3f800000 ;  /* 0x3f800000000b7882 */ /* 0x000fe20000000000 */
[----:B------:R-:W-:Y:S01]  /*0bd0*/  BSSY B0, `(.L_x_260) ;  /* 0x0000020000007945 */ /* 0x000fe20003800000 */
[----:B------:R-:W-:Y:S02]  /*0be0*/  MOV R8, RZ ;  /* 0x000000ff00087202 */ /* 0x000fe40000000f00 */
[----:B------:R-:W-:-:S13]  /*0bf0*/  R2UR UR13, R14 ;  /* 0x000000000e0d72ca */ /* 0x000fda00000e0000 */
[----:B------:R-:W-:-:S05]  /*0c00*/  MOV R6, UR13 ;  /* 0x0000000d00067c02 */ /* 0x000fca0008000f00 */
[----:B------:R-:W-:-:S05]  /*0c10*/  FFMA.FTZ R15, -R6, UR13, R15 ;  /* 0x0000000d060f7c23 */ /* 0x000fca000801010f */
[----:B------:R-:W-:-:S13]  /*0c20*/  FSETP.GTU.FTZ.AND P0, PT, R15, RZ, PT ;  /* 0x000000ff0f00720b */ /* 0x000fda0003f1c000 */
[----:B------:R-:W-:Y:S01]  /*0c30*/  VOTEU.ANY UP0, P0 ;  /* 0x00000000003f7886 */ /* 0x000fe20000000100 */
[----:B------:R-:W-:-:S04]  /*0c40*/  PLOP3.LUT P0, PT, PT, PT, UP0, 0x80, 0x0 ;  /* 0x000000000000781c */ /* 0x000fc80003f0f008 */
[----:B------:R-:W-:-:S09]  /*0c50*/  @UP0 ULDC UR5, c[0x0][0x250] ;  /* 0x0000940000050ab9 */ /* 0x000fd20000000800 */
[----:B------:R-:W-:-:S06]  /*0c60*/  @P0 FADD.FTZ R14, R15, UR5 ;  /* 0x000000050f0e0e21 */ /* 0x000fcc0008010000 */
[----:B------:R-:W1:Y:S01]  /*0c70*/  @P0 MUFU.RSQ R14, R14 ;  /* 0x0000000e000e0308 */ /* 0x000e620000001400 */
[----:B------:R-:W-:Y:S02]  /*0c80*/  MOV R6, RZ ;  /* 0x000000ff00067202 */ /* 0x000fe40000000f00 */
[----:B-1----:R-:W-:Y:S02]  /*0c90*/  @P0 R2UR UR5, R14 ;  /* 0x000000000e0502ca */ /* 0x002fe400000e0000 */
[----:B------:R-:W-:-:S11]  /*0ca0*/  ISETP.GT.U32.AND P0, PT, R45, 0x1df, PT ;  /* 0x000001df2d00780c */ /* 0x000fd60003f04070 */
[----:B------:R-:W-:Y:S02]  /*0cb0*/  @UP0 UMOV UR11, UR5 ;  /* 0x00000005000b0c82 */ /* 0x000fe40008000000 */
[----:B0-----:R-:W-:Y:S05]  /*0cc0*/  @P0 BRA `(.L_x_261) ;  /* 0x0000000000400947 */ /* 0x001fea0003800000 */
        /* <DEDUP_REMOVED lines=16> */
.L_x_261:
[----:B------:R-:W-:Y:S05]  /*0dd0*/  BSYNC B0 ;  /* 0x0000000000007941 */ /* 0x000fea0003800000 */
.L_x_260:
[----:B------:R-:W-:Y:S02]  /*0de0*/  ISETP.NE.AND P3, PT, RZ, UR12, PT ;  /* 0x0000000cff007c0c */ /* 0x000fe4000bf65270 */
[C---:B-----5:R-:W-:Y:S02]  /*0df0*/  PRMT R12, R36.reuse, 0x7632, R12 ;  /* 0x00007632240c7816 */ /* 0x060fe4000000000c */
        /* <DEDUP_REMOVED lines=8> */
[C---:B------:R-:W-:Y:S01]  /*0e80*/  PRMT R20, R34.reuse, 0x7632, R20 ;  /* 0x0000763222147816 */ /* 0x040fe20000000014 */
        /* <DEDUP_REMOVED lines=26> */
.L_x_262:
        /* <DEDUP_REMOVED lines=19> */
[----:B-1----:R-:W-:Y:S01]  /*1160*/  FMUL.FTZ R16, R16, R27 ;  /* 0x0000001b10107220 */ /* 0x002fe20000410000 */
[----:B------:R-:W-:Y:S01]  /*1170*/  FADD.FTZ R54, -R27, 1 ;  /* 0x3f8000001b367421 */ /* 0x000fe20000010100 */
[----:B------:R-:W-:-:S03]  /*1180*/  FADD.FTZ R27, -R29, 1 ;  /* 0x3f8000001d1b7421 */ /* 0x000fc60000010100 */
[----:B------:R-:W-:Y:S01]  /*1190*/  FFMA.FTZ R23, R23, R54, 1 ;  /* 0x3f80000017177423 */ /* 0x000fe20000010036 */
[----:B------:R-:W-:-:S03]  /*11a0*/  FFMA.FTZ R27, R24, R27, 1 ;  /* 0x3f800000181b7423 */ /* 0x000fc6000001001b */
[----:B------:R-:W-:Y:S01]  /*11b0*/  FMUL.FTZ R16, R16, R23 ;  /* 0x0000001710107220 */ /* 0x000fe20000410000 */
[----:B------:R-:W-:-:S07]  /*11c0*/  FMUL.FTZ R12, R12, R27 ;  /* 0x0000001b0c0c7220 */ /* 0x000fce0000410000 */
.L_x_263:
[----:B------:R-:W-:Y:S01]  /*11d0*/  FFMA.FTZ R24, R13, R20, R22 ;  /* 0x000000140d187223 */ /* 0x000fe20000010016 */
[----:B------:R-:W-:Y:S01]  /*11e0*/  FMUL.FTZ R22, R16, R31 ;  /* 0x0000001f10167220 */ /* 0x000fe20000410000 */
[----:B------:R-:W-:Y:S01]  /*11f0*/  FADD.FTZ R21, R20, R21 ;  /* 0x0000001514157221 */ /* 0x000fe20000010000 */
[----:B------:R-:W-:Y:S01]  /*1200*/  PRMT R20, R32, 0x7632, R20 ;  /* 0x0000763220147816 */ /* 0x000fe20000000014 */
[----:B------:R-:W-:Y:S01]  /*1210*/  FMUL.FTZ R23, R12, R11 ;  /* 0x0000000b0c177220 */ /* 0x000fe20000410000 */
[----:B------:R-:W-:Y:S01]  /*1220*/  FFMA.FTZ R24, R19, R22, R24 ;  /* 0x0000001613187223 */ /* 0x000fe20000010018 */
[----:B------:R-:W-:Y:S01]  /*1230*/  FADD.FTZ R22, R21, R22 ;  /* 0x0000001615167221 */ /* 0x000fe20000010000 */
[----:B------:R-:W-:Y:S02]  /*1240*/  SHF.L.U32 R21, R32, 0x10, RZ ;  /* 0x0000001020157819 */ /* 0x000fe400000006ff */
[----:B------:R-:W-:Y:S01]  /*1250*/  SHF.L.U32 R25, R20, 0x10, RZ ;  /* 0x0000001014197819 */ /* 0x000fe200000006ff */
[----:B------:R-:W-:Y:S01]  /*1260*/  FFMA.FTZ R24, R17, R23, R24 ;  /* 0x0000001711187223 */ /* 0x000fe20000010018 */
[----:B------:R-:W-:Y:S01]  /*1270*/  PRMT R26, R30, 0x7632, R26 ;  /* 0x000076321e1a7816 */ /* 0x000fe2000000001a */
[----:B------:R-:W-:Y:S01]  /*1280*/  FADD.FTZ R21, R21, -UR13 ;  /* 0x8000000d15157e21 */ /* 0x000fe20008010000 */
[----:B------:R-:W-:Y:S01]  /*1290*/  FADD.FTZ R23, R23, R22 ;  /* 0x0000001617177221 */ /* 0x000fe20000010000 */
[----:B------:R-:W-:Y:S01]  /*12a0*/  FADD.FTZ R27, R25, -UR13 ;  /* 0x8000000d191b7e21 */ /* 0x000fe20008010000 */
[----:B------:R-:W-:Y:S01]  /*12b0*/  SHF.L.U32 R22, R26, 0x10, RZ ;  /* 0x000000101a167819 */ /* 0x000fe200000006ff */
[----:B------:R-:W-:Y:S01]  /*12c0*/  FFMA.FTZ R26, R15, R18, RZ ;  /* 0x000000120f1a7223 */ /* 0x000fe200000100ff */
[----:B------:R-:W-:Y:S01]  /*12d0*/  SHF.L.U32 R20, R30, 0x10, RZ ;  /* 0x000000101e147819 */ /* 0x000fe200000006ff */
[----:B------:R-:W-:Y:S01]  /*12e0*/  FMUL.FTZ R21, R21, UR11 ;  /* 0x0000000b15157c20 */ /* 0x000fe20008410000 */
        /* <DEDUP_REMOVED lines=21> */
.L_x_264:
        /* <DEDUP_REMOVED lines=10> */
[--C-:B------:R-:W-:Y:S01]  /*14e0*/  FADD.FTZ R19, R19, R16.reuse ;  /* 0x0000001013137221 */ /* 0x100fe20000010000 */
[C---:B------:R-:W-:Y:S01]  /*14f0*/  PRMT R16, R10.reuse, 0x7632, R16 ;  /* 0x000076320a107816 */ /* 0x040fe20000000010 */
[----:B------:R-:W-:Y:S01]  /*1500*/  FADD.FTZ R23, R23, -UR13 ;  /* 0x8000000d17177e21 */ /* 0x000fe20008010000 */
[----:B------:R-:W-:Y:S01]  /*1510*/  FADD.FTZ R27, R27, -UR13 ;  /* 0x8000000d1b1b7e21 */ /* 0x000fe20008010000 */
[----:B------:R-:W-:-:S02]  /*1520*/  SHF.L.U32 R24, R10, 0x10, RZ ;  /* 0x000000100a187819 */ /* 0x000fc400000006ff */
[----:B------:R-:W-:Y:S01]  /*1530*/  SHF.L.U32 R16, R16, 0x10, RZ ;  /* 0x0000001010107819 */ /* 0x000fe200000006ff */
[----:B------:R-:W-:Y:S01]  /*1540*/  FMUL.FTZ R23, R23, UR11 ;  /* 0x0000000b17177c20 */ /* 0x000fe20008410000 */
[----:B------:R-:W-:Y:S01]  /*1550*/  FMUL.FTZ R27, R27, UR11 ;  /* 0x0000000b1b1b7c20 */ /* 0x000fe20008410000 */
[----:B------:R-:W-:Y:S06]  /*1560*/  @!P3 BRA `(.L_x_265) ;  /* 0x000000000048b947 */ /* 0x000fec0003800000 */
[----:B------:R-:W-:-:S04]  /*1570*/  FFMA.FTZ R28, R23, R31, R6 ;  /* 0x0000001f171c7223 */ /* 0x000fc80000010006 */
[----:B------:R-:W-:-:S06]  /*1580*/  FMUL.FTZ R29, R28, -1.4426950216293334961 ;  /* 0xbfb8aa3b1c1d7820 */ /* 0x000fcc0000410000 */
[----:B------:R-:W0:Y:S02]  /*1590*/  MUFU.EX2 R29, R29 ;  /* 0x0000001d001d7308 */ /* 0x000e240000000800 */
[----:B0-----:R-:W-:-:S06]  /*15a0*/  FADD.FTZ R47, R29, 1 ;  /* 0x3f8000001d2f7421 */ /* 0x001fcc0000010000 */
[----:B------:R-:W0:Y:S02]  /*15b0*/  MUFU.RCP R47, R47 ;  /* 0x0000002f002f7308 */ /* 0x000e240000001000 */
[----:B0-----:R-:W-:Y:S01]  /*15c0*/  FADD.FTZ R49, -R47, 1 ;  /* 0x3f8000002f317421 */ /* 0x001fe20000010100 */
[----:B------:R-:W-:-:S03]  /*15d0*/  FMUL.FTZ R24, R24, R47 ;  /* 0x0000002f18187220 */ /* 0x000fc60000410000 */
[----:B------:R-:W-:Y:S01]  /*15e0*/  FFMA.FTZ R49, R28, R49, 1 ;  /* 0x3f8000001c317423 */ /* 0x000fe20000010031 */
[----:B------:R-:W-:-:S03]  /*15f0*/  FFMA.FTZ R28, R27, R11, R8 ;  /* 0x0000000b1b1c7223 */ /* 0x000fc60000010008 */
[----:B------:R-:W-:Y:S01]  /*1600*/  FMUL.FTZ R24, R24, R49 ;  /* 0x0000003118187220 */ /* 0x000fe20000410000 */
        /* <DEDUP_REMOVED lines=8> */
.L_x_265:
[----:B------:R-:W-:Y:S01]  /*1690*/  FMUL.FTZ R28, R24, R31 ;  /* 0x0000001f181c7220 */ /* 0x000fe20000410000 */
[----:B------:R-:W-:Y:S01]  /*16a0*/  FMUL.FTZ R29, R16, R11 ;  /* 0x0000000b101d7220 */ /* 0x000fe20000410000 */
[----:B------:R-:W-:Y:S01]  /*16b0*/  ISETP.GT.AND P0, PT, R4, 0x1e, PT ;  /* 0x0000001e0400780c */ /* 0x000fe20003f04270 */
[----:B------:R-:W0:Y:S01]  /*16c0*/  S2UR UR17, SR_CgaCtaId ;  /* 0x00000000001179c3 */ /* 0x000e220000008800 */
[----:B------:R-:W-:Y:S01]  /*16d0*/  FFMA.FTZ R18, R23, R28, R18 ;  /* 0x0000001c17127223 */ /* 0x000fe20000010012 */
[----:B------:R-:W-:Y:S01]  /*16e0*/  FADD.FTZ R54, R19, R28 ;  /* 0x0000001c13367221 */ /* 0x000fe20000010000 */
[----:B------:R-:W-:Y:S01]  /*16f0*/  UMOV UR10, 0x400 ;  /* 0x00000400000a7882 */ /* 0x000fe20000000000 */
[----:B------:R-:W-:Y:S01]  /*1700*/  ISETP.NE.AND P4, PT, R45, RZ, PT ;  /* 0x000000ff2d00720c */ /* 0x000fe20003f85270 */
[----:B------:R-:W-:Y:S01]  /*1710*/  FFMA.FTZ R28, R27, R29, R18 ;  /* 0x0000001d1b1c7223 */ /* 0x000fe20000010012 */
[----:B------:R-:W-:Y:S01]  /*1720*/  FADD.FTZ R29, R29, R54 ;  /* 0x000000361d1d7221 */ /* 0x000fe20000010000 */
[----:B------:R-:W-:Y:S01]  /*1730*/  FFMA.FTZ R54, R13, R14, RZ ;  /* 0x0000000e0d367223 */ /* 0x000fe200000100ff */
[----:B------:R-:W-:Y:S01]  /*1740*/  FADD.FTZ R13, RZ, R14 ;  /* 0x0000000eff0d7221 */ /* 0x000fe20000010000 */
[----:B------:R-:W-:Y:S01]  /*1750*/  UIADD3 UR5, UR10, 0xa0, URZ ;  /* 0x000000a00a057890 */ /* 0x000fe2000fffe03f */
[----:B------:R-:W1:Y:S01]  /*1760*/  SHFL.DOWN PT, R19, R28, 0x1, 0x1f ;  /* 0x08201f001c137f89 */ /* 0x000e6200000e0000 */
[----:B------:R-:W-:Y:S01]  /*1770*/  FFMA.FTZ R54, R17, R12, R54 ;  /* 0x0000000c11367223 */ /* 0x000fe20000010036 */
[----:B------:R-:W-:Y:S01]  /*1780*/  FADD.FTZ R13, R13, R12 ;  /* 0x0000000c0d0d7221 */ /* 0x000fe20000010000 */
[----:B------:R-:W-:Y:S01]  /*1790*/  FFMA.FTZ R26, R21, R20, R26 ;  /* 0x00000014151a7223 */ /* 0x000fe2000001001a */
[----:B------:R-:W2:Y:S01]  /*17a0*/  SHFL.DOWN PT, R18, R29, 0x1, 0x1f ;  /* 0x08201f001d127f89 */ /* 0x000ea200000e0000 */
[----:B------:R-:W-:Y:S01]  /*17b0*/  FFMA.FTZ R54, R15, R22, R54 ;  /* 0x000000160f367223 */ /* 0x000fe20000010036 */
[----:B------:R-:W-:Y:S01]  /*17c0*/  FADD.FTZ R25, R25, R20 ;  /* 0x0000001419197221 */ /* 0x000fe20000010000 */
        /* <DEDUP_REMOVED lines=32> */
[----:B------:R-:W-:-:S13]  /*19d0*/  ISETP.NE.AND P0, PT, R4, RZ, PT ;  /* 0x000000ff0400720c */ /* 0x000fda0003f05270 */
[----:B------:R0:W-:Y:S01]  /*19e0*/  @!P0 STS.64 [R5+0x10], R28 ;  /* 0x0000101c05008388 */ /* 0x0001e20000000a00 */
[----:B------:R-:W-:Y:S06]  /*19f0*/  BAR.SYNC.DEFER_BLOCKING 0x0 ;  /* 0x0000000000007b1d */ /* 0x000fec0000010000 */
[----:B------:R-:W-:Y:S05]  /*1a00*/  @P4 BRA `(.L_x_267) ;  /* 0x0000000000944947 */ /* 0x000fea0003800000 */
[----:B------:R-:W-:-:S09]  /*1a10*/  ULEA UR5, UR17, UR10, 0x18 ;  /* 0x0000000a11057291 */ /* 0x000fd2000f8ec03f */
[----:B------:R-:W1:Y:S04]  /*1a20*/  LDS.64 R24, [UR5+0x18] ;  /* 0x00001805ff187984 */ /* 0x000e680008000a00 */
[----:B------:R-:W0:Y:S04]  /*1a30*/  LDS.128 R16, [UR5+0x20] ;  /* 0x00002005ff107984 */ /* 0x000e280008000c00 */
[----:B------:R-:W2:Y:S01]  /*1a40*/  LDS.128 R20, [UR5+0x30] ;  /* 0x00003005ff147984 */ /* 0x000ea20008000c00 */
[----:B-1----:R-:W-:Y:S01]  /*1a50*/  FADD.FTZ R27, R28, R24 ;  /* 0x000000181c1b7221 */ /* 0x002fe20000010000 */
[----:B------:R-:W-:-:S03]  /*1a60*/  FADD.FTZ R24, R29, R25 ;  /* 0x000000191d187221 */ /* 0x000fc60000010000 */
[----:B0-----:R-:W-:Y:S01]  /*1a70*/  FADD.FTZ R29, R27, R16 ;  /* 0x000000101b1d7221 */ /* 0x001fe20000010000 */
[----:B------:R-:W-:Y:S02]  /*1a80*/  FADD.FTZ R16, R24, R17 ;  /* 0x0000001118107221 */ /* 0x000fe40000010000 */
[----:B------:R-:W0:Y:S01]  /*1a90*/  LDS.128 R24, [UR5+0x40] ;  /* 0x00004005ff187984 */ /* 0x000e220008000c00 */
[----:B------:R-:W-:Y:S01]  /*1aa0*/  FADD.FTZ R29, R29, R18 ;  /* 0x000000121d1d7221 */ /* 0x000fe20000010000 */
[----:B------:R-:W-:Y:S02]  /*1ab0*/  FADD.FTZ R28, R16, R19 ;  /* 0x00000013101c7221 */ /* 0x000fe40000010000 */
[----:B------:R-:W1:Y:S01]  /*1ac0*/  LDS.128 R16, [UR5+0x50] ;  /* 0x00005005ff107984 */ /* 0x000e620008000c00 */
[----:B--2---:R-:W-:Y:S01]  /*1ad0*/  FADD.FTZ R29, R29, R20 ;  /* 0x000000141d1d7221 */ /* 0x004fe20000010000 */
        /* <DEDUP_REMOVED lines=24> */
.L_x_267:
[----:B------:R-:W-:Y:S05]  /*1c60*/  BSYNC B0 ;  /* 0x0000000000007941 */ /* 0x000fea0003800000 */
.L_x_266:
        /* <DEDUP_REMOVED lines=158> */
.L_x_269:
[----:B------:R-:W-:Y:S05]  /*2650*/  BSYNC B0 ;  /* 0x0000000000007941 */ /* 0x000fea0003800000 */
.L_x_268:
        /* <DEDUP_REMOVED lines=20> */
.L_x_271:
[----:B------:R-:W-:Y:S05]  /*27a0*/  BSYNC B0 ;  /* 0x0000000000007941 */ /* 0x000fea0003800000 */
.L_x_270:
        /* <DEDUP_REMOVED lines=34> */
.L_x_274:
[----:B--2---:R-:W2:Y:S04]  /*29d0*/  LDG.E.STRONG.GPU R14, desc[UR14][R12.64] ;  /* 0x0000000e0c0e7981 */ /* 0x004ea8000c1ef900 */
[----:B--2---:R-:W-:Y:S01]  /*29e0*/  CCTL.IVALL ;  /* 0x00000000ff00798f */ /* 0x004fe20002000000 */
[----:B------:R-:W-:Y:S05]  /*29f0*/  YIELD ;  /* 0x0000000000007946 */ /* 0x000fea0003800000 */
[----:B------:R-:W-:-:S13]  /*2a00*/  ISETP.NE.AND P0, PT, R14, R23, PT ;  /* 0x000000170e00720c */ /* 0x000fda0003f05270 */
[----:B------:R-:W-:Y:S05]  /*2a10*/  @P0 BRA `(.L_x_274) ;  /* 0xfffffffc00ec0947 */ /* 0x000fea000383ffff */
.L_x_273:
        /* <DEDUP_REMOVED lines=16> */
.L_x_278:
        /* <DEDUP_REMOVED lines=115> */
.L_x_277:
        /* <DEDUP_REMOVED lines=12> */
[C---:B------:R-:W-:Y:S02]  /*3310*/  IADD3 R17, R23.reuse, 0x3, RZ ;  /* 0x0000000317117810 */ /* 0x040fe40007ffe0ff */
        /* <DEDUP_REMOVED lines=48> */
.L_x_279:
[----:B------:R-:W-:-:S13]  /*3620*/  ISETP.NE.OR P0, PT, R22, RZ, P0 ;  /* 0x000000ff1600720c */ /* 0x000fda0000705670 */
[----:B------:R-:W-:Y:S05]  /*3630*/  @!P0 BRA `(.L_x_275) ;  /* 0x00000000007c8947 */ /* 0x000fea0003800000 */
.L_x_276:
[----:B------:R-:W-:-:S13]  /*3640*/  ISETP.EQ.OR P6, PT, R23, UR16, P4 ;  /* 0x0000001017007c0c */ /* 0x000fda000a7c2670 */
[----:B------:R-:W-:-:S04]  /*3650*/  @!P6 IMAD R13, R3, R23, R0 ;  /* 0x00000017030de224 */ /* 0x000fc800078e0200 */
[----:B------:R-:W-:-:S06]  /*3660*/  @!P6 IMAD.WIDE.U32 R12, R13, 0x8, R24 ;  /* 0x000000080d0ce825 */ /* 0x000fcc00078e0018 */
[----:B------:R-:W0:Y:S01]  /*3670*/  @!P6 LDG.E.64 R12, desc[UR14][R12.64] ;  /* 0x0000000e0c0ce981 */ /* 0x000e22000c1e1b00 */
[C---:B------:R-:W-:Y:S02]  /*3680*/  IADD3 R15, R23.reuse, 0x1, RZ ;  /* 0x00000001170f7810 */ /* 0x040fe40007ffe0ff */
[----:B------:R-:W-:Y:S02]  /*3690*/  IADD3 R17, R23, 0x2, RZ ;  /* 0x0000000217117810 */ /* 0x000fe40007ffe0ff */
        /* <DEDUP_REMOVED lines=25> */
.L_x_275:
        /* <DEDUP_REMOVED lines=11> */
.L_x_281:
[----:B------:R-:W-:Y:S05]  /*38e0*/  BSYNC B0 ;  /* 0x0000000000007941 */ /* 0x000fea0003800000 */
.L_x_280:
        /* <DEDUP_REMOVED lines=16> */
.L_x_272:
[----:B------:R-:W1:Y:S01]  /*39f0*/  S2UR UR10, SR_CgaCtaId ;  /* 0x00000000000a79c3 */ /* 0x000e620000008800 */
[----:B------:R-:W-:Y:S01]  /*3a00*/  UMOV UR5, 0x400 ;  /* 0x0000040000057882 */ /* 0x000fe20000000000 */
[----:B--2---:R-:W-:Y:S01]  /*3a10*/  IMAD.WIDE.U32 R14, R45, -0x77777777, RZ ;  /* 0x888888892d0e7825 */ /* 0x004fe200078e00ff */
[----:B------:R-:W-:Y:S01]  /*3a20*/  ULDC.64 UR20, c[0x0][0x290] ;  /* 0x0000a40000147ab9 */ /* 0x000fe20000000a00 */
[----:B------:R-:W-:-:S03]  /*3a30*/  PRMT R23, R37, 0x7632, R23 ;  /* 0x0000763225177816 */ /* 0x000fc60000000017 */
[--C-:B------:R-:W-:Y:S01]  /*3a40*/  SHF.R.U32.HI R14, RZ, 0x3, R15.reuse ;  /* 0x00000003ff0e7819 */ /* 0x100fe2000001160f */
[----:B------:R-:W2:Y:S01]  /*3a50*/  LDC R17, c[0x0][0x2ac] ;  /* 0x0000ab00ff117b82 */ /* 0x000ea20000000800 */
[----:B------:R-:W-:Y:S01]  /*3a60*/  PRMT R15, R35, 0x7632, R15 ;  /* 0x00007632230f7816 */ /* 0x000fe2000000000f */
[----:B-1----:R-:W-:Y:S02]  /*3a70*/  ULEA UR5, UR10, UR5, 0x18 ;  /* 0x000000050a057291 */ /* 0x002fe4000f8ec03f */
[----:B--2---:R-:W-:-:S07]  /*3a80*/  IMAD R14, R17, UR16, R14 ;  /* 0x00000010110e7c24 */ /* 0x004fce000f8e020e */
[----:B------:R-:W-:Y:S01]  /*3a90*/  @!P4 STS.64 [UR5+0x90], R28 ;  /* 0x0000901cff00c988 */ /* 0x000fe20008000a05 */
[----:B------:R-:W-:Y:S01]  /*3aa0*/  BAR.SYNC.DEFER_BLOCKING 0x0 ;  /* 0x0000000000007b1d */ /* 0x000fe20000010000 */
[----:B------:R-:W-:Y:S02]  /*3ab0*/  IADD3 R22, R14, 0x40, RZ ;  /* 0x000000400e167810 */ /* 0x000fe40007ffe0ff */
[----:B------:R-:W-:Y:S02]  /*3ac0*/  SHF.L.U32 R14, R35, 0x10, RZ ;  /* 0x00000010230e7819 */ /* 0x000fe400000006ff */
[----:B------:R-:W-:Y:S01]  /*3ad0*/  ISETP.GE.U32.AND P0, PT, R22, UR20, PT ;  /* 0x0000001416007c0c */ /* 0x000fe2000bf06070 */
[----:B------:R-:W1:Y:S01]  /*3ae0*/  LDS.64 R12, [UR5+0x90] ;  /* 0x00009005ff0c7984 */ /* 0x000e620008000a00 */
[----:B------:R-:W-:Y:S02]  /*3af0*/  ULDC UR5, c[0x0][0x2bc] ;  /* 0x0000af0000057ab9 */ /* 0x000fe40000000800 */
[----:B-1----:R-:W-:Y:S01]  /*3b00*/  FMUL.FTZ R16, R12, UR5 ;  /* 0x000000050c107c20 */ /* 0x002fe20008410000 */
[C---:B------:R-:W-:Y:S01]  /*3b10*/  PRMT R12, R36.reuse, 0x7632, R12 ;  /* 0x00007632240c7816 */ /* 0x040fe2000000000c */
[----:B------:R-:W-:Y:S01]  /*3b20*/  FMUL.FTZ R17, R13, UR5 ;  /* 0x000000050d117c20 */ /* 0x000fe20008410000 */
[----:B------:R-:W-:-:S02]  /*3b30*/  SHF.L.U32 R36, R36, 0x10, RZ ;  /* 0x0000001024247819 */ /* 0x000fc400000006ff */
[----:B------:R-:W-:-:S03]  /*3b40*/  SHF.L.U32 R12, R12, 0x10, RZ ;  /* 0x000000100c0c7819 */ /* 0x000fc600000006ff */
[----:B------:R-:W-:Y:S02]  /*3b50*/  FADD.FTZ R36, R36, -UR13 ;  /* 0x8000000d24247e21 */ /* 0x000fe40008010000 */
[----:B------:R-:W-:Y:S01]  /*3b60*/  FADD.FTZ R13, R12, -UR13 ;  /* 0x8000000d0c0d7e21 */ /* 0x000fe20008010000 */
[----:B------:R-:W-:Y:S01]  /*3b70*/  SHF.L.U32 R12, R15, 0x10, RZ ;  /* 0x000000100f0c7819 */ /* 0x000fe200000006ff */
[----:B------:R-:W-:Y:S02]  /*3b80*/  FMUL.FTZ R35, R36, UR11 ;  /* 0x0000000b24237c20 */ /* 0x000fe40008410000 */
[----:B0-----:R-:W-:Y:S01]  /*3b90*/  FMUL.FTZ R29, R13, UR11 ;  /* 0x0000000b0d1d7c20 */ /* 0x001fe20008410000 */
        /* <DEDUP_REMOVED lines=19> */
.L_x_282:
        /* <DEDUP_REMOVED lines=15> */
[----:B------:R-:W-:Y:S02]  /*3dc0*/  ULDC.64 UR18, c[0x0][0x210] ;  /* 0x0000840000127ab9 */ /* 0x000fe40000000a00 */
[----:B------:R-:W-:Y:S02]  /*3dd0*/  LEA R14, P4, R12, UR18, 0x1 ;  /* 0x000000120c0e7c11 */ /* 0x000fe4000f8808ff */
[----:B------:R-:W-:Y:S02]  /*3de0*/  IADD3 R27, R13, R27, RZ ;  /* 0x0000001b0d1b7210 */ /* 0x000fe40007ffe0ff */
[----:B------:R-:W-:Y:S02]  /*3df0*/  F2FP.BF16.F32.PACK_AB R13, R24, R25 ;  /* 0x00000019180d723e */ /* 0x000fe400000010ff */
[----:B------:R-:W-:-:S05]  /*3e00*/  LEA.HI.X R15, R12, UR19, R27, 0x1, P4 ;  /* 0x000000130c0f7c11 */ /* 0x000fca000a0f0c1b */
[----:B------:R0:W-:Y:S02]  /*3e10*/  STG.E desc[UR14][R14.64], R13 ;  /* 0x0000000d0e007986 */ /* 0x0001e4000c10190e */
.L_x_284:
[----:B------:R-:W-:Y:S05]  /*3e20*/  BSYNC B0 ;  /* 0x0000000000007941 */ /* 0x000fea0003800000 */
.L_x_283:
        /* <DEDUP_REMOVED lines=14> */
[----:B0-----:R-:W-:Y:S01]  /*3f10*/  FFMA.FTZ R14, R28, R11, R8 ;  /* 0x0000000b1c0e7223 */ /* 0x001fe20000010008 */
        /* <DEDUP_REMOVED lines=17> */
.L_x_285:
[----:B------:R-:W-:Y:S04]  /*4030*/  BSSY B0, `(.L_x_286) ;  /* 0x0000015000007945 */ /* 0x000fe80003800000 */
[----:B------:R-:W-:Y:S05]  /*4040*/  @!P2 BRA `(.L_x_287) ;  /* 0x00000000004ca947 */ /* 0x000fea0003800000 */
[C-C-:B0-----:R-:W-:Y:S01]  /*4050*/  FFMA.FTZ R13, R16.reuse, R37, R17.reuse ;  /* 0x00000025100d7223 */ /* 0x141fe20000010011 */
        /* <DEDUP_REMOVED lines=8> */
[----:B------:R-:W-:Y:S01]  /*40e0*/  FMUL.FTZ R23, R34, UR11 ;  /* 0x0000000b22177c20 */ /* 0x000fe20008410000 */
[----:B------:R-:W-:Y:S01]  /*40f0*/  FMUL.FTZ R22, R15, UR11 ;  /* 0x0000000b0f167c20 */ /* 0x000fe20008410000 */
        /* <DEDUP_REMOVED lines=8> */
.L_x_287:
[----:B------:R-:W-:Y:S05]  /*4180*/  BSYNC B0 ;  /* 0x0000000000007941 */ /* 0x000fea0003800000 */
.L_x_286:
[----:B------:R-:W-:Y:S02]  /*4190*/  SHF.L.U32 R32, R32, 0x10, RZ ;  /* 0x0000001020207819 */ /* 0x000fe400000006ff */
[----:B------:R-:W-:Y:S02]  /*41a0*/  SHF.L.U32 R18, R18, 0x10, RZ ;  /* 0x0000001012127819 */ /* 0x000fe400000006ff */
[----:B------:R-:W-:Y:S01]  /*41b0*/  SHF.L.U32 R30, R30, 0x10, RZ ;  /* 0x000000101e1e7819 */ /* 0x000fe200000006ff */
        /* <DEDUP_REMOVED lines=10> */
[----:B01----:R-:W-:Y:S01]  /*4260*/  FFMA.FTZ R14, R26, R11, R8 ;  /* 0x0000000b1a0e7223 */ /* 0x003fe20000010008 */
        /* <DEDUP_REMOVED lines=17> */
.L_x_288:
[----:B------:R-:W-:Y:S04]  /*4380*/  BSSY B0, `(.L_x_289) ;  /* 0x0000014000007945 */ /* 0x000fe80003800000 */
[----:B------:R-:W-:Y:S05]  /*4390*/  @!P0 BRA `(.L_x_290) ;  /* 0x0000000000488947 */ /* 0x000fea0003800000 */
[C-C-:B01----:R-:W-:Y:S01]  /*43a0*/  FFMA.FTZ R13, R16.reuse, R27, R17.reuse ;  /* 0x0000001b100d7223 */ /* 0x143fe20000010011 */
[----:B------:R-:W-:Y:S01]  /*43b0*/  FFMA.FTZ R15, R16, R26, R17 ;  /* 0x0000001a100f7223 */ /* 0x000fe20000010011 */
[----:B------:R-:W-:Y:S02]  /*43c0*/  ULDC.64 UR18, c[0x0][0x288] ;  /* 0x0000a20000127ab9 */ /* 0x000fe40000000a00 */
        /* <DEDUP_REMOVED lines=15> */
.L_x_290:
[----:B------:R-:W-:Y:S05]  /*44c0*/  BSYNC B0 ;  /* 0x0000000000007941 */ /* 0x000fea0003800000 */
.L_x_289:
[----:B------:R-:W-:Y:S01]  /*44d0*/  FADD.FTZ R33, R33, -UR13 ;  /* 0x8000000d21217e21 */ /* 0x000fe20008010000 */
[----:B------:R-:W-:Y:S01]  /*44e0*/  FADD.FTZ R20, R20, -UR13 ;  /* 0x8000000d14147e21 */ /* 0x000fe20008010000 */
[----:B------:R-:W-:Y:S02]  /*44f0*/  SHF.L.U32 R10, R10, 0x10, RZ ;  /* 0x000000100a0a7819 */ /* 0x000fe400000006ff */
[----:B------:R-:W-:Y:S01]  /*4500*/  SHF.L.U32 R12, R19, 0x10, RZ ;  /* 0x00000010130c7819 */ /* 0x000fe200000006ff */
[----:B------:R-:W-:Y:S01]  /*4510*/  FMUL.FTZ R33, R33, UR11 ;  /* 0x0000000b21217c20 */ /* 0x000fe20008410000 */
[----:B------:R-:W-:Y:S01]  /*4520*/  FMUL.FTZ R20, R20, UR11 ;  /* 0x0000000b14147c20 */ /* 0x000fe20008410000 */
[----:B------:R-:W-:Y:S06]  /*4530*/  @!P3 BRA `(.L_x_291) ;  /* 0x000000000048b947 */ /* 0x000fec0003800000 */
[----:B------:R-:W-:Y:S01]  /*4540*/  FFMA.FTZ R8, R20, R11, R8 ;  /* 0x0000000b14087223 */ /* 0x000fe20000010008 */
[----:B------:R-:W-:-:S03]  /*4550*/  FFMA.FTZ R6, R33, R31, R6 ;  /* 0x0000001f21067223 */ /* 0x000fc60000010006 */
[----:B------:R-:W-:Y:S01]  /*4560*/  FMUL.FTZ R18, R8, -1.4426950216293334961 ;  /* 0xbfb8aa3b08127820 */ /* 0x000fe20000410000 */
[----:B012---:R-:W-:-:S05]  /*4570*/  FMUL.FTZ R13, R6, -1.4426950216293334961 ;  /* 0xbfb8aa3b060d7820 */ /* 0x007fca0000410000 */
        /* <DEDUP_REMOVED lines=14> */
.L_x_291:
[----:B------:R-:W-:Y:S04]  /*4660*/  BSSY B0, `(.L_x_292) ;  /* 0x0000013000007945 */ /* 0x000fe80003800000 */
[----:B------:R-:W-:Y:S05]  /*4670*/  @!P4 BRA `(.L_x_293) ;  /* 0x000000000044c947 */ /* 0x000fea0003800000 */
[----:B------:R-:W-:Y:S01]  /*4680*/  ULDC.64 UR18, c[0x0][0x288] ;  /* 0x0000a20000127ab9 */ /* 0x000fe20000000a00 */
[C-C-:B012---:R-:W-:Y:S01]  /*4690*/  FFMA.FTZ R13, R16.reuse, R33, R17.reuse ;  /* 0x00000021100d7223 */ /* 0x147fe20000010011 */
[----:B------:R-:W-:Y:S01]  /*46a0*/  MOV R51, R53 ;  /* 0x0000003500337202 */ /* 0x000fe20000000f00 */
[----:B------:R-:W-:Y:S01]  /*46b0*/  FFMA.FTZ R17, R16, R20, R17 ;  /* 0x0000001410117223 */ /* 0x000fe20000010011 */
[----:B------:R-:W-:Y:S02]  /*46c0*/  IMAD R15, R9, UR18, RZ ;  /* 0x00000012090f7c24 */ /* 0x000fe4000f8e02ff */
[----:B------:R-:W-:Y:S01]  /*46d0*/  FFMA.FTZ R13, R10, R31, -R13 ;  /* 0x0000001f0a0d7223 */ /* 0x000fe2000001080d */
[----:B------:R-:W-:Y:S01]  /*46e0*/  FFMA.FTZ R17, R12, R11, -R17 ;  /* 0x0000000b0c117223 */ /* 0x000fe20000010811 */
[----:B------:R-:W-:-:S04]  /*46f0*/  IMAD.WIDE.U32 R50, R40, UR18, R50 ;  /* 0x0000001228327c25 */ /* 0x000fc8000f8e0032 */
[----:B------:R-:W-:Y:S01]  /*4700*/  FMUL.FTZ R13, R13, UR11 ;  /* 0x0000000b0d0d7c20 */ /* 0x000fe20008410000 */
        /* <DEDUP_REMOVED lines=8> */
.L_x_293:
[----:B------:R-:W-:Y:S05]  /*4790*/  BSYNC B0 ;  /* 0x0000000000007941 */ /* 0x000fea0003800000 */
.L_x_292:
[----:B------:R-:W-:Y:S02]  /*47a0*/  IADD3 R38, R3, R38, RZ ;  /* 0x0000002603267210 */ /* 0x000fe40007ffe0ff */
[----:B------:R-:W-:Y:S02]  /*47b0*/  IADD3 R39, R39, 0x1, RZ ;  /* 0x0000000127277810 */ /* 0x000fe40007ffe0ff */
[----:B------:R-:W-:-:S13]  /*47c0*/  ISETP.GE.AND P0, PT, R38, UR4, PT ;  /* 0x0000000426007c0c */ /* 0x000fda000bf06270 */
[----:B------:R-:W-:Y:S05]  /*47d0*/  @!P0 BRA `(.L_x_294) ;  /* 0xffffffb800ec8947 */ /* 0x000fea000383ffff */
.L_x_259:
[----:B------:R-:W4:Y:S01]  /*47e0*/  LDC R6, c[0x0][0xc] ;  /* 0x00000300ff067b82 */ /* 0x000f220000000800 */
[----:B------:R-:W-:Y:S01]  /*47f0*/  ISETP.NE.AND P2, PT, R45, RZ, PT ;  /* 0x000000ff2d00720c */ /* 0x000fe20003f45270 */
[----:B------:R-:W-:Y:S06]  /*4800*/  BSSY B0, `(.L_x_295) ;  /* 0x0000015000007945 */ /* 0x000fec0003800000 */
[----:B------:R-:W5:Y:S08]  /*4810*/  LDC R7, c[0x0][0x10] ;  /* 0x00000400ff077b82 */ /* 0x000f700000000800 */
[----:B------:R-:W0:Y:S01]  /*4820*/  LDC.64 R2, c[0x0][0x258] ;  /* 0x00009600ff027b82 */ /* 0x000e220000000a00 */
[----:B----4-:R-:W-:-:S02]  /*4830*/  IADD3 R4, R6, -0x1, RZ ;  /* 0xffffffff06047810 */ /* 0x010fc40007ffe0ff */
[----:B------:R-:W-:Y:S02]  /*4840*/  ISETP.NE.AND P1, PT, R6, 0x1, PT ;  /* 0x000000010600780c */ /* 0x000fe40003f25270 */
[----:B------:R-:W-:Y:S02]  /*4850*/  ISETP.NE.AND P0, PT, R4, UR16, PT ;  /* 0x0000001004007c0c */ /* 0x000fe4000bf05270 */
[C---:B-----5:R-:W-:Y:S02]  /*4860*/  IADD3 R5, R7.reuse, -0x1, RZ ;  /* 0xffffffff07057810 */ /* 0x060fe40007ffe0ff */
[----:B------:R-:W-:Y:S02]  /*4870*/  SHF.L.U32 R4, R7, 0x1, RZ ;  /* 0x0000000107047819 */ /* 0x000fe400000006ff */
[----:B------:R-:W-:Y:S02]  /*4880*/  ISETP.NE.OR P0, PT, R0, R5, P0 ;  /* 0x000000050000720c */ /* 0x000fe40000705670 */
[----:B------:R-:W-:-:S05]  /*4890*/  SEL R5, R4, RZ, P1 ;  /* 0x000000ff04057207 */ /* 0x000fca0000800000 */
[----:B0-----:R-:W-:Y:S01]  /*48a0*/  IMAD.WIDE.U32 R2, R5, 0x4, R2 ;  /* 0x0000000405027825 */ /* 0x001fe200078e0002 */
[----:B------:R-:W-:Y:S06]  /*48b0*/  @P2 BRA `(.L_x_296) ;  /* 0x0000000000242947 */ /* 0x000fec0003800000 */
[----:B------:R-:W0:Y:S01]  /*48c0*/  S2R R0, SR_LANEID ;  /* 0x0000000000007919 */ /* 0x000e220000000000 */
[----:B------:R-:W-:Y:S02]  /*48d0*/  VOTEU.ANY UR4, UPT, PT ;  /* 0x0000000000047886 */ /* 0x000fe400038e0100 */
[----:B------:R-:W-:Y:S02]  /*48e0*/  UFLO.U32 UR5, UR4 ;  /* 0x00000004000572bd */ /* 0x000fe400080e0000 */
[----:B------:R-:W4:Y:S04]  /*48f0*/  POPC R5, UR4 ;  /* 0x0000000400057d09 */ /* 0x000f280008000000 */
[----:B0-----:R-:W-:-:S13]  /*4900*/  ISETP.EQ.U32.AND P1, PT, R0, UR5, PT ;  /* 0x0000000500007c0c */ /* 0x001fda000bf22070 */
[----:B------:R-:W-:Y:S06]  /*4910*/  @P1 MEMBAR.ALL.GPU ;  /* 0x0000000000001992 */ /* 0x000fec000000a000 */
[----:B------:R-:W-:-:S00]  /*4920*/  @P1 ERRBAR ;  /* 0x00000000000019ab */ /* 0x000fc00000000000 */
[----:B------:R-:W-:Y:S06]  /*4930*/  @P1 CGAERRBAR ;  /* 0x00000000000015ab */ /* 0x000fec0000000000 */
[----:B----4-:R0:W-:Y:S02]  /*4940*/  @P1 REDG.E.ADD.S32.STRONG.GPU desc[UR14][R2.64], R5 ;  /* 0x000000050200198e */ /* 0x0101e4000c10e38e */
.L_x_296:
[----:B------:R-:W-:Y:S05]  /*4950*/  BSYNC B0 ;  /* 0x0000000000007941 */ /* 0x000fea0003800000 */
.L_x_295:
[----:B------:R-:W-:Y:S05]  /*4960*/  @P0 EXIT ;  /* 0x000000000000094d */ /* 0x000fea0003800000 */
[----:B------:R-:W-:Y:S05]  /*4970*/  @P2 BRA `(.L_x_297) ;  /* 0x0000000000202947 */ /* 0x000fea0003800000 */
[----:B------:R-:W-:-:S05]  /*4980*/  IMAD R0, R6, R7, RZ ;  /* 0x0000000706007224 */ /* 0x000fca00078e02ff */
[----:B------:R-:W-:-:S13]  /*4990*/  ISETP.NE.AND P0, PT, R0, -0x1, PT ;  /* 0xffffffff0000780c */ /* 0x000fda0003f05270 */
[----:B------:R-:W-:Y:S05]  /*49a0*/  @!P0 BRA `(.L_x_297) ;  /* 0x0000000000148947 */ /* 0x000fea0003800000 */
.L_x_298:
[----:B0-----:R-:W4:Y:S04]  /*49b0*/  LDG.E.STRONG.GPU R5, desc[UR14][R2.64] ;  /* 0x0000000e02057981 */ /* 0x001f28000c1ef900 */
[----:B----4-:R-:W-:Y:S01]  /*49c0*/  CCTL.IVALL ;  /* 0x00000000ff00798f */ /* 0x010fe20002000000 */
[----:B------:R-:W-:Y:S05]  /*49d0*/  YIELD ;  /* 0x0000000000007946 */ /* 0x000fea0003800000 */
[----:B------:R-:W-:-:S13]  /*49e0*/  ISETP.NE.AND P0, PT, R5, R0, PT ;  /* 0x000000000500720c */ /* 0x000fda0003f05270 */
[----:B------:R-:W-:Y:S05]  /*49f0*/  @P0 BRA `(.L_x_298) ;  /* 0xfffffffc00ec0947 */ /* 0x000fea000383ffff */
.L_x_297:
[----:B------:R-:W-:Y:S05]  /*4a00*/  WARPSYNC.ALL ;  /* 0x0000000000007948 */ /* 0x000fea0003800000 */
[----:B0-----:R-:W0:Y:S08]  /*4a10*/  LDC.64 R2, c[0x0][0x288] ;  /* 0x0000a200ff027b82 */ /* 0x001e300000000a00 */
        /* <DEDUP_REMOVED lines=10> */
[----:B---3--:R-:W-:Y:S01]  /*4ac0*/  LEA R11, R3, R3, 0x1 ;  /* 0x00000003030b7211 */ /* 0x008fe200078e08ff */
[----:B------:R-:W0:Y:S01]  /*4ad0*/  LDC.64 R6, c[0x0][0x218] ;  /* 0x00008600ff067b82 */ /* 0x000e220000000a00 */
[----:B------:R-:W-:Y:S01]  /*4ae0*/  SHF.L.U64.HI R23, R2, 0x2, R3 ;  /* 0x0000000202177819 */ /* 0x000fe20000010203 */
[----:B------:R-:W-:Y:S01]  /*4af0*/  ULDC.64 UR4, c[0x0][0x268] ;  /* 0x00009a0000047ab9 */ /* 0x000fe20000000a00 */
[----:B------:R-:W-:Y:S02]  /*4b00*/  IADD3 R11, R9, R11, RZ ;  /* 0x0000000b090b7210 */ /* 0x000fe40007ffe0ff */
[----:B------:R-:W-:Y:S02]  /*4b10*/  SHF.L.U64.HI R31, R20, 0x2, R25 ;  /* 0x00000002141f7819 */ /* 0x000fe40000010219 */
[----:B------:R-:W-:Y:S01]  /*4b20*/  LEA.HI R8, P0, R11, R8, RZ, 0x1 ;  /* 0x000000080b087211 */ /* 0x000fe200078108ff */
[----:B------:R-:W3:Y:S03]  /*4b30*/  LDC.64 R4, c[0x0][0x220] ;  /* 0x00008800ff047b82 */ /* 0x000ee60000000a00 */
[----:B------:R-:W-:-:S04]  /*4b40*/  IADD3.X R11, RZ, R11, RZ, P0, !PT ;  /* 0x0000000bff0b7210 */ /* 0x000fc800007fe4ff */
[--C-:B------:R-:W-:Y:S02]  /*4b50*/  SHF.R.S64 R27, R8, 0x1, R11.reuse ;  /* 0x00000001081b7819 */ /* 0x100fe4000000100b */
[----:B------:R-:W-:-:S04]  /*4b60*/  SHF.R.S32.HI R8, RZ, 0x1, R11 ;  /* 0x00000001ff087819 */ /* 0x000fc8000001140b */
[----:B------:R-:W-:-:S07]  /*4b70*/  SHF.L.U64.HI R29, R27, 0x2, R8 ;  /* 0x000000021b1d7819 */ /* 0x000fce0000010208 */
.L_x_299:
[----:B------:R-:W-:-:S04]  /*4b80*/  LEA R12, P0, R45, UR4, 0x2 ;  /* 0x000000042d0c7c11 */ /* 0x000fc8000f8010ff */
[----:B-12---:R-:W-:Y:S02]  /*4b90*/  LEA.HI.X R13, R45, UR5, R0, 0x2, P0 ;  /* 0x000000052d0d7c11 */ /* 0x006fe400080f1400 */
        /* <DEDUP_REMOVED lines=8> */
[----:B------:R-:W4:Y:S04]  /*4c20*/  LDG.E R16, desc[UR14][R16.64] ;  /* 0x0000000e10107981 */ /* 0x000f28000c1e1900 */
[----:B------:R-:W4:Y:S01]  /*4c30*/  LDG.E R19, desc[UR14][R18.64] ;  /* 0x0000000e12137981 */ /* 0x000f22000c1e1900 */
[----:B------:R-:W-:-:S02]  /*4c40*/  SHF.L.U32 R11, R45, 0x1, RZ ;  /* 0x000000012d0b7819 */ /* 0x000fc400000006ff */
[----:B------:R-:W-:-:S03]  /*4c50*/  IADD3 R45, R45, 0x1e0, RZ ;  /* 0x000001e02d2d7810 */ /* 0x000fc60007ffe0ff */
[----:B0-----:R-:W-:-:S04]  /*4c60*/  IMAD.WIDE R8, R11, 0x2, R6 ;  /* 0x000000020b087825 */ /* 0x001fc800078e0206 */
[----:B---3--:R-:W-:Y:S01]  /*4c70*/  IMAD.WIDE R10, R11, 0x2, R4 ;  /* 0x000000020b0a7825 */ /* 0x008fe200078e0204 */
[----:B------:R-:W-:Y:S02]  /*4c80*/  ISETP.GT.U32.AND P0, PT, R20, R45, PT ;  /* 0x0000002d1400720c */ /* 0x000fe40003f04070 */
[----:B--2---:R-:W-:Y:S02]  /*4c90*/  F2FP.BF16.F32.PACK_AB R3, R15, R0 ;  /* 0x000000000f03723e */ /* 0x004fe400000010ff */
[----:B------:R-:W-:Y:S02]  /*4ca0*/  SHF.R.S32.HI R0, RZ, 0x1f, R45 ;  /* 0x0000001fff007819 */ /* 0x000fe4000001142d */
[----:B----4-:R-:W-:Y:S01]  /*4cb0*/  F2FP.BF16.F32.PACK_AB R21, R19, R16 ;  /* 0x000000101315723e */ /* 0x010fe200000010ff */
[----:B------:R4:W-:Y:S04]  /*4cc0*/  STG.E desc[UR14][R8.64], R3 ;  /* 0x0000000308007986 */ /* 0x0009e8000c10190e */
[----:B------:R4:W-:Y:S01]  /*4cd0*/  STG.E desc[UR14][R10.64], R21 ;  /* 0x000000150a007986 */ /* 0x0009e2000c10190e */
[----:B------:R-:W-:-:S13]  /*4ce0*/  ISETP.GT.AND.EX P0, PT, R25, R0, PT, P0 ;  /* 0x000000001900720c */ /* 0x000fda0003f04300 */
[----:B----4-:R-:W-:Y:S05]  /*4cf0*/  @P0 BRA `(.L_x_299) ;  /* 0xfffffffc00a00947 */ /* 0x010fea000383ffff */
[----:B------:R-:W-:Y:S05]  /*4d00*/  EXIT ;  /* 0x000000000000794d */ /* 0x000fea0003800000 */
.L_x_300:
        /* <DEDUP_REMOVED lines=15> */
.L_x_3256:


//--------------------- .text._Z35group_norm_nhwc_bwd_one_pass_kernelI11Bf16IOBf16WLi256ELi30ELi480EEv26Group_norm_nhwc_bwd_params --------------------------
	.section	.text._Z35group_norm_nhwc_bwd_one_pass_kernelI11Bf16IOBf16WLi256ELi30ELi480EEv26Group_norm_nhwc_bwd_params,"ax",@progbits
	.align	128
        .global         _Z35group_norm_nhwc_bwd_one_pass_kernelI11Bf16IOBf16WLi256ELi30ELi480EEv26Group_norm_nhwc_bwd_params
        .type           _Z35group_norm_nhwc_bwd_one_pass_kernelI11Bf16IOBf16WLi256ELi30ELi480EEv26Group_norm_nhwc_bwd_params,@function
        .size           _Z35group_norm_nhwc_bwd_one_pass_kernelI11Bf16IOBf16WLi256ELi30ELi480EEv26Group_norm_nhwc_bwd_params,(.L_x_3257 - _Z35group_norm_nhwc_bwd_one_pass_kernelI11Bf16IOBf16WLi256ELi30ELi480EEv26Group_norm_nhwc_bwd_params)
        .other          _Z35group_norm_nhwc_bwd_one_pass_kernelI11Bf16IOBf16WLi256ELi30ELi480EEv26Group_norm_nhwc_bwd_params,@"STO_CUDA_ENTRY STV_DEFAULT"
_Z35group_norm_nhwc_bwd_one_pass_kernelI11Bf16IOBf16WLi256ELi30ELi480EEv26Group_norm_nhwc_bwd_params:
.text._Z35group_norm_nhwc_bwd_one_pass_kernelI11Bf16IOBf16WLi256ELi30ELi480EEv26Group_norm_nhwc_bwd_params:
        /* <DEDUP_REMOVED lines=70> */
.L_x_352:
        /* <DEDUP_REMOVED lines=11> */
[----:B------:R-:W0:Y:S08]  /*0510*/  @P3 LDC.64 R28, c[0x0][0x288] ;  /* 0x0000a200ff1c3b82 */ /* 0x000e300000000a00 */
        /* <DEDUP_REMOVED lines=30> */
[----:B------:R-:W4:Y:S02]  /*0700*/  @P6 LDC.64 R22, c[0x0][0x228] ;  /* 0x00008a00ff166b82 */ /* 0x000f240000000a00 */
        /* <DEDUP_REMOVED lines=11> */
[----:B------:R-:W-:-:S04]  /*07c0*/  ULDC.64 UR12, c[0x0][0x290] ;  /* 0x0000a400000c7ab9 */ /* 0x000fc80000000a00 */
[----:B------:R-:W-:Y:S02]  /*07d0*/  IADD3 R87, R85, R87, RZ ;  /* 0x0000005755577210 */ /* 0x000fe40007ffe0ff */
[----:B------:R-:W-:Y:S01]  /*07e0*/  @P6 MOV R86, R84 ;  /* 0x0000005400566202 */ /* 0x000fe20000000f00 */
[----:B--2---:R-:W-:-:S04]  /*07f0*/  @P6 IMAD R12, R3, R18, RZ ;  /* 0x00000012030c6224 */ /* 0x004fc800078e02ff */
[----:B------:R-:W-:-:S04]  /*0800*/  @P6 IMAD.WIDE.U32 R16, R71, R18, R86 ;  /* 0x0000001247106225 */ /* 0x000fc800078e0056 */
[----:B------:R-:W-:Y:S01]  /*0810*/  @P6 IMAD R19, R71, R19, R12 ;  /* 0x0000001347136224 */ /* 0x000fe200078e020c */
[----:B------:R-:W-:-:S04]  /*0820*/  @P6 SHF.L.U32 R39, R16, 0x1, RZ ;  /* 0x0000000110276819 */ /* 0x000fc800000006ff */
[----:B------:R-:W-:Y:S01]  /*0830*/  @P6 IADD3 R17, R17, R19, RZ ;  /* 0x0000001311116210 */ /* 0x000fe20007ffe0ff */
[----:B------:R-:W-:Y:S01]  /*0840*/  @P5 IMAD R19, R70, R21, R14 ;  /* 0x0000001546135224 */ /* 0x000fe200078e020e */
[----:B------:R-:W-:Y:S01]  /*0850*/  @P6 IADD3 R26, P0, R39, R26, RZ ;  /* 0x0000001a271a6210 */ /* 0x000fe20007f1e0ff */
[----:B------:R-:W-:Y:S01]  /*0860*/  @P4 IMAD R14, R7, R30, RZ ;  /* 0x0000001e070e4224 */ /* 0x000fe200078e02ff */
[----:B------:R-:W-:Y:S02]  /*0870*/  @P6 SHF.L.U64.HI R12, R16, 0x1, R17 ;  /* 0x00000001100c6819 */ /* 0x000fe40000010211 */
[----:B------:R-:W-:Y:S01]  /*0880*/  @P5 MOV R16, R84 ;  /* 0x0000005400105202 */ /* 0x000fe20000000f00 */
[----:B------:R-:W-:Y:S01]  /*0890*/  @P4 IMAD R31, R69, R31, R14 ;  /* 0x0000001f451f4224 */ /* 0x000fe200078e020e */
[----:B------:R-:W-:Y:S01]  /*08a0*/  @P5 MOV R17, R87 ;  /* 0x0000005700115202 */ /* 0x000fe20000000f00 */
[----:B0-----:R-:W-:Y:S01]  /*08b0*/  @P3 IMAD R14, R9, R28, RZ ;  /* 0x0000001c090e3224 */ /* 0x001fe200078e02ff */
[----:B------:R-:W-:-:S02]  /*08c0*/  @P6 IADD3.X R27, R12, R27, RZ, P0, !PT ;  /* 0x0000001b0c1b6210 */ /* 0x000fc400007fe4ff */
[----:B----4-:R-:W-:Y:S01]  /*08d0*/  @P6 IADD3 R38, P0, R39, R22, RZ ;  /* 0x0000001627266210 */ /* 0x010fe20007f1e0ff */
[----:B------:R-:W-:Y:S02]  /*08e0*/  @P5 IMAD.WIDE.U32 R16, R70, R20, R16 ;  /* 0x0000001446105225 */ /* 0x000fe400078e0010 */
[----:B------:R-:W0:Y:S01]  /*08f0*/  @P4 LDC.64 R20, c[0x0][0x228] ;  /* 0x00008a00ff144b82 */ /* 0x000e220000000a00 */
[----:B------:R-:W-:Y:S01]  /*0900*/  @P6 IADD3.X R39, R12, R23, RZ, P0, !PT ;  /* 0x000000170c276210 */ /* 0x000fe200007fe4ff */
[----:B------:R-:W-:Y:S01]  /*0910*/  @P3 IMAD R41, R68, R29, R14 ;  /* 0x0000001d44293224 */ /* 0x000fe200078e020e */
[----:B------:R-:W-:Y:S02]  /*0920*/  @P5 IADD3 R17, R17, R19, RZ ;  /* 0x0000001311115210 */ /* 0x000fe40007ffe0ff */
[C---:B------:R-:W-:Y:S02]  /*0930*/  @P5 SHF.L.U32 R25, R16.reuse, 0x1, RZ ;  /* 0x0000000110195819 */ /* 0x040fe400000006ff */
[----:B------:R-:W-:Y:S01]  /*0940*/  @P5 SHF.L.U64.HI R12, R16, 0x1, R17 ;  /* 0x00000001100c5819 */ /* 0x000fe20000010211 */
[----:B------:R-:W1:Y:S01]  /*0950*/  @P2 LDC.64 R22, c[0x0][0x288] ;  /* 0x0000a200ff162b82 */ /* 0x000e620000000a00 */
[----:B------:R-:W-:-:S02]  /*0960*/  @P4 MOV R16, R84 ;  /* 0x0000005400104202 */ /* 0x000fc40000000f00 */
[----:B------:R-:W-:Y:S02]  /*0970*/  @P4 MOV R17, R87 ;  /* 0x0000005700114202 */ /* 0x000fe40000000f00 */
[----:B------:R-:W-:Y:S02]  /*0980*/  @P5 IADD3 R18, P0, R25, R32, RZ ;  /* 0x0000002019125210 */ /* 0x000fe40007f1e0ff */
[----:B------:R-:W-:Y:S01]  /*0990*/  @P3 MOV R32, R84 ;  /* 0x0000005400203202 */ /* 0x000fe20000000f00 */
[----:B------:R-:W-:Y:S01]  /*09a0*/  @P4 IMAD.WIDE.U32 R16, R69, R30, R16 ;  /* 0x0000001e45104225 */ /* 0x000fe200078e0010 */
[----:B------:R-:W-:Y:S02]  /*09b0*/  @P5 IADD3.X R19, R12, R33, RZ, P0, !PT ;  /* 0x000000210c135210 */ /* 0x000fe400007fe4ff */
[----:B------:R-:W-:Y:S02]  /*09c0*/  @P5 IADD3 R36, P0, R25, R36, RZ ;  /* 0x0000002419245210 */ /* 0x000fe40007f1e0ff */
[----:B------:R-:W-:Y:S01]  /*09d0*/  @P4 IADD3 R17, R17, R31, RZ ;  /* 0x0000001f11114210 */ /* 0x000fe20007ffe0ff */
[----:B------:R-:W2:Y:S01]  /*09e0*/  @P3 LDC.64 R24, c[0x0][0x230] ;  /* 0x00008c00ff183b82 */ /* 0x000ea20000000a00 */
[----:B------:R-:W-:-:S02]  /*09f0*/  @P4 SHF.L.U32 R33, R16, 0x1, RZ ;  /* 0x0000000110214819 */ /* 0x000fc400000006ff */
[----:B------:R-:W-:Y:S02]  /*0a00*/  @P5 IADD3.X R37, R12, R37, RZ, P0, !PT ;  /* 0x000000250c255210 */ /* 0x000fe400007fe4ff */
[----:B------:R-:W-:Y:S02]  /*0a10*/  @P4 SHF.L.U64.HI R12, R16, 0x1, R17 ;  /* 0x00000001100c4819 */ /* 0x000fe40000010211 */
[----:B------:R-:W-:Y:S01]  /*0a20*/  @P4 IADD3 R34, P0, R33, R34, RZ ;  /* 0x0000002221224210 */ /* 0x000fe20007f1e0ff */
[----:B------:R-:W4:Y:S01]  /*0a30*/  @P1 LDC.64 R16, c[0x0][0x288] ;  /* 0x0000a200ff101b82 */ /* 0x000f220000000a00 */
[----:B-1----:R-:W-:Y:S02]  /*0a40*/  @P2 IMAD R14, R11, R22, RZ ;  /* 0x000000160b0e2224 */ /* 0x002fe400078e02ff */
[C---:B------:R-:W-:Y:S02]  /*0a50*/  @P4 IADD3.X R35, R12.reuse, R35, RZ, P0, !PT ;  /* 0x000000230c234210 */ /* 0x040fe400007fe4ff */
[----:B0-----:R-:W-:Y:S01]  /*0a60*/  @P4 IADD3 R20, P0, R33, R20, RZ ;  /* 0x0000001421144210 */ /* 0x001fe20007f1e0ff */
        /* <DEDUP_REMOVED lines=90> */
[----:B------:R-:W-:Y:S01]  /*1010*/  MOV R16, RZ ;  /* 0x000000ff00107202 */ /* 0x000fe20000000f00 */
[----:B------:R0:W5:Y:S04]  /*1020*/  @P5 LDG.E R62, desc[UR8][R18.64] ;  /* 0x00000008123e5981 */ /* 0x000168000c1e1900 */
[----:B------:R-:W5:Y:S04]  /*1030*/  @P5 LDG.E R59, desc[UR8][R36.64] ;  /* 0x00000008243b5981 */ /* 0x000f68000c1e1900 */
[----:B------:R1:W5:Y:S01]  /*1040*/  @P6 LDG.E R61, desc[UR8][R26.64] ;  /* 0x000000081a3d6981 */ /* 0x000362000c1e1900 */
[----:B0-----:R-:W-:-:S03]  /*1050*/  CS2R R18, SRZ ;  /* 0x0000000000127805 */ /* 0x001fc6000001ff00 */
[----:B------:R-:W5:Y:S04]  /*1060*/  @P6 LDG.E R60, desc[UR8][R38.64] ;  /* 0x00000008263c6981 */ /* 0x000f68000c1e1900 */
[----:B------:R-:W5:Y:S01]  /*1070*/  @P4 LDG.E R57, desc[UR8][R34.64] ;  /* 0x0000000822394981 */ /* 0x000f62000c1e1900 */
[----:B-1----:R-:W-:-:S03]  /*1080*/  CS2R R26, SRZ ;  /* 0x00000000001a7805 */ /* 0x002fc6000001ff00 */
[----:B------:R-:W5:Y:S04]  /*1090*/  @P2 LDG.E R16, desc[UR8][R32.64] ;  /* 0x0000000820102981 */ /* 0x000f68000c1e1900 */
[----:B------:R-:W5:Y:S04]  /*10a0*/  @P3 LDG.E R27, desc[UR8][R30.64] ;  /* 0x000000081e1b3981 */ /* 0x000f68000c1e1900 */
[----:B------:R-:W5:Y:S04]  /*10b0*/  @P2 LDG.E R18, desc[UR8][R42.64] ;  /* 0x000000082a122981 */ /* 0x000f68000c1e1900 */
[----:B------:R-:W5:Y:S04]  /*10c0*/  @P1 LDG.E R26, desc[UR8][R44.64] ;  /* 0x000000082c1a1981 */ /* 0x000f68000c1e1900 */
[----:B------:R-:W5:Y:S04]  /*10d0*/  @P1 LDG.E R19, desc[UR8][R28.64] ;  /* 0x000000081c131981 */ /* 0x000f68000c1e1900 */
[----:B------:R0:W5:Y:S04]  /*10e0*/  @P4 LDG.E R56, desc[UR8][R20.64] ;  /* 0x0000000814384981 */ /* 0x000168000c1e1900 */
[----:B------:R2:W5:Y:S01]  /*10f0*/  @P3 LDG.E R58, desc[UR8][R24.64] ;  /* 0x00000008183a3981 */ /* 0x000562000c1e1900 */
[----:B0-----:R-:W-:-:S06]  /*1100*/  CS2R R20, SRZ ;  /* 0x0000000000147805 */ /* 0x001fcc000001ff00 */
[----:B------:R0:W5:Y:S04]  /*1110*/  @!P0 LDG.E R20, desc[UR8][R46.64] ;  /* 0x000000082e148981 */ /* 0x000168000c1e1900 */
[----:B------:R0:W5:Y:S01]  /*1120*/  @!P0 LDG.E R21, desc[UR8][R40.64] ;  /* 0x0000000828158981 */ /* 0x000162000c1e1900 */
[----:B------:R-:W-:Y:S01]  /*1130*/  MOV R81, 0x3f800000 ;  /* 0x3f80000000517802 */ /* 0x000fe20000000f00 */
[----:B------:R-:W-:Y:S01]  /*1140*/  BSSY B0, `(.L_x_302) ;  /* 0x000001b000007945 */ /* 0x000fe20003800000 */
[----:B------:R-:W-:Y:S02]  /*1150*/  MOV R80, RZ ;  /* 0x000000ff00507202 */ /* 0x000fe40000000f00 */
[----:B------:R-:W-:Y:S02]  /*1160*/  CS2R R78, SRZ ;  /* 0x00000000004e7805 */ /* 0x000fe4000001ff00 */
[----:B------:R-:W-:Y:S01]  /*1170*/  MOV R77, RZ ;  /* 0x000000ff004d7202 */ /* 0x000fe20000000f00 */
[----:B--2---:R-:W-:-:S05]  /*1180*/  FFMA.FTZ R24, -R22, R22, R23 ;  /* 0x0000001616187223 */ /* 0x004fca0000010117 */
[----:B------:R-:W-:-:S13]  /*1190*/  FSETP.GTU.FTZ.AND P0, PT, R24, RZ, PT ;  /* 0x000000ff1800720b */ /* 0x000fda0003f1c000 */
[----:B------:R-:W1:Y:S02]  /*11a0*/  @P0 LDC R23, c[0x0][0x250] ;  /* 0x00009400ff170b82 */ /* 0x000e640000000800 */
[----:B-1----:R-:W-:-:S04]  /*11b0*/  @P0 FADD.FTZ R23, R24, R23 ;  /* 0x0000001718170221 */ /* 0x002fc80000010000 */
[----:B------:R0:W1:Y:S01]  /*11c0*/  @P0 MUFU.RSQ R81, R23 ;  /* 0x0000001700510308 */ /* 0x0000620000001400 */
[----:B------:R-:W-:-:S13]  /*11d0*/  ISETP.GT.U32.AND P0, PT, R73, 0x1df, PT ;  /* 0x000001df4900780c */ /* 0x000fda0003f04070 */
        /* <DEDUP_REMOVED lines=8> */
[----:B------:R-:W2:Y:S04]  /*1260*/  @P0 LDG.E.U16 R30, desc[UR8][R28.64] ;  /* 0x000000081c1e0981 */ /* 0x000ea8000c1e1500 */
[----:B------:R-:W3:Y:S01]  /*1270*/  @P0 LDG.E.U16 R23, desc[UR8][R28.64+0x2] ;  /* 0x000002081c170981 */ /* 0x000ee2000c1e1500 */
[----:B0-----:R-:W-:-:S05]  /*1280*/  IMAD.WIDE R24, R49, 0x2, R24 ;  /* 0x0000000231187825 */ /* 0x001fca00078e0218 */
[----:B------:R-:W4:Y:S04]  /*1290*/  LDG.E.U16 R80, desc[UR8][R24.64] ;  /* 0x0000000818507981 */ /* 0x000f28000c1e1500 */
[----:B------:R-:W4:Y:S01]  /*12a0*/  LDG.E.U16 R77, desc[UR8][R24.64+0x2] ;  /* 0x00000208184d7981 */ /* 0x000f22000c1e1500 */
[----:B--2---:R-:W-:Y:S02]  /*12b0*/  @P0 SHF.L.U32 R79, R30, 0x10, RZ ;  /* 0x000000101e4f0819 */ /* 0x004fe400000006ff */
[----:B---3--:R-:W-:Y:S02]  /*12c0*/  @P0 SHF.L.U32 R78, R23, 0x10, RZ ;  /* 0x00000010174e0819 */ /* 0x008fe400000006ff */
[----:B----4-:R-:W-:Y:S02]  /*12d0*/  SHF.L.U32 R80, R80, 0x10, RZ ;  /* 0x0000001050507819 */ /* 0x010fe400000006ff */
[----:B------:R-:W-:-:S07]  /*12e0*/  SHF.L.U32 R77, R77, 0x10, RZ ;  /* 0x000000104d4d7819 */ /* 0x000fce00000006ff */
.L_x_303:
[----:B------:R-:W-:Y:S05]  /*12f0*/  BSYNC B0 ;  /* 0x0000000000007941 */ /* 0x000fea0003800000 */
.L_x_302:
[----:B------:R-:W-:Y:S02]  /*1300*/  ISETP.NE.AND P0, PT, RZ, UR10, PT ;  /* 0x0000000aff007c0c */ /* 0x000fe4000bf05270 */
[C---:B-----5:R-:W-:Y:S02]  /*1310*/  PRMT R23, R61.reuse, 0x7632, R23 ;  /* 0x000076323d177816 */ /* 0x060fe40000000017 */
[----:B------:R-:W-:Y:S02]  /*1320*/  SHF.L.U32 R31, R61, 0x10, RZ ;  /* 0x000000103d1f7819 */ /* 0x000fe400000006ff */
[C---:B------:R-:W-:Y:S02]  /*1330*/  PRMT R24, R62.reuse, 0x7632, R24 ;  /* 0x000076323e187816 */ /* 0x040fe40000000018 */
[----:B------:R-:W-:Y:S02]  /*1340*/  SHF.L.U32 R23, R23, 0x10, RZ ;  /* 0x0000001017177819 */ /* 0x000fe400000006ff */
[----:B------:R-:W-:-:S02]  /*1350*/  SHF.L.U32 R33, R62, 0x10, RZ ;  /* 0x000000103e217819 */ /* 0x000fc400000006ff */
[----:B------:R-:W-:Y:S01]  /*1360*/  SHF.L.U32 R41, R24, 0x10, RZ ;  /* 0x0000001018297819 */ /* 0x000fe200000006ff */
[----:B------:R-:W-:Y:S01]  /*1370*/  FADD.FTZ R24, -R22, R31 ;  /* 0x0000001f16187221 */ /* 0x000fe20000010100 */
[----:B------:R-:W-:Y:S01]  /*1380*/  PRMT R28, R60, 0x7632, R28 ;  /* 0x000076323c1c7816 */ /* 0x000fe2000000001c */
[C---:B------:R-:W-:Y:S01]  /*1390*/  FADD.FTZ R32, -R22.reuse, R23 ;  /* 0x0000001716207221 */ /* 0x040fe20000010100 */
[----:B------:R-:W-:Y:S01]  /*13a0*/  LOP3.LUT R75, R75, 0xfffffffb, RZ, 0xc0, !PT ;  /* 0xfffffffb4b4b7812 */ /* 0x000fe200078ec0ff */
[----:B------:R-:W-:Y:S01]  /*13b0*/  FADD.FTZ R40, -R22, R33 ;  /* 0x0000002116287221 */ /* 0x000fe20000010100 */
[----:B------:R-:W-:Y:S01]  /*13c0*/  PRMT R30, R59, 0x7632, R30 ;  /* 0x000076323b1e7816 */ /* 0x000fe2000000001e */
[-C--:B-1----:R-:W-:Y:S01]  /*13d0*/  FMUL.FTZ R24, R24, R81.reuse ;  /* 0x0000005118187220 */ /* 0x082fe20000410000 */
[----:B------:R-:W-:Y:S01]  /*13e0*/  @P0 LOP3.LUT R75, R75, 0x4, RZ, 0xfc, !PT ;  /* 0x000000044b4b0812 */ /* 0x000fe200078efcff */
[----:B------:R-:W-:Y:S01]  /*13f0*/  FMUL.FTZ R23, R32, R81 ;  /* 0x0000005120177220 */ /* 0x000fe20000410000 */
        /* <DEDUP_REMOVED lines=23> */
.L_x_304:
        /* <DEDUP_REMOVED lines=26> */
.L_x_305:
[----:B------:R-:W-:Y:S01]  /*1710*/  FFMA.FTZ R39, R23, R33, R34 ;  /* 0x0000002117277223 */ /* 0x000fe20000010022 */
[----:B------:R-:W-:Y:S01]  /*1720*/  FMUL.FTZ R35, R25, R80 ;  /* 0x0000005019237220 */ /* 0x000fe20000410000 */
[----:B------:R-:W-:Y:S01]  /*1730*/  FADD.FTZ R36, R33, R36 ;  /* 0x0000002421247221 */ /* 0x000fe20000010000 */
[C---:B------:R-:W-:Y:S02]  /*1740*/  PRMT R33, R57.reuse, 0x7632, R33 ;  /* 0x0000763239217816 */ /* 0x040fe40000000021 */
[----:B------:R-:W-:Y:S01]  /*1750*/  FFMA.FTZ R38, R32, R35, R39 ;  /* 0x0000002320267223 */ /* 0x000fe20000010027 */
[----:B------:R-:W-:Y:S01]  /*1760*/  FADD.FTZ R40, R36, R35 ;  /* 0x0000002324287221 */ /* 0x000fe20000010000 */
[----:B------:R-:W-:Y:S02]  /*1770*/  SHF.L.U32 R37, R57, 0x10, RZ ;  /* 0x0000001039257819 */ /* 0x000fe400000006ff */
[----:B------:R-:W-:Y:S02]  /*1780*/  SHF.L.U32 R35, R33, 0x10, RZ ;  /* 0x0000001021237819 */ /* 0x000fe400000006ff */
[----:B------:R-:W-:Y:S01]  /*1790*/  PRMT R36, R56, 0x7632, R36 ;  /* 0x0000763238247816 */ /* 0x000fe20000000024 */
[----:B------:R-:W-:Y:S01]  /*17a0*/  FADD.FTZ R34, -R22, R37 ;  /* 0x0000002516227221 */ /* 0x000fe20000010100 */
[----:B------:R-:W-:Y:S01]  /*17b0*/  SHF.L.U32 R33, R56, 0x10, RZ ;  /* 0x0000001038217819 */ /* 0x000fe200000006ff */
        /* <DEDUP_REMOVED lines=25> */
.L_x_306:
[----:B------:R-:W-:Y:S01]  /*1950*/  FFMA.FTZ R41, R31, R37, R38 ;  /* 0x000000251f297223 */ /* 0x000fe20000010026 */
[----:B------:R-:W-:Y:S01]  /*1960*/  FADD.FTZ R40, R37, R40 ;  /* 0x0000002825287221 */ /* 0x000fe20000010000 */
[----:B------:R-:W-:Y:S01]  /*1970*/  FMUL.FTZ R39, R33, R80 ;  /* 0x0000005021277220 */ /* 0x000fe20000410000 */
[----:B------:R-:W-:Y:S02]  /*1980*/  SHF.L.U32 R37, R58, 0x10, RZ ;  /* 0x000000103a257819 */ /* 0x000fe400000006ff */
[----:B------:R-:W-:Y:S01]  /*1990*/  SHF.L.U32 R49, R49, 0x10, RZ ;  /* 0x0000001031317819 */ /* 0x000fe200000006ff */
[----:B------:R-:W-:Y:S01]  /*19a0*/  FADD.FTZ R44, R40, R39 ;  /* 0x00000027282c7221 */ /* 0x000fe20000010000 */
[C---:B------:R-:W-:Y:S01]  /*19b0*/  PRMT R40, R27.reuse, 0x7632, R40 ;  /* 0x000076321b287816 */ /* 0x040fe20000000028 */
[----:B------:R-:W-:Y:S01]  /*19c0*/  FADD.FTZ R38, -R22, R37 ;  /* 0x0000002516267221 */ /* 0x000fe20000010100 */
[----:B------:R-:W-:Y:S01]  /*19d0*/  FFMA.FTZ R42, R34, R39, R41 ;  /* 0x00000027222a7223 */ /* 0x000fe20000010029 */
        /* <DEDUP_REMOVED lines=25> */
.L_x_307:
[----:B------:R-:W-:Y:S01]  /*1b70*/  FFMA.FTZ R47, R35, R41, R42 ;  /* 0x00000029232f7223 */ /* 0x000fe2000001002a */
[----:B------:R-:W-:Y:S01]  /*1b80*/  FMUL.FTZ R43, R37, R80 ;  /* 0x00000050252b7220 */ /* 0x000fe20000410000 */
[----:B------:R-:W-:Y:S01]  /*1b90*/  FADD.FTZ R44, R41, R44 ;  /* 0x0000002c292c7221 */ /* 0x000fe20000010000 */
[----:B------:R-:W-:Y:S02]  /*1ba0*/  PRMT R41, R16, 0x7632, R41 ;  /* 0x0000763210297816 */ /* 0x000fe40000000029 */
        /* <DEDUP_REMOVED lines=32> */
.L_x_308:
        /* <DEDUP_REMOVED lines=34> */
.L_x_309:
        /* <DEDUP_REMOVED lines=37> */
.L_x_310:
[----:B------:R-:W-:Y:S01]  /*2220*/  FMUL.FTZ R53, R51, R80 ;  /* 0x0000005033357220 */ /* 0x000fe20000410000 */
[----:B------:R-:W-:-:S03]  /*2230*/  SHF.L.U32 R55, R20, 0x10, RZ ;  /* 0x0000001014377819 */ /* 0x000fc600000006ff */
[----:B------:R-:W-:Y:S01]  /*2240*/  FFMA.FTZ R54, R50, R53, R91 ;  /* 0x0000003532367223 */ /* 0x000fe2000001005b */
[----:B------:R-:W-:Y:S01]  /*2250*/  FADD.FTZ R82, R92, R53 ;  /* 0x000000355c527221 */ /* 0x000fe20000010000 */
[----:B------:R-:W-:-:S04]  /*2260*/  FMUL.FTZ R53, R52, R77 ;  /* 0x0000004d34357220 */ /* 0x000fc80000410000 */
[----:B------:R-:W-:Y:S01]  /*2270*/  FFMA.FTZ R95, R49, R53, R54 ;  /* 0x00000035315f7223 */ /* 0x000fe20000010036 */
[----:B------:R-:W-:Y:S01]  /*2280*/  FADD.FTZ R96, R53, R82 ;  /* 0x0000005235607221 */ /* 0x000fe20000010000 */
[----:B------:R-:W-:Y:S01]  /*2290*/  PRMT R53, R20, 0x7632, R53 ;  /* 0x0000763214357816 */ /* 0x000fe20000000035 */
[----:B------:R-:W-:Y:S01]  /*22a0*/  FADD.FTZ R82, -R22, R55 ;  /* 0x0000003716527221 */ /* 0x000fe20000010100 */
[----:B------:R-:W-:Y:S02]  /*22b0*/  PRMT R54, R21, 0x7632, R54 ;  /* 0x0000763215367816 */ /* 0x000fe40000000036 */
[----:B------:R-:W-:Y:S01]  /*22c0*/  SHF.L.U32 R53, R53, 0x10, RZ ;  /* 0x0000001035357819 */ /* 0x000fe200000006ff */
[----:B------:R-:W-:Y:S01]  /*22d0*/  FMUL.FTZ R82, R82, R81 ;  /* 0x0000005152527220 */ /* 0x000fe20000410000 */
[----:B------:R-:W-:Y:S02]  /*22e0*/  SHF.L.U32 R54, R54, 0x10, RZ ;  /* 0x0000001036367819 */ /* 0x000fe400000006ff */
[----:B------:R-:W-:Y:S01]  /*22f0*/  SHF.L.U32 R55, R21, 0x10, RZ ;  /* 0x0000001015377819 */ /* 0x000fe200000006ff */
[----:B------:R-:W-:-:S04]  /*2300*/  FADD.FTZ R88, -R22, R53 ;  /* 0x0000003516587221 */ /* 0x000fc80000010100 */
        /* <DEDUP_REMOVED lines=20> */
.L_x_311:
[----:B------:R-:W-:Y:S01]  /*2450*/  FMUL.FTZ R83, R55, R80 ;  /* 0x0000005037537220 */ /* 0x000fe20000410000 */
[----:B------:R-:W-:Y:S01]  /*2460*/  FMUL.FTZ R89, R54, R77 ;  /* 0x0000004d36597220 */ /* 0x000fe20000410000 */
[----:B------:R-:W-:Y:S01]  /*2470*/  ISETP.GT.AND P0, PT, R0, 0x1e, PT ;  /* 0x0000001e0000780c */ /* 0x000fe20003f04270 */
[----:B------:R-:W0:Y:S01]  /*2480*/  S2UR UR11, SR_CgaCtaId ;  /* 0x00000000000b79c3 */ /* 0x000e220000008800 */
[----:B------:R-:W-:Y:S01]  /*2490*/  FFMA.FTZ R88, R82, R83, R95 ;  /* 0x0000005352587223 */ /* 0x000fe2000001005f */
[----:B------:R-:W-:Y:S01]  /*24a0*/  FADD.FTZ R90, R96, R83 ;  /* 0x00000053605a7221 */ /* 0x000fe20000010000 */
[----:B------:R-:W-:Y:S01]  /*24b0*/  UMOV UR6, 0x400 ;  /* 0x0000040000067882 */ /* 0x000fe20000000000 */
[----:B------:R-:W-:Y:S01]  /*24c0*/  BSSY B0, `(.L_x_312) ;  /* 0x000006e000007945 */ /* 0x000fe20003800000 */
[----:B------:R-:W-:Y:S01]  /*24d0*/  FFMA.FTZ R83, R53, R89, R88 ;  /* 0x0000005935537223 */ /* 0x000fe20000010058 */
[----:B------:R-:W-:Y:S01]  /*24e0*/  FADD.FTZ R88, R89, R90 ;  /* 0x0000005a59587221 */ /* 0x000fe20000010000 */
[----:B------:R-:W-:Y:S01]  /*24f0*/  UIADD3 UR5, UR6, 0xa0, URZ ;  /* 0x000000a006057890 */ /* 0x000fe2000fffe03f */
[----:B------:R-:W-:-:S02]  /*2500*/  IMAD R76, R76, 0xf, R73 ;  /* 0x0000000f4c4c7824 */ /* 0x000fc400078e0249 */
[----:B------:R-:W1:Y:S04]  /*2510*/  SHFL.DOWN PT, R90, R83, 0x1, 0x1f ;  /* 0x08201f00535a7f89 */ /* 0x000e6800000e0000 */
[----:B------:R-:W2:Y:S01]  /*2520*/  SHFL.DOWN PT, R89, R88, 0x1, 0x1f ;  /* 0x08201f0058597f89 */ /* 0x000ea200000e0000 */
[----:B0-----:R-:W-:Y:S01]  /*2530*/  ULEA UR5, UR11, UR5, 0x18 ;  /* 0x000000050b057291 */ /* 0x001fe2000f8ec03f */
[----:B-1----:R-:W-:Y:S01]  /*2540*/  @!P0 FADD.FTZ R83, R83, R90 ;  /* 0x0000005a53538221 */ /* 0x002fe20000010000 */
[----:B--2---:R-:W-:Y:S01]  /*2550*/  @!P0 FADD.FTZ R88, R88, R89 ;  /* 0x0000005958588221 */ /* 0x004fe20000010000 */
[----:B------:R-:W-:-:S03]  /*2560*/  ISETP.GT.AND P0, PT, R0, 0x1d, PT ;  /* 0x0000001d0000780c */ /* 0x000fc60003f04270 */
[----:B------:R-:W0:Y:S04]  /*2570*/  SHFL.DOWN PT, R90, R83, 0x2, 0x1f ;  /* 0x08401f00535a7f89 */ /* 0x000e2800000e0000 */
[----:B------:R-:W1:Y:S06]  /*2580*/  SHFL.DOWN PT, R89, R88, 0x2, 0x1f ;  /* 0x08401f0058597f89 */ /* 0x000e6c00000e0000 */
[----:B0-----:R-:W-:Y:S01]  /*2590*/  @!P0 FADD.FTZ R83, R83, R90 ;  /* 0x0000005a53538221 */ /* 0x001fe20000010000 */
[----:B-1----:R-:W-:Y:S01]  /*25a0*/  @!P0 FADD.FTZ R88, R88, R89 ;  /* 0x0000005958588221 */ /* 0x002fe20000010000 */
        /* <DEDUP_REMOVED lines=15> */
[----:B------:R-:W-:Y:S01]  /*26a0*/  FFMA.FTZ R89, R24, R29, RZ ;  /* 0x0000001d18597223 */ /* 0x000fe200000100ff */
[----:B------:R-:W-:Y:S01]  /*26b0*/  FADD.FTZ R24, RZ, R29 ;  /* 0x0000001dff187221 */ /* 0x000fe20000010000 */
[----:B------:R-:W-:-:S02]  /*26c0*/  ISETP.NE.AND P0, PT, R0, RZ, PT ;  /* 0x000000ff0000720c */ /* 0x000fc40003f05270 */
[----:B------:R-:W-:Y:S01]  /*26d0*/  FFMA.FTZ R89, R32, R25, R89 ;  /* 0x0000001920597223 */ /* 0x000fe20000010059 */
[----:B------:R-:W-:Y:S01]  /*26e0*/  FFMA.FTZ R32, R23, R28, RZ ;  /* 0x0000001c17207223 */ /* 0x000fe200000100ff */
[----:B------:R-:W-:Y:S01]  /*26f0*/  FADD.FTZ R23, RZ, R28 ;  /* 0x0000001cff177221 */ /* 0x000fe20000010000 */
        /* <DEDUP_REMOVED lines=26> */
[----:B------:R-:W-:Y:S01]  /*28a0*/  FFMA.FTZ R37, R53, R54, R32 ;  /* 0x0000003635257223 */ /* 0x000fe20000010020 */
[----:B------:R-:W-:Y:S01]  /*28b0*/  FADD.FTZ R39, R23, R54 ;  /* 0x0000003617277221 */ /* 0x000fe20000010000 */
[----:B------:R-:W-:Y:S01]  /*28c0*/  MOV R24, R83 ;  /* 0x0000005300187202 */ /* 0x000fe20000000f00 */
[----:B------:R-:W0:Y:S01]  /*28d0*/  LDC R23, c[0x0][0xc] ;  /* 0x00000300ff177b82 */ /* 0x000e220000000800 */
[----:B------:R-:W-:-:S02]  /*28e0*/  MOV R25, R88 ;  /* 0x0000005800197202 */ /* 0x000fc40000000f00 */
[----:B------:R1:W-:Y:S04]  /*28f0*/  STS.128 [R82], R36 ;  /* 0x0000002452007388 */ /* 0x0003e80000000c00 */
[----:B------:R1:W-:Y:S01]  /*2900*/  @!P0 STS.64 [R2+0x10], R24 ;  /* 0x0000101802008388 */ /* 0x0003e20000000a00 */
[----:B------:R-:W2:Y:S08]  /*2910*/  LDC.64 R88, c[0x0][0x268] ;  /* 0x00009a00ff587b82 */ /* 0x000eb00000000a00 */
        /* <DEDUP_REMOVED lines=40> */
.L_x_313:
[----:B------:R-:W-:Y:S05]  /*2ba0*/  BSYNC B0 ;  /* 0x0000000000007941 */ /* 0x000fea0003800000 */
.L_x_312:
        /* <DEDUP_REMOVED lines=161> */
.L_x_315:
[----:B------:R-:W-:Y:S05]  /*35c0*/  BSYNC B0 ;  /* 0x0000000000007941 */ /* 0x000fea0003800000 */
.L_x_314:
        /* <DEDUP_REMOVED lines=15> */
.L_x_317:
[----:B------:R-:W-:Y:S05]  /*36c0*/  BSYNC B0 ;  /* 0x0000000000007941 */ /* 0x000fea0003800000 */
.L_x_316:
        /* <DEDUP_REMOVED lines=50> */
.L_x_320:
[----:B-1----:R-:W2:Y:S04]  /*39f0*/  LDG.E.STRONG.GPU R48, desc[UR8][R36.64] ;  /* 0x0000000824307981 */ /* 0x002ea8000c1ef900 */
[----:B--2---:R-:W-:Y:S01]  /*3a00*/  CCTL.IVALL ;  /* 0x00000000ff00798f */ /* 0x004fe20002000000 */
[----:B------:R-:W-:Y:S05]  /*3a10*/  YIELD ;  /* 0x0000000000007946 */ /* 0x000fea0003800000 */
[----:B------:R-:W-:-:S13]  /*3a20*/  ISETP.NE.AND P6, PT, R48, R55, PT ;  /* 0x000000373000720c */ /* 0x000fda0003fc5270 */
[----:B------:R-:W-:Y:S05]  /*3a30*/  @P6 BRA `(.L_x_320) ;  /* 0xfffffffc00ec6947 */ /* 0x000fea000383ffff */
.L_x_319:
        /* <DEDUP_REMOVED lines=23> */
.L_x_324:
        /* <DEDUP_REMOVED lines=115> */
.L_x_323:
        /* <DEDUP_REMOVED lines=63> */
.L_x_325:
[----:B------:R-:W-:-:S04]  /*46d0*/  LOP3.LUT P6, RZ, R75, 0x1, RZ, 0xc0, !PT ;  /* 0x000000014bff7812 */ /* 0x000fc800078cc0ff */
[----:B------:R-:W-:-:S13]  /*46e0*/  ISETP.NE.OR P6, PT, R48, RZ, P6 ;  /* 0x000000ff3000720c */ /* 0x000fda00037c5670 */
[----:B------:R-:W-:Y:S05]  /*46f0*/  @!P6 BRA `(.L_x_321) ;  /* 0x00000000007ce947 */ /* 0x000fea0003800000 */
.L_x_322:
        /* <DEDUP_REMOVED lines=31> */
.L_x_321:
        /* <DEDUP_REMOVED lines=10> */
.L_x_327:
[----:B------:R-:W-:Y:S05]  /*4990*/  BSYNC B0 ;  /* 0x0000000000007941 */ /* 0x000fea0003800000 */
.L_x_326:
        /* <DEDUP_REMOVED lines=17> */
.L_x_318:
        /* <DEDUP_REMOVED lines=15> */
[----:B0-----:R-:W-:-:S05]  /*4ba0*/  FADD.FTZ R24, -R22, R49 ;  /* 0x0000003116187221 */ /* 0x001fca0000010100 */
[----:B------:R-:W0:Y:S01]  /*4bb0*/  LDS.64 R36, [UR5+0x90] ;  /* 0x00009005ff247984 */ /* 0x000e220008000a00 */
[----:B------:R-:W-:Y:S02]  /*4bc0*/  ULDC UR5, c[0x0][0x2bc] ;  /* 0x0000af0000057ab9 */ /* 0x000fe40000000800 */
[----:B0-----:R-:W-:Y:S01]  /*4bd0*/  FMUL.FTZ R23, R36, UR5 ;  /* 0x0000000524177c20 */ /* 0x001fe20008410000 */
[----:B------:R-:W-:Y:S01]  /*4be0*/  FADD.FTZ R36, -R22, R61 ;  /* 0x0000003d16247221 */ /* 0x000fe20000010100 */
[----:B------:R-:W-:Y:S01]  /*4bf0*/  FMUL.FTZ R28, R37, UR5 ;  /* 0x00000005251c7c20 */ /* 0x000fe20008410000 */
[-C--:B------:R-:W-:Y:S02]  /*4c00*/  FMUL.FTZ R61, R24, R81.reuse ;  /* 0x00000051183d7220 */ /* 0x080fe40000410000 */
        /* <DEDUP_REMOVED lines=20> */
.L_x_328:
        /* <DEDUP_REMOVED lines=21> */
.L_x_330:
[----:B------:R-:W-:Y:S05]  /*4ea0*/  BSYNC B0 ;  /* 0x0000000000007941 */ /* 0x000fea0003800000 */
.L_x_329:
        /* <DEDUP_REMOVED lines=28> */
.L_x_331:
        /* <DEDUP_REMOVED lines=20> */
.L_x_333:
[----:B------:R-:W-:Y:S05]  /*51b0*/  BSYNC B0 ;  /* 0x0000000000007941 */ /* 0x000fea0003800000 */
.L_x_332:
        /* <DEDUP_REMOVED lines=27> */
.L_x_334:
        /* <DEDUP_REMOVED lines=20> */
.L_x_336:
[----:B------:R-:W-:Y:S05]  /*54b0*/  BSYNC B0 ;  /* 0x0000000000007941 */ /* 0x000fea0003800000 */
.L_x_335:
        /* <DEDUP_REMOVED lines=27> */
.L_x_337:
[----:B------:R-:W-:Y:S04]  /*5670*/  BSSY B0, `(.L_x_338) ;  /* 0x0000014000007945 */ /* 0x000fe80003800000 */
[----:B------:R-:W-:Y:S05]  /*5680*/  @!P3 BRA `(.L_x_339) ;  /* 0x000000000048b947 */ /* 0x000fea0003800000 */
[----:B------:R-:W-:Y:S01]  /*5690*/  ULDC.64 UR12, c[0x0][0x288] ;  /* 0x0000a200000c7ab9 */ /* 0x000fe20000000a00 */
[----:B------:R-:W-:Y:S01]  /*56a0*/  MOV R36, R84 ;  /* 0x0000005400247202 */ /* 0x000fe20000000f00 */
[--C-:B------:R-:W-:Y:S01]  /*56b0*/  FFMA.FTZ R16, R23, R42, R28.reuse ;  /* 0x0000002a17107223 */ /* 0x100fe2000001001c */
[----:B------:R-:W-:Y:S01]  /*56c0*/  MOV R37, R87 ;  /* 0x0000005700257202 */ /* 0x000fe20000000f00 */
[----:B------:R-:W-:Y:S02]  /*56d0*/  IMAD R25, R9, UR12, RZ ;  /* 0x0000000c09197c24 */ /* 0x000fe4000f8e02ff */
[----:B------:R-:W-:Y:S01]  /*56e0*/  FFMA.FTZ R29, R23, R49, R28 ;  /* 0x00000031171d7223 */ /* 0x000fe2000001001c */
[----:B------:R-:W-:Y:S01]  /*56f0*/  FFMA.FTZ R16, R27, R80, -R16 ;  /* 0x000000501b107223 */ /* 0x000fe20000010810 */
[----:B------:R-:W-:-:S04]  /*5700*/  IMAD.WIDE.U32 R36, R68, UR12, R36 ;  /* 0x0000000c44247c25 */ /* 0x000fc8000f8e0024 */
[----:B------:R-:W-:Y:S01]  /*5710*/  FFMA.FTZ R40, R40, R77, -R29 ;  /* 0x0000004d28287223 */ /* 0x000fe2000001081d */
[-C--:B------:R-:W-:Y:S01]  /*5720*/  FMUL.FTZ R27, R16, R81.reuse ;  /* 0x00000051101b7220 */ /* 0x080fe20000410000 */
[----:B------:R-:W-:Y:S01]  /*5730*/  IMAD R25, R68, UR13, R25 ;  /* 0x0000000d44197c24 */ /* 0x000fe2000f8e0219 */
[----:B------:R-:W-:Y:S01]  /*5740*/  ULDC.64 UR12, c[0x0][0x210] ;  /* 0x00008400000c7ab9 */ /* 0x000fe20000000a00 */
[----:B------:R-:W-:Y:S01]  /*5750*/  FMUL.FTZ R16, R40, R81 ;  /* 0x0000005128107220 */ /* 0x000fe20000410000 */
[----:B------:R-:W-:Y:S02]  /*5760*/  LEA R24, P0, R36, UR12, 0x1 ;  /* 0x0000000c24187c11 */ /* 0x000fe4000f8008ff */
[----:B------:R-:W-:Y:S02]  /*5770*/  IADD3 R25, R37, R25, RZ ;  /* 0x0000001925197210 */ /* 0x000fe40007ffe0ff */
[----:B------:R-:W-:Y:S02]  /*5780*/  F2FP.BF16.F32.PACK_AB R27, R16, R27 ;  /* 0x0000001b101b723e */ /* 0x000fe400000010ff */
[----:B------:R-:W-:-:S05]  /*5790*/  LEA.HI.X R25, R36, UR13, R25, 0x1, P0 ;  /* 0x0000000d24197c11 */ /* 0x000fca00080f0c19 */
[----:B------:R0:W-:Y:S02]  /*57a0*/  STG.E desc[UR8][R24.64], R27 ;  /* 0x0000001b18007986 */ /* 0x0001e4000c101908 */
.L_x_339:
[----:B------:R-:W-:Y:S05]  /*57b0*/  BSYNC B0 ;  /* 0x0000000000007941 */ /* 0x000fea0003800000 */
.L_x_338:
[----:B------:R-:W-:Y:S01]  /*57c0*/  SHF.L.U32 R29, R18, 0x10, RZ ;  /* 0x00000010121d7819 */ /* 0x000fe200000006ff */
[C---:B------:R-:W-:Y:S01]  /*57d0*/  FADD.FTZ R18, -R22.reuse, R51 ;  /* 0x0000003316127221 */ /* 0x040fe20000010100 */
[----:B------:R-:W-:Y:S01]  /*57e0*/  FADD.FTZ R16, -R22, R45 ;  /* 0x0000002d16107221 */ /* 0x000fe20000010100 */
        /* <DEDUP_REMOVED lines=8> */
[----:B0-----:R-:W-:Y:S01]  /*5870*/  FMUL.FTZ R27, R18, -1.4426950216293334961 ;  /* 0xbfb8aa3b121b7820 */ /* 0x001fe20000410000 */
        /* <DEDUP_REMOVED lines=15> */
.L_x_340:
[----:B------:R-:W-:Y:S04]  /*5970*/  BSSY B0, `(.L_x_341) ;  /* 0x0000014000007945 */ /* 0x000fe80003800000 */
[----:B------:R-:W-:Y:S05]  /*5980*/  @!P2 BRA `(.L_x_342) ;  /* 0x000000000048a947 */ /* 0x000fea0003800000 */
[----:B------:R-:W-:Y:S01]  /*5990*/  ULDC.64 UR12, c[0x0][0x288] ;  /* 0x0000a200000c7ab9 */ /* 0x000fe20000000a00 */
[----:B0-----:R-:W-:Y:S01]  /*59a0*/  MOV R24, R84 ;  /* 0x0000005400187202 */ /* 0x001fe20000000f00 */
        /* <DEDUP_REMOVED lines=9> */
[----:B------:R-:W-:-:S03]  /*5a40*/  FFMA.FTZ R27, R23, R43, R28 ;  /* 0x0000002b171b7223 */ /* 0x000fc6000001001c */
[----:B------:R-:W-:Y:S01]  /*5a50*/  LEA.HI.X R25, R26, UR13, R25, 0x1, P0 ;  /* 0x0000000d1a197c11 */ /* 0x000fe200080f0c19 */
[----:B------:R-:W-:Y:S01]  /*5a60*/  FFMA.FTZ R30, R30, R77, -R27 ;  /* 0x0000004d1e1e7223 */ /* 0x000fe2000001081b */
[----:B------:R-:W-:-:S03]  /*5a70*/  FMUL.FTZ R27, R16, R81 ;  /* 0x00000051101b7220 */ /* 0x000fc60000410000 */
[----:B------:R-:W-:-:S05]  /*5a80*/  FMUL.FTZ R16, R30, R81 ;  /* 0x000000511e107220 */ /* 0x000fca0000410000 */
[----:B------:R-:W-:-:S05]  /*5a90*/  F2FP.BF16.F32.PACK_AB R27, R16, R27 ;  /* 0x0000001b101b723e */ /* 0x000fca00000010ff */
[----:B------:R1:W-:Y:S02]  /*5aa0*/  STG.E desc[UR8][R24.64], R27 ;  /* 0x0000001b18007986 */ /* 0x0003e4000c101908 */
.L_x_342:
[----:B------:R-:W-:Y:S05]  /*5ab0*/  BSYNC B0 ;  /* 0x0000000000007941 */ /* 0x000fea0003800000 */
.L_x_341:
[C---:B------:R-:W-:Y:S01]  /*5ac0*/  FADD.FTZ R18, -R22.reuse, R45 ;  /* 0x0000002d16127221 */ /* 0x040fe20000010100 */
[----:B------:R-:W-:Y:S01]  /*5ad0*/  FADD.FTZ R16, -R22, R41 ;  /* 0x0000002916107221 */ /* 0x000fe20000010100 */
[----:B------:R-:W-:Y:S01]  /*5ae0*/  IMAD R47, R48, UR7, R47 ;  /* 0x00000007302f7c24 */ /* 0x000fe2000f8e022f */
[----:B01----:R-:W-:Y:S01]  /*5af0*/  SHF.L.U32 R27, R19, 0x10, RZ ;  /* 0x00000010131b7819 */ /* 0x003fe200000006ff */
        /* <DEDUP_REMOVED lines=23> */
.L_x_343:
        /* <DEDUP_REMOVED lines=13> */
[----:B------:R-:W-:-:S03]  /*5d40*/  LEA R18, P0, R24, UR12, 0x1 ;  /* 0x0000000c18127c11 */ /* 0x000fc6000f8008ff */
[----:B------:R-:W-:Y:S01]  /*5d50*/  FFMA.FTZ R32, R32, R77, -R25 ;  /* 0x0000004d20207223 */ /* 0x000fe20000010819 */
[-C--:B------:R-:W-:Y:S01]  /*5d60*/  FMUL.FTZ R25, R12, R81.reuse ;  /* 0x000000510c197220 */ /* 0x080fe20000410000 */
[----:B------:R-:W-:Y:S02]  /*5d70*/  LEA.HI.X R19, R24, UR13, R29, 0x1, P0 ;  /* 0x0000000d18137c11 */ /* 0x000fe400080f0c1d */
[----:B------:R-:W-:-:S05]  /*5d80*/  FMUL.FTZ R12, R32, R81 ;  /* 0x00000051200c7220 */ /* 0x000fca0000410000 */
[----:B------:R-:W-:-:S05]  /*5d90*/  F2FP.BF16.F32.PACK_AB R25, R12, R25 ;  /* 0x000000190c19723e */ /* 0x000fca00000010ff */
[----:B------:R0:W-:Y:S02]  /*5da0*/  STG.E desc[UR8][R18.64], R25 ;  /* 0x0000001912007986 */ /* 0x0001e4000c101908 */
.L_x_345:
[----:B------:R-:W-:Y:S05]  /*5db0*/  BSYNC B0 ;  /* 0x0000000000007941 */ /* 0x000fea0003800000 */
.L_x_344:
[----:B------:R-:W-:Y:S01]  /*5dc0*/  SHF.L.U32 R33, R33, 0x10, RZ ;  /* 0x0000001021217819 */ /* 0x000fe200000006ff */
[----:B------:R-:W-:Y:S01]  /*5dd0*/  ULDC.64 UR12, c[0x0][0x290] ;  /* 0x0000a400000c7ab9 */ /* 0x000fe20000000a00 */
[----:B------:R-:W-:Y:S01]  /*5de0*/  SHF.L.U32 R27, R14, 0x10, RZ ;  /* 0x000000100e1b7819 */ /* 0x000fe200000006ff */
        /* <DEDUP_REMOVED lines=26> */
.L_x_346:
[----:B------:R-:W-:Y:S01]  /*5f90*/  ISETP.GE.U32.AND P0, PT, R47, UR12, PT ;  /* 0x0000000c2f007c0c */ /* 0x000fe2000bf06070 */
[----:B------:R-:W-:Y:S03]  /*5fa0*/  BSSY B0, `(.L_x_347) ;  /* 0x0000016000007945 */ /* 0x000fe60003800000 */
[----:B------:R-:W-:-:S04]  /*5fb0*/  ISETP.GE.AND.EX P0, PT, R30, UR13, PT, P0 ;  /* 0x0000000d1e007c0c */ /* 0x000fc8000bf06300 */
[----:B------:R-:W-:-:S13]  /*5fc0*/  ISETP.LT.U32.AND P0, PT, R73, 0x1e0, !P0 ;  /* 0x000001e04900780c */ /* 0x000fda0004701070 */
        /* <DEDUP_REMOVED lines=19> */
.L_x_348:
[----:B------:R-:W-:Y:S05]  /*6100*/  BSYNC B0 ;  /* 0x0000000000007941 */ /* 0x000fea0003800000 */
.L_x_347:
[----:B01----:R-:W-:Y:S02]  /*6110*/  SHF.L.U32 R19, R20, 0x10, RZ ;  /* 0x0000001014137819 */ /* 0x003fe400000006ff */
        /* <DEDUP_REMOVED lines=29> */
.L_x_349:
        /* <DEDUP_REMOVED lines=19> */
.L_x_351:
[----:B------:R-:W-:Y:S05]  /*6420*/  BSYNC B0 ;  /* 0x0000000000007941 */ /* 0x000fea0003800000 */
.L_x_350:
[----:B0-----:R-:W0:Y:S01]  /*6430*/  LDC R17, c[0x0][0x10] ;  /* 0x00000400ff117b82 */ /* 0x001e220000000800 */
[----:B------:R-:W-:Y:S02]  /*6440*/  IADD3 R63, R63, 0x1, RZ ;  /* 0x000000013f3f7810 */ /* 0x000fe40007ffe0ff */
[----:B0-----:R-:W-:-:S04]  /*6450*/  IADD3 R72, R17, R72, RZ ;  /* 0x0000004811487210 */ /* 0x001fc80007ffe0ff */
[----:B------:R-:W-:-:S13]  /*6460*/  ISETP.GE.AND P0, PT, R72, UR4, PT ;  /* 0x0000000448007c0c */ /* 0x000fda000bf06270 */
[----:B------:R-:W-:Y:S05]  /*6470*/  @!P0 BRA `(.L_x_352) ;  /* 0xffffff9c00f88947 */ /* 0x000fea000383ffff */
.L_x_301:
        /* <DEDUP_REMOVED lines=19> */
.L_x_354:
[----:B------:R-:W-:Y:S05]  /*65b0*/  BSYNC B0 ;  /* 0x0000000000007941 */ /* 0x000fea0003800000 */
.L_x_353:
        /* <DEDUP_REMOVED lines=11> */
.L_x_356:
[----:B------:R-:W2:Y:S04]  /*6670*/  LDG.E.STRONG.GPU R5, desc[UR8][R2.64] ;  /* 0x0000000802057981 */ /* 0x000ea8000c1ef900 */
[----:B--2---:R-:W-:Y:S01]  /*6680*/  CCTL.IVALL ;  /* 0x00000000ff00798f */ /* 0x004fe20002000000 */
[----:B------:R-:W-:Y:S05]  /*6690*/  YIELD ;  /* 0x0000000000007946 */ /* 0x000fea0003800000 */
[----:B------:R-:W-:-:S13]  /*66a0*/  ISETP.NE.AND P0, PT, R5, R0, PT ;  /* 0x000000000500720c */ /* 0x000fda0003f05270 */
[----:B------:R-:W-:Y:S05]  /*66b0*/  @P0 BRA `(.L_x_356) ;  /* 0xfffffffc00ec0947 */ /* 0x000fea000383ffff */
.L_x_355:
        /* <DEDUP_REMOVED lines=24> */
.L_x_357:
        /* <DEDUP_REMOVED lines=25> */
.L_x_358:
        /* <DEDUP_REMOVED lines=11> */
.L_x_3257:


//--------------------- .text._Z35group_norm_nhwc_bwd_one_pass_kernelI11Bf16IOBf16WLi512ELi30ELi480EEv26Group_norm_nhwc_bwd_params --------------------------
	.section	.text._Z35group_norm_nhwc_bwd_one_pass_kernelI11Bf16IOBf16WLi512ELi30ELi480EEv26Group_norm_nhwc_bwd_params,"ax",@progbits
	.align	128
        .global         _Z35group_norm_nhwc_bwd_one_pass_kernelI11Bf16IOBf16WLi512ELi30ELi480EEv26Group_norm_nhwc_bwd_params
        .type           _Z35group_norm_nhwc_bwd_one_pass_kernelI11Bf16IOBf16WLi512ELi30ELi480EEv26Group_norm_nhwc_bwd_params,@function
        .size           _Z35group_norm_nhwc_bwd_one_pass_kernelI11Bf16IOBf16WLi512ELi30ELi480EEv26Group_norm_nhwc_bwd_params,(.L_x_3258 - _Z35group_norm_nhwc_bwd_one_pass_kernelI11Bf16IOBf16WLi512ELi30ELi480EEv26Group_norm_nhwc_bwd_params)
        .other          _Z35group_norm_nhwc_bwd_one_pass_kernelI11Bf16IOBf16WLi512ELi30ELi480EEv26Group_norm_nhwc_bwd_params,@"STO_CUDA_ENTRY STV_DEFAULT"
_Z35group_norm_nhwc_bwd_one_pass_kernelI11Bf16IOBf16WLi512ELi30ELi480EEv26Group_norm_nhwc_bwd_params:
.text._Z35group_norm_nhwc_bwd_one_pass_kernelI11Bf16IOBf16WLi512ELi30ELi480EEv26Group_norm_nhwc_bwd_params:
        /* <DEDUP_REMOVED lines=109> */
.L_x_442:
[----:B0-----:R-:W0:Y:S01]  /*06d0*/  LDC R19, c[0x0][0x2a0] ;  /* 0x0000a800ff137b82 */ /* 0x001e220000000800 */
[----:B------:R-:W-:Y:S01]  /*06e0*/  IABS R18, R70 ;  /* 0x0000004600127213 */ /* 0x000fe20000000000 */
[----:B------:R-:W-:Y:S01]  /*06f0*/  ULDC.64 UR12, c[0x0][0x298] ;  /* 0x0000a600000c7ab9 */ /* 0x000fe20000000a00 */
[----:B------:R-:W-:Y:S02]  /*0700*/  LOP3.LUT P6, RZ, R79, 0x80, RZ, 0xc0, !PT ;  /* 0x000000804fff7812 */ /* 0x000fe400078cc0ff */
        /* <DEDUP_REMOVED lines=10> */
[----:B---3--:R-:W3:Y:S02]  /*07b0*/  MUFU.RCP R13, R13 ;  /* 0x0000000d000d7308 */ /* 0x008ee40000001000 */
[----:B---3--:R-:W-:-:S06]  /*07c0*/  IADD3 R14, R13, 0xffffffe, RZ ;  /* 0x0ffffffe0d0e7810 */ /* 0x008fcc0007ffe0ff */
        /* <DEDUP_REMOVED lines=213> */
[----:B------:R-:W-:Y:S02]  /*1520*/  SHF.R.S32.HI R89, RZ, 0x1f, R83 ;  /* 0x0000001fff597819 */ /* 0x000fe40000011453 */
        /* <DEDUP_REMOVED lines=9> */
[----:B------:R-:W-:-:S05]  /*15c0*/  @P3 MOV R14, R110 ;  /* 0x0000006e000e3202 */ /* 0x000fca0000000f00 */
[----:B------:R-:W-:Y:S02]  /*15d0*/  @P3 IMAD.WIDE.U32 R14, R19, R16, R14 ;  /* 0x00000010130e3225 */ /* 0x000fe400078e000e */
[----:B------:R-:W5:Y:S01]  /*15e0*/  @P4 LDG.E R102, desc[UR8][R56.64] ;  /* 0x0000000838664981 */ /* 0x000f62000c1e1900 */
[----:B------:R-:W0:Y:S02]  /*15f0*/  @P3 LDC.64 R16, c[0x0][0x228] ;  /* 0x00008a00ff103b82 */ /* 0x000e240000000a00 */
[----:B------:R-:W-:Y:S01]  /*1600*/  @P3 IADD3 R13, R15, R13, RZ ;  /* 0x0000000d0f0d3210 */ /* 0x000fe20007ffe0ff */
[----:B------:R-:W5:Y:S01]  /*1610*/  @P4 LDG.E R99, desc[UR8][R54.64] ;  /* 0x0000000836634981 */ /* 0x000f62000c1e1900 */
[C---:B------:R-:W-:Y:S02]  /*1620*/  @P3 SHF.L.U32 R23, R14.reuse, 0x1, RZ ;  /* 0x000000010e173819 */ /* 0x040fe400000006ff */
[----:B------:R-:W-:Y:S02]  /*1630*/  @P3 SHF.L.U64.HI R14, R14, 0x1, R13 ;  /* 0x000000010e0e3819 */ /* 0x000fe4000001020d */
[----:B------:R-:W-:-:S04]  /*1640*/  @P3 IADD3 R28, P0, R23, R28, RZ ;  /* 0x0000001c171c3210 */ /* 0x000fc80007f1e0ff */
[----:B------:R-:W-:Y:S02]  /*1650*/  @P3 IADD3.X R29, R14, R29, RZ, P0, !PT ;  /* 0x0000001d0e1d3210 */ /* 0x000fe400007fe4ff */
[----:B0-----:R-:W-:-:S04]  /*1660*/  @P3 IADD3 R22, P0, R23, R16, RZ ;  /* 0x0000001017163210 */ /* 0x001fc80007f1e0ff */
[----:B------:R-:W-:Y:S01]  /*1670*/  @P3 IADD3.X R23, R14, R17, RZ, P0, !PT ;  /* 0x000000110e173210 */ /* 0x000fe200007fe4ff */
[----:B------:R-:W-:Y:S01]  /*1680*/  IMAD.WIDE.U32 R14, R77, -0x77777777, RZ ;  /* 0x888888894d0e7825 */ /* 0x000fe200078e00ff */
[----:B------:R-:W0:Y:S04]  /*1690*/  LDC R17, c[0x0][0x2ac] ;  /* 0x0000ab00ff117b82 */ /* 0x000e280000000800 */
        /* <DEDUP_REMOVED lines=16> */
[----:B------:R-:W-:Y:S02]  /*17a0*/  @P0 IADD3 R13, R19, R13, RZ ;  /* 0x0000000d130d0210 */ /* 0x000fe40007ffe0ff */
[----:B-1----:R-:W-:Y:S02]  /*17b0*/  @P0 IADD3 R20, P6, R27, R14, RZ ;  /* 0x0000000e1b140210 */ /* 0x002fe40007fde0ff */
[----:B------:R-:W-:Y:S02]  /*17c0*/  @P0 SHF.L.U64.HI R18, R18, 0x1, R13 ;  /* 0x0000000112120819 */ /* 0x000fe4000001020d */
[----:B------:R-:W-:Y:S02]  /*17d0*/  MOV R19, RZ ;  /* 0x000000ff00137202 */ /* 0x000fe40000000f00 */
[----:B------:R-:W-:Y:S02]  /*17e0*/  @P0 IADD3.X R21, R18, R15, RZ, P6, !PT ;  /* 0x0000000f12150210 */ /* 0x000fe400037fe4ff */
[----:B------:R-:W0:Y:S01]  /*17f0*/  @P0 LDC.64 R14, c[0x0][0x228] ;  /* 0x00008a00ff0e0b82 */ /* 0x000e220000000a00 */
[----:B------:R-:W-:-:S02]  /*1800*/  MOV R13, RZ ;  /* 0x000000ff000d7202 */ /* 0x000fc40000000f00 */
[----:B------:R1:W5:Y:S01]  /*1810*/  @P0 LDG.E R19, desc[UR8][R20.64] ;  /* 0x0000000814130981 */ /* 0x000362000c1e1900 */
[----:B0-----:R-:W-:Y:S02]  /*1820*/  @P0 IADD3 R26, P6, R27, R14, RZ ;  /* 0x0000000e1b1a0210 */ /* 0x001fe40007fde0ff */
[----:B------:R-:W-:Y:S02]  /*1830*/  IADD3 R14, R17, 0x1a0, RZ ;  /* 0x000001a0110e7810 */ /* 0x000fe40007ffe0ff */
[----:B------:R-:W-:Y:S02]  /*1840*/  @P0 IADD3.X R27, R18, R15, RZ, P6, !PT ;  /* 0x0000000f121b0210 */ /* 0x000fe400037fe4ff */
[----:B------:R-:W-:-:S03]  /*1850*/  SHF.R.S32.HI R15, RZ, 0x1f, R14 ;  /* 0x0000001fff0f7819 */ /* 0x000fc6000001140e */
[----:B------:R0:W5:Y:S01]  /*1860*/  @P0 LDG.E R13, desc[UR8][R26.64] ;  /* 0x000000081a0d0981 */ /* 0x000162000c1e1900 */
[----:B------:R-:W-:-:S04]  /*1870*/  ISETP.GE.U32.AND P0, PT, R14, UR12, PT ;  /* 0x0000000c0e007c0c */ /* 0x000fc8000bf06070 */
[----:B------:R-:W-:-:S04]  /*1880*/  ISETP.GE.AND.EX P0, PT, R15, UR13, PT, P0 ;  /* 0x0000000d0f007c0c */ /* 0x000fc8000bf06300 */
[----:B------:R-:W-:-:S13]  /*1890*/  ISETP.LT.U32.AND P0, PT, R77, 0x1e0, !P0 ;  /* 0x000001e04d00780c */ /* 0x000fda0004701070 */
[----:B------:R-:W2:Y:S08]  /*18a0*/  @P0 LDC.64 R24, c[0x0][0x288] ;  /* 0x0000a200ff180b82 */ /* 0x000eb00000000a00 */
[----:B------:R-:W3:Y:S01]  /*18b0*/  @P0 LDC.64 R14, c[0x0][0x230] ;  /* 0x00008c00ff0e0b82 */ /* 0x000ee20000000a00 */
[----:B-1----:R-:W-:Y:S02]  /*18c0*/  @P0 MOV R20, R110 ;  /* 0x0000006e00140202 */ /* 0x002fe40000000f00 */
[----:B------:R-:W-:Y:S01]  /*18d0*/  @P0 MOV R21, R113 ;  /* 0x0000007100150202 */ /* 0x000fe20000000f00 */
[----:B--2---:R-:W-:-:S04]  /*18e0*/  @P0 IMAD R16, R89, R24, RZ ;  /* 0x0000001859100224 */ /* 0x004fc800078e02ff */
[C---:B0-----:R-:W-:Y:S02]  /*18f0*/  @P0 IMAD R27, R83.reuse, R25, R16 ;  /* 0x00000019531b0224 */ /* 0x041fe400078e0210 */
[----:B------:R-:W-:-:S05]  /*1900*/  @P0 IMAD.WIDE.U32 R24, R83, R24, R20 ;  /* 0x0000001853180225 */ /* 0x000fca00078e0014 */
[----:B------:R-:W-:Y:S02]  /*1910*/  @P0 IADD3 R21, R25, R27, RZ ;  /* 0x0000001b19150210 */ /* 0x000fe40007ffe0ff */
[C---:B------:R-:W-:Y:S02]  /*1920*/  @P0 SHF.L.U32 R83, R24.reuse, 0x1, RZ ;  /* 0x0000000118530819 */ /* 0x040fe400000006ff */
[----:B------:R-:W-:Y:S02]  /*1930*/  @P0 SHF.L.U64.HI R24, R24, 0x1, R21 ;  /* 0x0000000118180819 */ /* 0x000fe40000010215 */
[----:B---3--:R-:W-:-:S04]  /*1940*/  @P0 IADD3 R20, P6, R83, R14, RZ ;  /* 0x0000000e53140210 */ /* 0x008fc80007fde0ff */
[C---:B------:R-:W-:Y:S02]  /*1950*/  @P0 IADD3.X R21, R24.reuse, R15, RZ, P6, !PT ;  /* 0x0000000f18150210 */ /* 0x040fe400037fe4ff */
[----:B------:R-:W0:Y:S03]  /*1960*/  @P0 LDC.64 R14, c[0x0][0x228] ;  /* 0x00008a00ff0e0b82 */ /* 0x000e260000000a00 */
[----:B------:R1:W5:Y:S01]  /*1970*/  @P0 LDG.E R68, desc[UR8][R20.64] ;  /* 0x0000000814440981 */ /* 0x000362000c1e1900 */
[----:B0-----:R-:W-:Y:S02]  /*1980*/  @P0 IADD3 R82, P6, R83, R14, RZ ;  /* 0x0000000e53520210 */ /* 0x001fe40007fde0ff */
[----:B------:R-:W-:Y:S02]  /*1990*/  MOV R14, RZ ;  /* 0x000000ff000e7202 */ /* 0x000fe40000000f00 */
[----:B------:R-:W-:-:S02]  /*19a0*/  @P0 IADD3.X R83, R24, R15, RZ, P6, !PT ;  /* 0x0000000f18530210 */ /* 0x000fc400037fe4ff */
[----:B------:R-:W-:-:S03]  /*19b0*/  IADD3 R15, R17, 0x1c0, RZ ;  /* 0x000001c0110f7810 */ /* 0x000fc60007ffe0ff */
[----:B------:R0:W5:Y:S01]  /*19c0*/  @P0 LDG.E R14, desc[UR8][R82.64] ;  /* 0x00000008520e0981 */ /* 0x000162000c1e1900 */
[----:B------:R-:W-:Y:S02]  /*19d0*/  SHF.R.S32.HI R16, RZ, 0x1f, R15 ;  /* 0x0000001fff107819 */ /* 0x000fe4000001140f */
[----:B------:R-:W-:-:S04]  /*19e0*/  ISETP.GE.U32.AND P0, PT, R15, UR12, PT ;  /* 0x0000000c0f007c0c */ /* 0x000fc8000bf06070 */
[----:B------:R-:W-:-:S04]  /*19f0*/  ISETP.GE.AND.EX P0, PT, R16, UR13, PT, P0 ;  /* 0x0000000d10007c0c */ /* 0x000fc8000bf06300 */
[----:B------:R-:W-:-:S13]  /*1a00*/  ISETP.LT.U32.AND P0, PT, R77, 0x1e0, !P0 ;  /* 0x000001e04d00780c */ /* 0x000fda0004701070 */
[----:B------:R-:W2:Y:S01]  /*1a10*/  @P0 LDC.64 R24, c[0x0][0x288] ;  /* 0x0000a200ff180b82 */ /* 0x000ea20000000a00 */
[----:B------:R-:W-:-:S07]  /*1a20*/  IADD3 R15, R76, 0x1c0, RZ ;  /* 0x000001c04c0f7810 */ /* 0x000fce0007ffe0ff */
[----:B------:R-:W3:Y:S01]  /*1a30*/  @P0 LDC.64 R26, c[0x0][0x230] ;  /* 0x00008c00ff1a0b82 */ /* 0x000ee20000000a00 */
[----:B------:R-:W-:Y:S02]  /*1a40*/  SHF.R.S32.HI R89, RZ, 0x1f, R15 ;  /* 0x0000001fff597819 */ /* 0x000fe4000001140f */
[----:B-1----:R-:W-:-:S05]  /*1a50*/  @P0 MOV R20, R110 ;  /* 0x0000006e00140202 */ /* 0x002fca0000000f00 */
[----:B0-----:R-:W0:Y:S01]  /*1a60*/  @P0 LDC.64 R82, c[0x0][0x228] ;  /* 0x00008a00ff520b82 */ /* 0x001e220000000a00 */
[----:B------:R-:W-:Y:S01]  /*1a70*/  @P0 MOV R21, R113 ;  /* 0x0000007100150202 */ /* 0x000fe20000000f00 */
[-C--:B--2---:R-:W-:Y:S02]  /*1a80*/  @P0 IMAD R16, R89, R24.reuse, RZ ;  /* 0x0000001859100224 */ /* 0x084fe400078e02ff */
[----:B------:R-:W-:-:S04]  /*1a90*/  @P0 IMAD.WIDE.U32 R20, R15, R24, R20 ;  /* 0x000000180f140225 */ /* 0x000fc800078e0014 */
[----:B------:R-:W-:Y:S01]  /*1aa0*/  @P0 IMAD R25, R15, R25, R16 ;  /* 0x000000190f190224 */ /* 0x000fe200078e0210 */
[----:B------:R-:W-:-:S04]  /*1ab0*/  @P0 SHF.L.U32 R15, R20, 0x1, RZ ;  /* 0x00000001140f0819 */ /* 0x000fc800000006ff */
[----:B------:R-:W-:Y:S02]  /*1ac0*/  @P0 IADD3 R21, R21, R25, RZ ;  /* 0x0000001915150210 */ /* 0x000fe40007ffe0ff */
[----:B---3--:R-:W-:Y:S02]  /*1ad0*/  @P0 IADD3 R26, P6, R15, R26, RZ ;  /* 0x0000001a0f1a0210 */ /* 0x008fe40007fde0ff */
[----:B------:R-:W-:-:S04]  /*1ae0*/  @P0 SHF.L.U64.HI R20, R20, 0x1, R21 ;  /* 0x0000000114140819 */ /* 0x000fc80000010215 */
[C---:B------:R-:W-:Y:S02]  /*1af0*/  @P0 IADD3.X R27, R20.reuse, R27, RZ, P6, !PT ;  /* 0x0000001b141b0210 */ /* 0x040fe400037fe4ff */
[----:B0-----:R-:W-:Y:S02]  /*1b00*/  @P0 IADD3 R82, P6, R15, R82, RZ ;  /* 0x000000520f520210 */ /* 0x001fe40007fde0ff */
        /* <DEDUP_REMOVED lines=21> */
[C---:B---3--:R-:W-:Y:S02]  /*1c60*/  @P0 IADD3 R20, P6, R17.reuse, R20, RZ ;  /* 0x0000001411140210 */ /* 0x048fe40007fde0ff */
[----:B------:R-:W-:Y:S02]  /*1c70*/  @P0 SHF.L.U64.HI R26, R26, 0x1, R25 ;  /* 0x000000011a1a0819 */ /* 0x000fe40000010219 */
[----:B------:R-:W-:Y:S01]  /*1c80*/  SHF.R.S32.HI R89, RZ, 0x1f, R91 ;  /* 0x0000001fff597819 */ /* 0x000fe2000001145b */
[----:B------:R-:W1:Y:S01]  /*1c90*/  @P5 LDC.64 R24, c[0x0][0x230] ;  /* 0x00008c00ff185b82 */ /* 0x000e620000000a00 */
[----:B------:R-:W-:Y:S02]  /*1ca0*/  @P0 IADD3.X R21, R26, R21, RZ, P6, !PT ;  /* 0x000000151a150210 */ /* 0x000fe400037fe4ff */
[----:B0-----:R-:W-:-:S04]  /*1cb0*/  @P0 IADD3 R82, P6, R17, R82, RZ ;  /* 0x0000005211520210 */ /* 0x001fc80007fde0ff */
[----:B------:R-:W-:Y:S02]  /*1cc0*/  @P0 IADD3.X R83, R26, R83, RZ, P6, !PT ;  /* 0x000000531a530210 */ /* 0x000fe400037fe4ff */
[----:B------:R-:W0:Y:S01]  /*1cd0*/  @P5 LDC.64 R26, c[0x0][0x288] ;  /* 0x0000a200ff1a5b82 */ /* 0x000e220000000a00 */
[----:B------:R-:W-:-:S06]  /*1ce0*/  MOV R17, RZ ;  /* 0x000000ff00117202 */ /* 0x000fcc0000000f00 */
[----:B------:R2:W5:Y:S02]  /*1cf0*/  @P0 LDG.E R17, desc[UR8][R20.64] ;  /* 0x0000000814110981 */ /* 0x000564000c1e1900 */
[----:B--2---:R-:W-:Y:S02]  /*1d00*/  @P5 MOV R20, R110 ;  /* 0x0000006e00145202 */ /* 0x004fe40000000f00 */
        /* <DEDUP_REMOVED lines=10> */
[----:B-1----:R-:W-:-:S04]  /*1db0*/  @P5 IADD3 R24, P0, R21, R24, RZ ;  /* 0x0000001815185210 */ /* 0x002fc80007f1e0ff */
[----:B------:R-:W-:Y:S02]  /*1dc0*/  @P5 IADD3.X R25, R20, R25, RZ, P0, !PT ;  /* 0x0000001914195210 */ /* 0x000fe400007fe4ff */
[----:B0-----:R-:W-:-:S04]  /*1dd0*/  @P5 IADD3 R26, P0, R21, R26, RZ ;  /* 0x0000001a151a5210 */ /* 0x001fc80007f1e0ff */
[----:B------:R-:W-:Y:S02]  /*1de0*/  @P5 IADD3.X R27, R20, R27, RZ, P0, !PT ;  /* 0x0000001b141b5210 */ /* 0x000fe400007fe4ff */
[----:B------:R-:W0:Y:S02]  /*1df0*/  LDC.64 R20, c[0x0][0x248] ;  /* 0x00009200ff147b82 */ /* 0x000e240000000a00 */
[----:B0-----:R-:W-:-:S06]  /*1e00*/  IMAD.WIDE R20, R70, 0x8, R20 ;  /* 0x0000000846147825 */ /* 0x001fcc00078e0214 */
[----:B------:R-:W2:Y:S01]  /*1e10*/  LDG.E.64 R20, desc[UR8][R20.64] ;  /* 0x0000000814147981 */ /* 0x000ea2000c1e1b00 */
[----:B------:R-:W-:-:S13]  /*1e20*/  ISETP.NE.AND P4, PT, R87, RZ, PT ;  /* 0x000000ff5700720c */ /* 0x000fda0003f85270 */
[----:B------:R-:W5:Y:S04]  /*1e30*/  @P4 LDG.E R97, desc[UR8][R52.64] ;  /* 0x0000000834614981 */ /* 0x000f68000c1e1900 */
[----:B------:R-:W5:Y:S01]  /*1e40*/  @P4 LDG.E R96, desc[UR8][R50.64] ;  /* 0x0000000832604981 */ /* 0x000f62000c1e1900 */
[----:B------:R-:W-:Y:S02]  /*1e50*/  ISETP.NE.AND P4, PT, R86, RZ, PT ;  /* 0x000000ff5600720c */ /* 0x000fe40003f85270 */
[----:B------:R-:W-:Y:S02]  /*1e60*/  CS2R R104, SRZ ;  /* 0x0000000000687805 */ /* 0x000fe4000001ff00 */
[----:B------:R-:W-:Y:S02]  /*1e70*/  CS2R R92, SRZ ;  /* 0x00000000005c7805 */ /* 0x000fe4000001ff00 */
[----:B------:R-:W-:-:S02]  /*1e80*/  LOP3.LUT P6, RZ, R79, 0x2, RZ, 0xc0, !PT ;  /* 0x000000024fff7812 */ /* 0x000fc400078cc0ff */
[----:B------:R-:W-:Y:S01]  /*1e90*/  MOV R107, 0x3f800000 ;  /* 0x3f800000006b7802 */ /* 0x000fe20000000f00 */
[----:B------:R0:W5:Y:S04]  /*1ea0*/  @P2 LDG.E R105, desc[UR8][R80.64] ;  /* 0x0000000850692981 */ /* 0x000168000c1e1900 */
[----:B------:R1:W5:Y:S04]  /*1eb0*/  @P2 LDG.E R104, desc[UR8][R66.64] ;  /* 0x0000000842682981 */ /* 0x000368000c1e1900 */
[----:B------:R1:W5:Y:S04]  /*1ec0*/  @P4 LDG.E R98, desc[UR8][R48.64] ;  /* 0x0000000830624981 */ /* 0x000368000c1e1900 */
[----:B------:R1:W5:Y:S01]  /*1ed0*/  @P4 LDG.E R95, desc[UR8][R46.64] ;  /* 0x000000082e5f4981 */ /* 0x000362000c1e1900 */
[----:B------:R-:W-:-:S02]  /*1ee0*/  ISETP.NE.AND P4, PT, R85, RZ, PT ;  /* 0x000000ff5500720c */ /* 0x000fc40003f85270 */
[----:B------:R-:W-:Y:S02]  /*1ef0*/  ISETP.NE.AND P2, PT, R88, RZ, PT ;  /* 0x000000ff5800720c */ /* 0x000fe40003f45270 */
[----:B------:R-:W-:Y:S02]  /*1f00*/  CS2R R100, SRZ ;  /* 0x0000000000647805 */ /* 0x000fe4000001ff00 */
[----:B------:R-:W-:Y:S02]  /*1f10*/  MOV R106, RZ ;  /* 0x000000ff006a7202 */ /* 0x000fe40000000f00 */
[----:B------:R-:W-:-:S05]  /*1f20*/  CS2R R90, SRZ ;  /* 0x00000000005a7805 */ /* 0x000fca000001ff00 */
[----:B------:R1:W5:Y:S04]  /*1f30*/  @P4 LDG.E R93, desc[UR8][R44.64] ;  /* 0x000000082c5d4981 */ /* 0x000368000c1e1900 */
[----:B------:R1:W5:Y:S01]  /*1f40*/  @P4 LDG.E R92, desc[UR8][R42.64] ;  /* 0x000000082a5c4981 */ /* 0x000362000c1e1900 */
[----:B------:R-:W-:Y:S02]  /*1f50*/  ISETP.NE.AND P4, PT, R84, RZ, PT ;  /* 0x000000ff5400720c */ /* 0x000fe40003f85270 */
[----:B------:R-:W-:Y:S02]  /*1f60*/  CS2R R88, SRZ ;  /* 0x0000000000587805 */ /* 0x000fe4000001ff00 */
[----:B------:R-:W-:Y:S02]  /*1f70*/  CS2R R84, SRZ ;  /* 0x0000000000547805 */ /* 0x000fe4000001ff00 */
[----:B------:R-:W-:Y:S01]  /*1f80*/  CS2R R86, SRZ ;  /* 0x0000000000567805 */ /* 0x000fe2000001ff00 */
[----:B------:R1:W5:Y:S04]  /*1f90*/  @P2 LDG.E R106, desc[UR8][R64.64] ;  /* 0x00000008406a2981 */ /* 0x000368000c1e1900 */
        /* <DEDUP_REMOVED lines=9> */
[----:B------:R1:W5:Y:S01]  /*2030*/  @P5 LDG.E R87, desc[UR8][R26.64] ;  /* 0x000000081a575981 */ /* 0x000362000c1e1900 */
[----:B--2---:R-:W-:-:S05]  /*2040*/  FFMA.FTZ R83, -R20, R20, R21 ;  /* 0x0000001414537223 */ /* 0x004fca0000010115 */
[----:B------:R-:W-:-:S13]  /*2050*/  FSETP.GTU.FTZ.AND P0, PT, R83, RZ, PT ;  /* 0x000000ff5300720b */ /* 0x000fda0003f1c000 */
[----:B------:R-:W2:Y:S02]  /*2060*/  @P0 LDC R82, c[0x0][0x250] ;  /* 0x00009400ff520b82 */ /* 0x000ea40000000800 */
[----:B--2---:R-:W-:-:S04]  /*2070*/  @P0 FADD.FTZ R82, R83, R82 ;  /* 0x0000005253520221 */ /* 0x004fc80000010000 */
[----:B------:R2:W3:Y:S02]  /*2080*/  @P0 MUFU.RSQ R107, R82 ;  /* 0x00000052006b0308 */ /* 0x0004e40000001400 */
[----:B--2---:R-:W-:-:S06]  /*2090*/  CS2R R82, SRZ ;  /* 0x0000000000527805 */ /* 0x004fcc000001ff00 */
[----:B------:R1:W5:Y:S01]  /*20a0*/  @P3 LDG.E R83, desc[UR8][R22.64] ;  /* 0x0000000816533981 */ /* 0x000362000c1e1900 */
[----:B------:R-:W-:-:S13]  /*20b0*/  LOP3.LUT P0, RZ, R79, 0x4, RZ, 0xc0, !PT ;  /* 0x000000044fff7812 */ /* 0x000fda000780c0ff */
[----:B------:R1:W5:Y:S04]  /*20c0*/  @P0 LDG.E R94, desc[UR8][R40.64] ;  /* 0x00000008285e0981 */ /* 0x000368000c1e1900 */
[----:B------:R1:W5:Y:S01]  /*20d0*/  @P0 LDG.E R91, desc[UR8][R38.64] ;  /* 0x00000008265b0981 */ /* 0x000362000c1e1900 */
[----:B------:R-:W-:Y:S01]  /*20e0*/  ISETP.GT.U32.AND P0, PT, R77, 0x1df, PT ;  /* 0x000001df4d00780c */ /* 0x000fe20003f04070 */
[----:B------:R-:W-:Y:S01]  /*20f0*/  BSSY B0, `(.L_x_360) ;  /* 0x0000014000007945 */ /* 0x000fe20003800000 */
[----:B0-----:R-:W-:Y:S02]  /*2100*/  CS2R R80, SRZ ;  /* 0x0000000000507805 */ /* 0x001fe4000001ff00 */
[----:B------:R-:W-:-:S09]  /*2110*/  MOV R21, RZ ;  /* 0x000000ff00157202 */ /* 0x000fd20000000f00 */
[----:B-1-3--:R-:W-:Y:S05]  /*2120*/  @P0 BRA `(.L_x_361) ;  /* 0x0000000000400947 */ /* 0x00afea0003800000 */
[----:B------:R-:W-:Y:S02]  /*2130*/  ISETP.NE.AND P0, PT, RZ, UR10, PT ;  /* 0x0000000aff007c0c */ /* 0x000fe4000bf05270 */
[----:B------:R-:W-:-:S04]  /*2140*/  IADD3 R109, R78, R109, RZ ;  /* 0x0000006d4e6d7210 */ /* 0x000fc80007ffe0ff */
[----:B------:R-:W-:-:S07]  /*2150*/  SHF.R.S32.HI R24, RZ, 0x1f, R109 ;  /* 0x0000001fff187819 */ /* 0x000fce000001146d */
[----:B------:R-:W0:Y:S02]  /*2160*/  @P0 LDC.64 R22, c[0x0][0x240] ;  /* 0x00009000ff160b82 */ /* 0x000e240000000a00 */
[----:B0-----:R-:W-:-:S04]  /*2170*/  @P0 LEA R22, P6, R109, R22, 0x1 ;  /* 0x000000166d160211 */ /* 0x001fc800078c08ff */
[----:B------:R-:W-:-:S05]  /*2180*/  @P0 LEA.HI.X R23, R109, R23, R24, 0x1, P6 ;  /* 0x000000176d170211 */ /* 0x000fca00030f0c18 */
[----:B------:R-:W2:Y:S04]  /*2190*/  @P0 LDG.E.U16 R24, desc[UR8][R22.64] ;  /* 0x0000000816180981 */ /* 0x000ea8000c1e1500 */
[----:B------:R-:W3:Y:S01]  /*21a0*/  @P0 LDG.E.U16 R21, desc[UR8][R22.64+0x2] ;  /* 0x0000020816150981 */ /* 0x000ee2000c1e1500 */
[----:B--2---:R-:W-:Y:S02]  /*21b0*/  @P0 SHF.L.U32 R81, R24, 0x10, RZ ;  /* 0x0000001018510819 */ /* 0x004fe400000006ff */
[----:B------:R-:W0:Y:S01]  /*21c0*/  LDC.64 R24, c[0x0][0x238] ;  /* 0x00008e00ff187b82 */ /* 0x000e220000000a00 */
[----:B---3--:R-:W-:Y:S01]  /*21d0*/  @P0 SHF.L.U32 R80, R21, 0x10, RZ ;  /* 0x0000001015500819 */ /* 0x008fe200000006ff */
[----:B0-----:R-:W-:-:S05]  /*21e0*/  IMAD.WIDE R24, R109, 0x2, R24 ;  /* 0x000000026d187825 */ /* 0x001fca00078e0218 */
[----:B------:R-:W2:Y:S04]  /*21f0*/  LDG.E.U16 R82, desc[UR8][R24.64] ;  /* 0x0000000818527981 */ /* 0x000ea8000c1e1500 */
[----:B------:R-:W3:Y:S01]  /*2200*/  LDG.E.U16 R21, desc[UR8][R24.64+0x2] ;  /* 0x0000020818157981 */ /* 0x000ee2000c1e1500 */
[----:B--2---:R-:W-:Y:S02]  /*2210*/  SHF.L.U32 R82, R82, 0x10, RZ ;  /* 0x0000001052527819 */ /* 0x004fe400000006ff */
[----:B---3--:R-:W-:-:S07]  /*2220*/  SHF.L.U32 R21, R21, 0x10, RZ ;  /* 0x0000001015157819 */ /* 0x008fce00000006ff */
.L_x_361:
[----:B------:R-:W-:Y:S05]  /*2230*/  BSYNC B0 ;  /* 0x0000000000007941 */ /* 0x000fea0003800000 */
.L_x_360:
[----:B------:R-:W-:Y:S02]  /*2240*/  ISETP.NE.AND P0, PT, RZ, UR10, PT ;  /* 0x0000000aff007c0c */ /* 0x000fe4000bf05270 */
[C---:B-----5:R-:W-:Y:S02]  /*2250*/  PRMT R22, R105.reuse, 0x7632, R22 ;  /* 0x0000763269167816 */ /* 0x060fe40000000016 */
[----:B------:R-:W-:Y:S02]  /*2260*/  SHF.L.U32 R23, R105, 0x10, RZ ;  /* 0x0000001069177819 */ /* 0x000fe400000006ff */
[----:B------:R-:W-:Y:S02]  /*2270*/  PRMT R24, R104, 0x7632, R24 ;  /* 0x0000763268187816 */ /* 0x000fe40000000018 */
[----:B------:R-:W-:Y:S02]  /*2280*/  PRMT R26, R106, 0x7632, R26 ;  /* 0x000076326a1a7816 */ /* 0x000fe4000000001a */
[----:B------:R-:W-:-:S02]  /*2290*/  SHF.L.U32 R27, R22, 0x10, RZ ;  /* 0x00000010161b7819 */ /* 0x000fc400000006ff */
[----:B------:R-:W-:Y:S02]  /*22a0*/  SHF.L.U32 R31, R106, 0x10, RZ ;  /* 0x000000106a1f7819 */ /* 0x000fe400000006ff */
[----:B------:R-:W-:Y:S01]  /*22b0*/  SHF.L.U32 R28, R24, 0x10, RZ ;  /* 0x00000010181c7819 */ /* 0x000fe200000006ff */
[----:B------:R-:W-:Y:S01]  /*22c0*/  FADD.FTZ R24, -R20, R23 ;  /* 0x0000001714187221 */ /* 0x000fe20000010100 */
[----:B------:R-:W-:Y:S01]  /*22d0*/  SHF.L.U32 R33, R26, 0x10, RZ ;  /* 0x000000101a217819 */ /* 0x000fe200000006ff */
[C---:B------:R-:W-:Y:S01]  /*22e0*/  FADD.FTZ R22, -R20.reuse, R27 ;  /* 0x0000001b14167221 */ /* 0x040fe20000010100 */
[----:B------:R-:W-:Y:S01]  /*22f0*/  PRMT R30, R103, 0x7632, R30 ;  /* 0x00007632671e7816 */ /* 0x000fe2000000001e */
[C---:B------:R-:W-:Y:S01]  /*2300*/  FADD.FTZ R38, -R20.reuse, R31 ;  /* 0x0000001f14267221 */ /* 0x040fe20000010100 */
[----:B------:R-:W-:Y:S01]  /*2310*/  LOP3.LUT R79, R79, 0xfffffeff, RZ, 0xc0, !PT ;  /* 0xfffffeff4f4f7812 */ /* 0x000fe200078ec0ff */
[----:B------:R-:W-:Y:S01]  /*2320*/  FADD.FTZ R40, -R20, R33 ;  /* 0x0000002114287221 */ /* 0x000fe20000010100 */
[----:B------:R-:W-:Y:S01]  /*2330*/  SHF.L.U32 R29, R104, 0x10, RZ ;  /* 0x00000010681d7819 */ /* 0x000fe200000006ff */
[-C--:B------:R-:W-:Y:S01]  /*2340*/  FMUL.FTZ R24, R24, R107.reuse ;  /* 0x0000006b18187220 */ /* 0x080fe20000410000 */
[----:B------:R-:W-:Y:S01]  /*2350*/  SHF.L.U32 R25, R103, 0x10, RZ ;  /* 0x0000001067197819 */ /* 0x000fe200000006ff */
[----:B------:R-:W-:Y:S01]  /*2360*/  FMUL.FTZ R23, R22, R107 ;  /* 0x0000006b16177220 */ /* 0x000fe20000410000 */
[----:B------:R-:W-:-:S02]  /*2370*/  SHF.L.U32 R26, R30, 0x10, RZ ;  /* 0x000000101e1a7819 */ /* 0x000fc400000006ff */
        /* <DEDUP_REMOVED lines=20> */
.L_x_362:
        /* <DEDUP_REMOVED lines=26> */
.L_x_363:
[----:B------:R-:W-:Y:S01]  /*2660*/  FFMA.FTZ R31, R23, R27, R24 ;  /* 0x0000001b171f7223 */ /* 0x000fe20000010018 */
[----:B------:R-:W-:Y:S01]  /*2670*/  FADD.FTZ R24, RZ, R29 ;  /* 0x0000001dff187221 */ /* 0x000fe20000010000 */
[----:B------:R-:W-:Y:S01]  /*2680*/  FADD.FTZ R29, R27, R22 ;  /* 0x000000161b1d7221 */ /* 0x000fe20000010000 */
[----:B------:R-:W-:Y:S01]  /*2690*/  FFMA.FTZ R27, R23, R28, RZ ;  /* 0x0000001c171b7223 */ /* 0x000fe200000100ff */
[----:B------:R-:W-:Y:S01]  /*26a0*/  FFMA.FTZ R42, R44, R25, R42 ;  /* 0x000000192c2a7223 */ /* 0x000fe2000001002a */
[----:B------:R-:W-:Y:S01]  /*26b0*/  FMUL.FTZ R22, R25, R82 ;  /* 0x0000005219167220 */ /* 0x000fe20000410000 */
[--C-:B------:R-:W-:Y:S01]  /*26c0*/  FADD.FTZ R34, R24, R25.reuse ;  /* 0x0000001918227221 */ /* 0x100fe20000010000 */
[----:B------:R-:W-:Y:S01]  /*26d0*/  FADD.FTZ R23, RZ, R28 ;  /* 0x0000001cff177221 */ /* 0x000fe20000010000 */
[----:B------:R-:W-:Y:S01]  /*26e0*/  PRMT R25, R101, 0x7632, R25 ;  /* 0x0000763265197816 */ /* 0x000fe20000000019 */
[----:B------:R-:W-:Y:S01]  /*26f0*/  FFMA.FTZ R35, R41, R26, R27 ;  /* 0x0000001a29237223 */ /* 0x000fe2000001001b */
[----:B------:R-:W-:Y:S01]  /*2700*/  FFMA.FTZ R24, R44, R22, R31 ;  /* 0x000000162c187223 */ /* 0x000fe2000001001f */
[----:B------:R-:W-:Y:S01]  /*2710*/  FADD.FTZ R67, R23, R26 ;  /* 0x0000001a17437221 */ /* 0x000fe20000010000 */
[----:B------:R-:W-:Y:S01]  /*2720*/  FMUL.FTZ R23, R26, R21 ;  /* 0x000000151a177220 */ /* 0x000fe20000410000 */
[----:B------:R-:W-:Y:S01]  /*2730*/  SHF.L.U32 R27, R101, 0x10, RZ ;  /* 0x00000010651b7819 */ /* 0x000fe200000006ff */
[----:B------:R-:W-:Y:S01]  /*2740*/  FADD.FTZ R22, R29, R22 ;  /* 0x000000161d167221 */ /* 0x000fe20000010000 */
[----:B------:R-:W-:Y:S01]  /*2750*/  SHF.L.U32 R25, R25, 0x10, RZ ;  /* 0x0000001019197819 */ /* 0x000fe200000006ff */
[--C-:B------:R-:W-:Y:S01]  /*2760*/  FFMA.FTZ R36, R41, R23, R24.reuse ;  /* 0x0000001729247223 */ /* 0x100fe20000010018 */
[----:B------:R-:W-:Y:S01]  /*2770*/  PRMT R24, R100, 0x7632, R24 ;  /* 0x0000763264187816 */ /* 0x000fe20000000018 */
[----:B------:R-:W-:Y:S01]  /*2780*/  FADD.FTZ R26, -R20, R27 ;  /* 0x0000001b141a7221 */ /* 0x000fe20000010100 */
[----:B------:R-:W-:Y:S01]  /*2790*/  SHF.L.U32 R109, R100, 0x10, RZ ;  /* 0x00000010646d7819 */ /* 0x000fe200000006ff */
[----:B------:R-:W-:Y:S01]  /*27a0*/  FADD.FTZ R28, -R20, R25 ;  /* 0x00000019141c7221 */ /* 0x000fe20000010100 */
[----:B------:R-:W-:Y:S01]  /*27b0*/  SHF.L.U32 R24, R24, 0x10, RZ ;  /* 0x0000001018187819 */ /* 0x000fe200000006ff */
[----:B------:R-:W-:-:S02]  /*27c0*/  FMUL.FTZ R37, R26, R107 ;  /* 0x0000006b1a257220 */ /* 0x000fc40000410000 */
        /* <DEDUP_REMOVED lines=20> */
.L_x_364:
[C---:B------:R-:W-:Y:S01]  /*2910*/  PRMT R26, R102.reuse, 0x7632, R26 ;  /* 0x00007632661a7816 */ /* 0x040fe2000000001a */
[----:B------:R-:W-:Y:S01]  /*2920*/  FMUL.FTZ R25, R109, R82 ;  /* 0x000000526d197220 */ /* 0x000fe20000410000 */
[----:B------:R-:W-:Y:S01]  /*2930*/  SHF.L.U32 R27, R102, 0x10, RZ ;  /* 0x00000010661b7819 */ /* 0x000fe200000006ff */
[----:B------:R-:W-:Y:S01]  /*2940*/  FADD.FTZ R28, R23, R22 ;  /* 0x00000016171c7221 */ /* 0x000fe20000010000 */
[----:B------:R-:W-:Y:S01]  /*2950*/  SHF.L.U32 R29, R26, 0x10, RZ ;  /* 0x000000101a1d7819 */ /* 0x000fe200000006ff */
[----:B------:R-:W-:Y:S01]  /*2960*/  FADD.FTZ R67, R67, R24 ;  /* 0x0000001843437221 */ /* 0x000fe20000010000 */
[----:B------:R-:W-:Y:S01]  /*2970*/  FFMA.FTZ R66, R38, R24, R35 ;  /* 0x0000001826427223 */ /* 0x000fe20000010023 */
[----:B------:R-:W-:Y:S01]  /*2980*/  FFMA.FTZ R23, R37, R25, R36 ;  /* 0x0000001925177223 */ /* 0x000fe20000010024 */
[----:B------:R-:W-:Y:S01]  /*2990*/  FMUL.FTZ R24, R24, R21 ;  /* 0x0000001518187220 */ /* 0x000fe20000410000 */
[----:B------:R-:W-:Y:S01]  /*29a0*/  PRMT R64, R99, 0x7632, R64 ;  /* 0x0000763263407816 */ /* 0x000fe20000000040 */
[C---:B------:R-:W-:Y:S01]  /*29b0*/  FADD.FTZ R114, -R20.reuse, R27 ;  /* 0x0000001b14727221 */ /* 0x040fe20000010100 */
[----:B------:R-:W-:Y:S01]  /*29c0*/  FADD.FTZ R26, -R20, R29 ;  /* 0x0000001d141a7221 */ /* 0x000fe20000010100 */
[----:B------:R-:W-:Y:S01]  /*29d0*/  FADD.FTZ R22, R34, R109 ;  /* 0x0000006d22167221 */ /* 0x000fe20000010000 */
[----:B------:R-:W-:Y:S01]  /*29e0*/  FFMA.FTZ R109, R37, R109, R42 ;  /* 0x0000006d256d7223 */ /* 0x000fe2000001002a */
[----:B------:R-:W-:Y:S01]  /*29f0*/  FFMA.FTZ R37, R38, R24, R23 ;  /* 0x0000001826257223 */ /* 0x000fe20000010017 */
[----:B------:R-:W-:Y:S01]  /*2a00*/  FADD.FTZ R25, R28, R25 ;  /* 0x000000191c197221 */ /* 0x000fe20000010000 */
[----:B------:R-:W-:Y:S01]  /*2a10*/  SHF.L.U32 R23, R99, 0x10, RZ ;  /* 0x0000001063177819 */ /* 0x000fe200000006ff */
[-C--:B------:R-:W-:Y:S01]  /*2a20*/  FMUL.FTZ R114, R114, R107.reuse ;  /* 0x0000006b72727220 */ /* 0x080fe20000410000 */
[----:B------:R-:W-:Y:S01]  /*2a30*/  PRMT R36, R97, 0x7632, R36 ;  /* 0x0000763261247816 */ /* 0x000fe20000000024 */
        /* <DEDUP_REMOVED lines=21> */
.L_x_365:
[----:B------:R-:W-:Y:S01]  /*2b90*/  FADD.FTZ R26, R24, R25 ;  /* 0x00000019181a7221 */ /* 0x000fe20000010000 */
[----:B------:R-:W-:Y:S01]  /*2ba0*/  SHF.L.U32 R25, R97, 0x10, RZ ;  /* 0x0000001061197819 */ /* 0x000fe200000006ff */
[----:B------:R-:W-:Y:S01]  /*2bb0*/  FMUL.FTZ R27, R23, R82 ;  /* 0x00000052171b7220 */ /* 0x000fe20000410000 */
[----:B------:R-:W-:Y:S02]  /*2bc0*/  SHF.L.U32 R29, R36, 0x10, RZ ;  /* 0x00000010241d7819 */ /* 0x000fe400000006ff */
[----:B------:R-:W-:Y:S01]  /*2bd0*/  PRMT R62, R96, 0x7632, R62 ;  /* 0x00007632603e7816 */ /* 0x000fe2000000003e */
[----:B------:R-:W-:Y:S01]  /*2be0*/  FADD.FTZ R60, -R20, R25 ;  /* 0x00000019143c7221 */ /* 0x000fe20000010100 */
        /* <DEDUP_REMOVED lines=27> */
.L_x_366:
[----:B------:R-:W-:Y:S01]  /*2da0*/  FFMA.FTZ R31, R65, R25, R24 ;  /* 0x00000019411f7223 */ /* 0x000fe20000010018 */
[----:B------:R-:W-:Y:S01]  /*2db0*/  FADD.FTZ R26, R25, R26 ;  /* 0x0000001a191a7221 */ /* 0x000fe20000010000 */
[C---:B------:R-:W-:Y:S01]  /*2dc0*/  PRMT R25, R98.reuse, 0x7632, R25 ;  /* 0x0000763262197816 */ /* 0x040fe20000000019 */
[----:B------:R-:W-:Y:S01]  /*2dd0*/  FMUL.FTZ R27, R63, R82 ;  /* 0x000000523f1b7220 */ /* 0x000fe20000410000 */
[----:B------:R-:W-:Y:S02]  /*2de0*/  SHF.L.U32 R29, R98, 0x10, RZ ;  /* 0x00000010621d7819 */ /* 0x000fe400000006ff */
[----:B------:R-:W-:Y:S01]  /*2df0*/  SHF.L.U32 R25, R25, 0x10, RZ ;  /* 0x0000001019197819 */ /* 0x000fe200000006ff */
[----:B------:R-:W-:Y:S01]  /*2e00*/  FFMA.FTZ R24, R60, R27, R31 ;  /* 0x0000001b3c187223 */ /* 0x000fe2000001001f */
[C---:B------:R-:W-:Y:S01]  /*2e10*/  PRMT R58, R95.reuse, 0x7632, R58 ;  /* 0x000076325f3a7816 */ /* 0x040fe2000000003a */
[----:B------:R-:W-:Y:S01]  /*2e20*/  FADD.FTZ R56, -R20, R29 ;  /* 0x0000001d14387221 */ /* 0x000fe20000010100 */
        /* <DEDUP_REMOVED lines=27> */
.L_x_367:
[----:B------:R-:W-:Y:S01]  /*2fe0*/  FFMA.FTZ R31, R61, R25, R24 ;  /* 0x000000193d1f7223 */ /* 0x000fe20000010018 */
        /* <DEDUP_REMOVED lines=33> */
.L_x_368:
        /* <DEDUP_REMOVED lines=36> */
.L_x_369:
        /* <DEDUP_REMOVED lines=34> */
.L_x_370:
[----:B------:R-:W-:Y:S01]  /*3660*/  FFMA.FTZ R31, R49, R25, R24 ;  /* 0x00000019311f7223 */ /* 0x000fe20000010018 */
[----:B------:R-:W-:Y:S01]  /*3670*/  FMUL.FTZ R27, R47, R82 ;  /* 0x000000522f1b7220 */ /* 0x000fe20000410000 */
[--C-:B------:R-:W-:Y:S01]  /*3680*/  FADD.FTZ R28, R25, R26.reuse ;  /* 0x0000001a191c7221 */ /* 0x100fe20000010000 */
[----:B------:R-:W-:Y:S02]  /*3690*/  PRMT R26, R90, 0x7632, R26 ;  /* 0x000076325a1a7816 */ /* 0x000fe4000000001a */
[----:B------:R-:W-:Y:S01]  /*36a0*/  FFMA.FTZ R24, R44, R27, R31 ;  /* 0x0000001b2c187223 */ /* 0x000fe2000001001f */
[----:B------:R-:W-:Y:S01]  /*36b0*/  FADD.FTZ R25, R28, R27 ;  /* 0x0000001b1c197221 */ /* 0x000fe20000010000 */
[----:B------:R-:W-:Y:S01]  /*36c0*/  SHF.L.U32 R29, R90, 0x10, RZ ;  /* 0x000000105a1d7819 */ /* 0x000fe200000006ff */
[----:B------:R-:W-:Y:S01]  /*36d0*/  FMUL.FTZ R28, R46, R21 ;  /* 0x000000152e1c7220 */ /* 0x000fe20000410000 */
[----:B------:R-:W-:Y:S02]  /*36e0*/  SHF.L.U32 R27, R26, 0x10, RZ ;  /* 0x000000101a1b7819 */ /* 0x000fe400000006ff */
[----:B------:R-:W-:Y:S01]  /*36f0*/  PRMT R42, R87, 0x7632, R42 ;  /* 0x00007632572a7816 */ /* 0x000fe2000000002a */
[C---:B------:R-:W-:Y:S01]  /*3700*/  FADD.FTZ R40, -R20.reuse, R29 ;  /* 0x0000001d14287221 */ /* 0x040fe20000010100 */
        /* <DEDUP_REMOVED lines=25> */
.L_x_371:
[----:B------:R-:W-:Y:S01]  /*38a0*/  FFMA.FTZ R33, R45, R28, R24 ;  /* 0x0000001c2d217223 */ /* 0x000fe20000010018 */
[----:B------:R-:W-:Y:S01]  /*38b0*/  FMUL.FTZ R27, R43, R82 ;  /* 0x000000522b1b7220 */ /* 0x000fe20000410000 */
[----:B------:R-:W-:Y:S01]  /*38c0*/  FADD.FTZ R28, R28, R25 ;  /* 0x000000191c1c7221 */ /* 0x000fe20000010000 */
[----:B------:R-:W-:Y:S02]  /*38d0*/  SHF.L.U32 R29, R85, 0x10, RZ ;  /* 0x00000010551d7819 */ /* 0x000fe400000006ff */
[----:B------:R-:W-:Y:S01]  /*38e0*/  SHF.L.U32 R31, R26, 0x10, RZ ;  /* 0x000000101a1f7819 */ /* 0x000fe200000006ff */
[----:B------:R-:W-:Y:S01]  /*38f0*/  FADD.FTZ R25, R28, R27 ;  /* 0x0000001b1c197221 */ /* 0x000fe20000010000 */
[----:B------:R-:W-:Y:S01]  /*3900*/  PRMT R38, R84, 0x7632, R38 ;  /* 0x0000763254267816 */ /* 0x000fe20000000026 */
        /* <DEDUP_REMOVED lines=27> */
.L_x_372:
[----:B------:R-:W-:Y:S01]  /*3ac0*/  FFMA.FTZ R31, R41, R26, R24 ;  /* 0x0000001a291f7223 */ /* 0x000fe20000010018 */
[----:B------:R-:W-:Y:S01]  /*3ad0*/  FMUL.FTZ R27, R39, R82 ;  /* 0x00000052271b7220 */ /* 0x000fe20000410000 */
[----:B------:R-:W-:Y:S01]  /*3ae0*/  FADD.FTZ R28, R26, R25 ;  /* 0x000000191a1c7221 */ /* 0x000fe20000010000 */
[----:B------:R-:W-:Y:S02]  /*3af0*/  PRMT R26, R86, 0x7632, R26 ;  /* 0x00007632561a7816 */ /* 0x000fe4000000001a */
[----:B------:R-:W-:Y:S01]  /*3b00*/  FFMA.FTZ R24, R36, R27, R31 ;  /* 0x0000001b24187223 */ /* 0x000fe2000001001f */
[----:B------:R-:W-:Y:S01]  /*3b10*/  FADD.FTZ R25, R28, R27 ;  /* 0x0000001b1c197221 */ /* 0x000fe20000010000 */
[----:B------:R-:W-:Y:S01]  /*3b20*/  SHF.L.U32 R29, R86, 0x10, RZ ;  /* 0x00000010561d7819 */ /* 0x000fe200000006ff */
[----:B------:R-:W-:Y:S01]  /*3b30*/  FMUL.FTZ R28, R38, R21 ;  /* 0x00000015261c7220 */ /* 0x000fe20000410000 */
[----:B------:R-:W-:Y:S02]  /*3b40*/  SHF.L.U32 R27, R26, 0x10, RZ ;  /* 0x000000101a1b7819 */ /* 0x000fe400000006ff */
[C---:B------:R-:W-:Y:S01]  /*3b50*/  PRMT R34, R83.reuse, 0x7632, R34 ;  /* 0x0000763253227816 */ /* 0x040fe20000000022 */
[C---:B------:R-:W-:Y:S01]  /*3b60*/  FADD.FTZ R32, -R20.reuse, R29 ;  /* 0x0000001d14207221 */ /* 0x040fe20000010100 */
[----:B------:R-:W-:Y:S01]  /*3b70*/  SHF.L.U32 R35, R83, 0x10, RZ ;  /* 0x0000001053237819 */ /* 0x000fe200000006ff */
[----:B------:R-:W-:Y:S01]  /*3b80*/  FADD.FTZ R30, -R20, R27 ;  /* 0x0000001b141e7221 */ /* 0x000fe20000010100 */
[----:B------:R-:W-:Y:S01]  /*3b90*/  PRMT R26, R19, 0x7632, R26 ;  /* 0x00007632131a7816 */ /* 0x000fe2000000001a */
        /* <DEDUP_REMOVED lines=22> */
.L_x_373:
[----:B------:R-:W-:Y:S01]  /*3d00*/  FFMA.FTZ R31, R37, R28, R24 ;  /* 0x0000001c251f7223 */ /* 0x000fe20000010018 */
[----:B------:R-:W-:Y:S01]  /*3d10*/  FMUL.FTZ R27, R35, R82 ;  /* 0x00000052231b7220 */ /* 0x000fe20000410000 */
[----:B------:R-:W-:Y:S01]  /*3d20*/  FADD.FTZ R28, R28, R25 ;  /* 0x000000191c1c7221 */ /* 0x000fe20000010000 */
        /* <DEDUP_REMOVED lines=31> */
.L_x_374:
        /* <DEDUP_REMOVED lines=37> */
.L_x_375:
[----:B------:R-:W-:Y:S01]  /*4170*/  FMUL.FTZ R118, R27, R82 ;  /* 0x000000521b767220 */ /* 0x000fe20000410000 */
[----:B------:R-:W-:Y:S01]  /*4180*/  FFMA.FTZ R109, R114, R23, R109 ;  /* 0x00000017726d7223 */ /* 0x000fe2000001006d */
[--C-:B------:R-:W-:Y:S01]  /*4190*/  FADD.FTZ R116, R22, R23.reuse ;  /* 0x0000001716747221 */ /* 0x100fe20000010000 */
[----:B------:R-:W-:Y:S01]  /*41a0*/  PRMT R23, R15, 0x7632, R23 ;  /* 0x000076320f177816 */ /* 0x000fe20000000017 */
[----:B------:R-:W-:Y:S01]  /*41b0*/  FFMA.FTZ R22, R24, R118, R115 ;  /* 0x0000007618167223 */ /* 0x000fe20000010073 */
[----:B------:R-:W-:Y:S01]  /*41c0*/  FMUL.FTZ R114, R26, R21 ;  /* 0x000000151a727220 */ /* 0x000fe20000410000 */
[----:B------:R-:W-:Y:S01]  /*41d0*/  FADD.FTZ R117, R117, R118 ;  /* 0x0000007675757221 */ /* 0x000fe20000010000 */
[----:B------:R-:W-:Y:S02]  /*41e0*/  SHF.L.U32 R115, R15, 0x10, RZ ;  /* 0x000000100f737819 */ /* 0x000fe400000006ff */
[----:B------:R-:W-:Y:S01]  /*41f0*/  SHF.L.U32 R119, R23, 0x10, RZ ;  /* 0x0000001017777819 */ /* 0x000fe200000006ff */
[----:B------:R-:W-:Y:S01]  /*4200*/  FFMA.FTZ R23, R25, R114, R22 ;  /* 0x0000007219177223 */ /* 0x000fe20000010016 */
[----:B------:R-:W-:Y:S01]  /*4210*/  FADD.FTZ R22, R114, R117 ;  /* 0x0000007572167221 */ /* 0x000fe20000010000 */
        /* <DEDUP_REMOVED lines=26> */
.L_x_376:
[----:B------:R-:W-:-:S04]  /*43c0*/  FMUL.FTZ R115, R119, R82 ;  /* 0x0000005277737220 */ /* 0x000fc80000410000 */
[----:B------:R-:W-:Y:S01]  /*43d0*/  FFMA.FTZ R114, R120, R115, R23 ;  /* 0x0000007378727223 */ /* 0x000fe20000010017 */
[----:B------:R-:W-:Y:S01]  /*43e0*/  FADD.FTZ R115, R22, R115 ;  /* 0x0000007316737221 */ /* 0x000fe20000010000 */
[----:B------:R-:W-:-:S04]  /*43f0*/  FMUL.FTZ R22, R118, R21 ;  /* 0x0000001576167220 */ /* 0x000fc80000410000 */
[--C-:B------:R-:W-:Y:S01]  /*4400*/  FFMA.FTZ R23, R117, R22, R114.reuse ;  /* 0x0000001675177223 */ /* 0x100fe20000010072 */
[C---:B------:R-:W-:Y:S01]  /*4410*/  PRMT R114, R17.reuse, 0x7632, R114 ;  /* 0x0000763211727816 */ /* 0x040fe20000000072 */
[----:B------:R-:W-:Y:S01]  /*4420*/  FADD.FTZ R22, R22, R115 ;  /* 0x0000007316167221 */ /* 0x000fe20000010000 */
[----:B------:R-:W-:Y:S02]  /*4430*/  SHF.L.U32 R115, R17, 0x10, RZ ;  /* 0x0000001011737819 */ /* 0x000fe400000006ff */
[----:B------:R-:W-:Y:S02]  /*4440*/  SHF.L.U32 R121, R114, 0x10, RZ ;  /* 0x0000001072797819 */ /* 0x000fe400000006ff */
        /* <DEDUP_REMOVED lines=15> */
[----:B------:R-:W-:-:S04]  /*4540*/  FFMA.FTZ R123, R123, R124, 1 ;  /* 0x3f8000007b7b7423 */ /* 0x000fc8000001007c */
[----:B------:R-:W-:Y:S01]  /*4550*/  FMUL.FTZ R115, R115, R123 ;  /* 0x0000007b73737220 */ /* 0x000fe20000410000 */
        /* <DEDUP_REMOVED lines=9> */
.L_x_377:
[----:B------:R-:W-:Y:S01]  /*45f0*/  FMUL.FTZ R123, R115, R82 ;  /* 0x00000052737b7220 */ /* 0x000fe20000410000 */
[----:B------:R-:W-:Y:S01]  /*4600*/  ISETP.GT.AND P0, PT, R4, 0x1e, PT ;  /* 0x0000001e0400780c */ /* 0x000fe20003f04270 */
[----:B------:R-:W-:Y:S01]  /*4610*/  FFMA.FTZ R66, R65, R64, R66 ;  /* 0x0000004041427223 */ /* 0x000fe20000010042 */
[----:B------:R-:W-:Y:S01]  /*4620*/  FADD.FTZ R67, R67, R64 ;  /* 0x0000004043437221 */ /* 0x000fe20000010000 */
[----:B------:R-:W-:Y:S01]  /*4630*/  FFMA.FTZ R124, R122, R123, R23 ;  /* 0x0000007b7a7c7223 */ /* 0x000fe20000010017 */
[----:B------:R-:W-:Y:S01]  /*4640*/  FMUL.FTZ R23, R114, R21 ;  /* 0x0000001572177220 */ /* 0x000fe20000410000 */
[----:B------:R-:W-:Y:S01]  /*4650*/  FADD.FTZ R123, R22, R123 ;  /* 0x0000007b167b7221 */ /* 0x000fe20000010000 */
[----:B------:R-:W-:Y:S01]  /*4660*/  FFMA.FTZ R109, R60, R63, R109 ;  /* 0x0000003f3c6d7223 */ /* 0x000fe2000001006d */
[----:B------:R-:W-:Y:S01]  /*4670*/  FFMA.FTZ R66, R61, R62, R66 ;  /* 0x0000003e3d427223 */ /* 0x000fe20000010042 */
[----:B------:R-:W-:Y:S01]  /*4680*/  FFMA.FTZ R22, R121, R23, R124 ;  /* 0x0000001779167223 */ /* 0x000fe2000001007c */
[----:B------:R-:W-:Y:S01]  /*4690*/  FADD.FTZ R23, R23, R123 ;  /* 0x0000007b17177221 */ /* 0x000fe20000010000 */
[----:B------:R-:W-:Y:S01]  /*46a0*/  FADD.FTZ R116, R116, R63 ;  /* 0x0000003f74747221 */ /* 0x000fe20000010000 */
[----:B------:R-:W-:Y:S01]  /*46b0*/  FADD.FTZ R67, R67, R62 ;  /* 0x0000003e43437221 */ /* 0x000fe20000010000 */
[----:B------:R-:W-:Y:S01]  /*46c0*/  FFMA.FTZ R109, R56, R59, R109 ;  /* 0x0000003b386d7223 */ /* 0x000fe2000001006d */
[----:B------:R-:W0:Y:S01]  /*46d0*/  SHFL.DOWN PT, R123, R22, 0x1, 0x1f ;  /* 0x08201f00167b7f89 */ /* 0x000e2200000e0000 */
[----:B------:R-:W-:Y:S01]  /*46e0*/  FFMA.FTZ R66, R57, R58, R66 ;  /* 0x0000003a39427223 */ /* 0x000fe20000010042 */
[----:B------:R-:W-:Y:S01]  /*46f0*/  FADD.FTZ R116, R116, R59 ;  /* 0x0000003b74747221 */ /* 0x000fe20000010000 */
[----:B------:R-:W-:Y:S01]  /*4700*/  FADD.FTZ R67, R67, R58 ;  /* 0x0000003a43437221 */ /* 0x000fe20000010000 */
[----:B------:R-:W1:Y:S01]  /*4710*/  SHFL.DOWN PT, R124, R23, 0x1, 0x1f ;  /* 0x08201f00177c7f89 */ /* 0x000e6200000e0000 */
        /* <DEDUP_REMOVED lines=8> */
[----:B------:R-:W2:Y:S01]  /*47a0*/  S2UR UR11, SR_CgaCtaId ;  /* 0x00000000000b79c3 */ /* 0x000ea20000008800 */
        /* <DEDUP_REMOVED lines=10> */
[----:B0-----:R-:W-:Y:S01]  /*4850*/  @!P0 FADD.FTZ R22, R22, R123 ;  /* 0x0000007b16168221 */ /* 0x001fe20000010000 */
[----:B------:R-:W-:Y:S01]  /*4860*/  FADD.FTZ R116, R116, R39 ;  /* 0x0000002774747221 */ /* 0x000fe20000010000 */
[----:B------:R-:W-:Y:S01]  /*4870*/  FADD.FTZ R67, R67, R38 ;  /* 0x0000002643437221 */ /* 0x000fe20000010000 */
[----:B------:R-:W-:Y:S01]  /*4880*/  FFMA.FTZ R109, R32, R35, R109 ;  /* 0x00000023206d7223 */ /* 0x000fe2000001006d */
[----:B-1----:R-:W-:Y:S01]  /*4890*/  @!P0 FADD.FTZ R23, R23, R124 ;  /* 0x0000007c17178221 */ /* 0x002fe20000010000 */
[----:B------:R-:W0:Y:S01]  /*48a0*/  SHFL.DOWN PT, R123, R22, 0x2, 0x1f ;  /* 0x08401f00167b7f89 */ /* 0x000e2200000e0000 */
[----:B------:R-:W-:Y:S01]  /*48b0*/  ISETP.GT.AND P0, PT, R4, 0x1d, PT ;  /* 0x0000001d0400780c */ /* 0x000fe20003f04270 */
[----:B------:R-:W-:Y:S01]  /*48c0*/  FFMA.FTZ R66, R33, R34, R66 ;  /* 0x0000002221427223 */ /* 0x000fe20000010042 */
[----:B------:R-:W-:Y:S01]  /*48d0*/  FADD.FTZ R116, R116, R35 ;  /* 0x0000002374747221 */ /* 0x000fe20000010000 */
[----:B------:R-:W1:Y:S01]  /*48e0*/  SHFL.DOWN PT, R124, R23, 0x2, 0x1f ;  /* 0x08401f00177c7f89 */ /* 0x000e6200000e0000 */
[----:B------:R-:W-:Y:S01]  /*48f0*/  FADD.FTZ R67, R67, R34 ;  /* 0x0000002243437221 */ /* 0x000fe20000010000 */
[----:B------:R-:W-:Y:S01]  /*4900*/  FFMA.FTZ R109, R28, R31, R109 ;  /* 0x0000001f1c6d7223 */ /* 0x000fe2000001006d */
[----:B------:R-:W-:Y:S01]  /*4910*/  FFMA.FTZ R66, R29, R30, R66 ;  /* 0x0000001e1d427223 */ /* 0x000fe20000010042 */
[----:B------:R-:W-:Y:S01]  /*4920*/  FADD.FTZ R116, R116, R31 ;  /* 0x0000001f74747221 */ /* 0x000fe20000010000 */
[----:B------:R-:W-:Y:S01]  /*4930*/  FADD.FTZ R67, R67, R30 ;  /* 0x0000001e43437221 */ /* 0x000fe20000010000 */
[----:B------:R-:W-:Y:S01]  /*4940*/  UMOV UR6, 0x400 ;  /* 0x0000040000067882 */ /* 0x000fe20000000000 */
[----:B------:R-:W-:Y:S01]  /*4950*/  FFMA.FTZ R109, R24, R27, R109 ;  /* 0x0000001b186d7223 */ /* 0x000fe2000001006d */
[----:B------:R-:W-:Y:S01]  /*4960*/  UIADD3 UR5, UR6, 0xa0, URZ ;  /* 0x000000a006057890 */ /* 0x000fe2000fffe03f */
[----:B------:R-:W-:Y:S01]  /*4970*/  FFMA.FTZ R66, R25, R26, R66 ;  /* 0x0000001a19427223 */ /* 0x000fe20000010042 */
[----:B------:R-:W-:Y:S01]  /*4980*/  FADD.FTZ R116, R116, R27 ;  /* 0x0000001b74747221 */ /* 0x000fe20000010000 */
[----:B------:R-:W-:Y:S01]  /*4990*/  FADD.FTZ R67, R67, R26 ;  /* 0x0000001a43437221 */ /* 0x000fe20000010000 */
[----:B--2---:R-:W-:Y:S01]  /*49a0*/  ULEA UR5, UR11, UR5, 0x18 ;  /* 0x000000050b057291 */ /* 0x004fe2000f8ec03f */
[----:B------:R-:W-:Y:S01]  /*49b0*/  FFMA.FTZ R109, R120, R119, R109 ;  /* 0x00000077786d7223 */ /* 0x000fe2000001006d */
[----:B------:R-:W-:Y:S01]  /*49c0*/  FFMA.FTZ R66, R117, R118, R66 ;  /* 0x0000007675427223 */ /* 0x000fe20000010042 */
[----:B------:R-:W-:Y:S01]  /*49d0*/  FADD.FTZ R116, R116, R119 ;  /* 0x0000007774747221 */ /* 0x000fe20000010000 */
[----:B------:R-:W-:Y:S01]  /*49e0*/  FADD.FTZ R67, R67, R118 ;  /* 0x0000007643437221 */ /* 0x000fe20000010000 */
[----:B------:R-:W-:Y:S01]  /*49f0*/  FFMA.FTZ R64, R122, R115, R109 ;  /* 0x000000737a407223 */ /* 0x000fe2000001006d */
[----:B------:R-:W-:Y:S01]  /*4a00*/  FFMA.FTZ R65, R121, R114, R66 ;  /* 0x0000007279417223 */ /* 0x000fe20000010042 */
[----:B------:R-:W-:Y:S01]  /*4a10*/  FADD.FTZ R66, R116, R115 ;  /* 0x0000007374427221 */ /* 0x000fe20000010000 */
[----:B0-----:R-:W-:Y:S01]  /*4a20*/  @!P0 FADD.FTZ R22, R22, R123 ;  /* 0x0000007b16168221 */ /* 0x001fe20000010000 */
[----:B------:R-:W-:Y:S01]  /*4a30*/  FADD.FTZ R67, R67, R114 ;  /* 0x0000007243437221 */ /* 0x000fe20000010000 */
[----:B------:R-:W-:Y:S01]  /*4a40*/  LEA R109, R77, UR5, 0x4 ;  /* 0x000000054d6d7c11 */ /* 0x000fe2000f8e20ff */
[----:B------:R-:W0:Y:S01]  /*4a50*/  LDC.64 R114, c[0x0][0x268] ;  /* 0x00009a00ff727b82 */ /* 0x000e220000000a00 */
[----:B-1----:R-:W-:Y:S01]  /*4a60*/  @!P0 FADD.FTZ R23, R23, R124 ;  /* 0x0000007c17178221 */ /* 0x002fe20000010000 */
[----:B------:R-:W1:Y:S01]  /*4a70*/  SHFL.DOWN PT, R123, R22, 0x4, 0x1f ;  /* 0x08801f00167b7f89 */ /* 0x000e6200000e0000 */
[----:B------:R-:W-:Y:S01]  /*4a80*/  ISETP.GT.AND P0, PT, R4, 0x1b, PT ;  /* 0x0000001b0400780c */ /* 0x000fe20003f04270 */
[----:B------:R-:W-:Y:S01]  /*4a90*/  BSSY B0, `(.L_x_378) ;  /* 0x000003a000007945 */ /* 0x000fe20003800000 */
[----:B------:R-:W-:Y:S01]  /*4aa0*/  IMAD R108, R108, 0xf, R77 ;  /* 0x0000000f6c6c7824 */ /* 0x000fe200078e024d */
        /* <DEDUP_REMOVED lines=27> */
[----:B------:R-:W-:-:S03]  /*4c60*/  FADD.FTZ R22, R23, R45 ;  /* 0x0000002d17167221 */ /* 0x000fc60000010000 */
[----:B-1----:R-:W-:Y:S01]  /*4c70*/  FADD.FTZ R23, R47, R24 ;  /* 0x000000182f177221 */ /* 0x002fe20000010000 */
[----:B------:R-:W-:Y:S01]  /*4c80*/  FADD.FTZ R22, R22, R25 ;  /* 0x0000001916167221 */ /* 0x000fe20000010000 */
[----:B------:R-:W0:Y:S02]  /*4c90*/  LDS.128 R44, [UR5+0x70] ;  /* 0x00007005ff2c7984 */ /* 0x000e240008000c00 */
[----:B------:R-:W-:Y:S01]  /*4ca0*/  FADD.FTZ R23, R23, R26 ;  /* 0x0000001a17177221 */ /* 0x000fe20000010000 */
[----:B------:R-:W-:-:S03]  /*4cb0*/  FADD.FTZ R24, R22, R27 ;  /* 0x0000001b16187221 */ /* 0x000fc60000010000 */
[----:B--2---:R-:W-:Y:S01]  /*4cc0*/  FADD.FTZ R25, R23, R28 ;  /* 0x0000001c17197221 */ /* 0x004fe20000010000 */
[----:B------:R-:W-:Y:S01]  /*4cd0*/  FADD.FTZ R24, R24, R29 ;  /* 0x0000001d18187221 */ /* 0x000fe20000010000 */
[----:B------:R-:W1:Y:S02]  /*4ce0*/  LDS.64 R22, [UR5+0x80] ;  /* 0x00008005ff167984 */ /* 0x000e640008000a00 */
        /* <DEDUP_REMOVED lines=20> */
.L_x_379:
[----:B------:R-:W-:Y:S05]  /*4e30*/  BSYNC B0 ;  /* 0x0000000000007941 */ /* 0x000fea0003800000 */
.L_x_378:
        /* <DEDUP_REMOVED lines=161> */
.L_x_381:
[----:B------:R-:W-:Y:S05]  /*5850*/  BSYNC B0 ;  /* 0x0000000000007941 */ /* 0x000fea0003800000 */
.L_x_380:
        /* <DEDUP_REMOVED lines=16> */
.L_x_383:
[----:B------:R-:W-:Y:S05]  /*5960*/  BSYNC B0 ;  /* 0x0000000000007941 */ /* 0x000fea0003800000 */
.L_x_382:
        /* <DEDUP_REMOVED lines=63> */
.L_x_386:
[----:B-1----:R-:W2:Y:S04]  /*5d60*/  LDG.E.STRONG.GPU R58, desc[UR8][R24.64] ;  /* 0x00000008183a7981 */ /* 0x002ea8000c1ef900 */
[----:B--2---:R-:W-:Y:S01]  /*5d70*/  CCTL.IVALL ;  /* 0x00000000ff00798f */ /* 0x004fe20002000000 */
[----:B------:R-:W-:Y:S05]  /*5d80*/  YIELD ;  /* 0x0000000000007946 */ /* 0x000fea0003800000 */
[----:B------:R-:W-:-:S13]  /*5d90*/  ISETP.NE.AND P6, PT, R58, R65, PT ;  /* 0x000000413a00720c */ /* 0x000fda0003fc5270 */
[----:B------:R-:W-:Y:S05]  /*5da0*/  @P6 BRA `(.L_x_386) ;  /* 0xfffffffc00ec6947 */ /* 0x000fea000383ffff */
.L_x_385:
        /* <DEDUP_REMOVED lines=22> */
.L_x_390:
        /* <DEDUP_REMOVED lines=115> */
.L_x_389:
        /* <DEDUP_REMOVED lines=63> */
.L_x_391:
[----:B------:R-:W-:-:S04]  /*6a30*/  LOP3.LUT P6, RZ, R79, 0x1, RZ, 0xc0, !PT ;  /* 0x000000014fff7812 */ /* 0x000fc800078cc0ff */
[----:B------:R-:W-:-:S13]  /*6a40*/  ISETP.NE.OR P6, PT, R58, RZ, P6 ;  /* 0x000000ff3a00720c */ /* 0x000fda00037c5670 */
[----:B------:R-:W-:Y:S05]  /*6a50*/  @!P6 BRA `(.L_x_387) ;  /* 0x00000000007ce947 */ /* 0x000fea0003800000 */
.L_x_388:
        /* <DEDUP_REMOVED lines=31> */
.L_x_387:
        /* <DEDUP_REMOVED lines=10> */
.L_x_393:
[----:B------:R-:W-:Y:S05]  /*6cf0*/  BSYNC B0 ;  /* 0x0000000000007941 */ /* 0x000fea0003800000 */
.L_x_392:
        /* <DEDUP_REMOVED lines=17> */
.L_x_384:
[----:B------:R-:W0:Y:S01]  /*6e10*/  S2UR UR6, SR_CgaCtaId ;  /* 0x00000000000679c3 */ /* 0x000e220000008800 */
[----:B------:R-:W-:Y:S01]  /*6e20*/  UMOV UR5, 0x400 ;  /* 0x0000040000057882 */ /* 0x000fe20000000000 */
[----:B------:R-:W-:Y:S01]  /*6e30*/  ISETP.NE.AND P6, PT, RZ, UR10, PT ;  /* 0x0000000aff007c0c */ /* 0x000fe2000bfc5270 */
[----:B-1----:R-:W-:Y:S01]  /*6e40*/  IMAD.WIDE.U32 R58, R77, -0x77777777, RZ ;  /* 0x888888894d3a7825 */ /* 0x002fe200078e00ff */
[----:B------:R-:W-:Y:S02]  /*6e50*/  SHF.L.U32 R105, R105, 0x10, RZ ;  /* 0x0000001069697819 */ /* 0x000fe400000006ff */
[----:B------:R-:W-:Y:S02]  /*6e60*/  SHF.L.U32 R61, R27, 0x10, RZ ;  /* 0x000000101b3d7819 */ /* 0x000fe400000006ff */
[----:B------:R-:W1:Y:S01]  /*6e70*/  LDC R60, c[0x0][0x2ac] ;  /* 0x0000ab00ff3c7b82 */ /* 0x000e620000000800 */
[----:B------:R-:W-:Y:S01]  /*6e80*/  FADD.FTZ R62, -R20, R105 ;  /* 0x00000069143e7221 */ /* 0x000fe20000010100 */
[----:B------:R-:W-:-:S02]  /*6e90*/  SHF.R.U32.HI R59, RZ, 0x3, R59 ;  /* 0x00000003ff3b7819 */ /* 0x000fc4000001163b */
[----:B------:R-:W-:Y:S01]  /*6ea0*/  SHF.L.U32 R63, R104, 0x10, RZ ;  /* 0x00000010683f7819 */ /* 0x000fe200000006ff */
[----:B------:R-:W-:Y:S01]  /*6eb0*/  FMUL.FTZ R62, R62, R107 ;  /* 0x0000006b3e3e7220 */ /* 0x000fe20000410000 */
[----:B------:R-:W-:Y:S02]  /*6ec0*/  SHF.L.U32 R26, R26, 0x10, RZ ;  /* 0x000000101a1a7819 */ /* 0x000fe400000006ff */
[----:B------:R-:W-:Y:S01]  /*6ed0*/  SHF.L.U32 R57, R57, 0x10, RZ ;  /* 0x0000001039397819 */ /* 0x000fe200000006ff */
[----:B0-----:R-:W-:-:S09]  /*6ee0*/  ULEA UR5, UR6, UR5, 0x18 ;  /* 0x0000000506057291 */ /* 0x001fd2000f8ec03f */
[----:B------:R0:W-:Y:S01]  /*6ef0*/  @!P0 STS.64 [UR5+0x90], R22 ;  /* 0x00009016ff008988 */ /* 0x0001e20008000a05 */
[----:B------:R-:W-:Y:S01]  /*6f00*/  BAR.SYNC.DEFER_BLOCKING 0x0 ;  /* 0x0000000000007b1d */ /* 0x000fe20000010000 */
[----:B0-----:R-:W-:Y:S01]  /*6f10*/  FADD.FTZ R22, -R20, R61 ;  /* 0x0000003d14167221 */ /* 0x001fe20000010100 */
[----:B------:R-:W-:-:S03]  /*6f20*/  SHF.L.U32 R61, R106, 0x10, RZ ;  /* 0x000000106a3d7819 */ /* 0x000fc600000006ff */
[----:B------:R-:W-:Y:S01]  /*6f30*/  FMUL.FTZ R65, R22, R107 ;  /* 0x0000006b16417220 */ /* 0x000fe20000410000 */
[----:B------:R-:W0:Y:S01]  /*6f40*/  LDS.64 R24, [UR5+0x90] ;  /* 0x00009005ff187984 */ /* 0x000e220008000a00 */
[----:B------:R-:W-:Y:S02]  /*6f50*/  ULDC UR5, c[0x0][0x2bc] ;  /* 0x0000af0000057ab9 */ /* 0x000fe40000000800 */
[----:B0-----:R-:W-:Y:S01]  /*6f60*/  FMUL.FTZ R27, R24, UR5 ;  /* 0x00000005181b7c20 */ /* 0x001fe20008410000 */
[----:B------:R-:W-:Y:S01]  /*6f70*/  FMUL.FTZ R58, R25, UR5 ;  /* 0x00000005193a7c20 */ /* 0x000fe20008410000 */
        /* <DEDUP_REMOVED lines=19> */
.L_x_394:
[----:B------:R-:W-:Y:S01]  /*70b0*/  LOP3.LUT P0, RZ, R79, 0x80, RZ, 0xc0, !PT ;  /* 0x000000804fff7812 */ /* 0x000fe2000780c0ff */
[----:B------:R-:W-:-:S12]  /*70c0*/  BSSY B0, `(.L_x_395) ;  /* 0x0000014000007945 */ /* 0x000fd80003800000 */
[----:B------:R-:W-:Y:S05]  /*70d0*/  @!P0 BRA `(.L_x_396) ;  /* 0x0000000000488947 */ /* 0x000fea0003800000 */
[----:B------:R-:W-:Y:S01]  /*70e0*/  ULDC.64 UR12, c[0x0][0x288] ;  /* 0x0000a200000c7ab9 */ /* 0x000fe20000000a00 */
[----:B------:R-:W-:Y:S01]  /*70f0*/  MOV R22, R110 ;  /* 0x0000006e00167202 */ /* 0x000fe20000000f00 */
[----:B------:R-:W-:Y:S01]  /*7100*/  IMAD R25, R3, UR12, RZ ;  /* 0x0000000c03197c24 */ /* 0x000fe2000f8e02ff */
[----:B------:R-:W-:Y:S01]  /*7110*/  MOV R23, R113 ;  /* 0x0000007100177202 */ /* 0x000fe20000000f00 */
[C-C-:B------:R-:W-:Y:S01]  /*7120*/  FFMA.FTZ R62, R27.reuse, R62, R58.reuse ;  /* 0x0000003e1b3e7223 */ /* 0x140fe2000001003a */
[----:B------:R-:W-:Y:S01]  /*7130*/  FFMA.FTZ R65, R27, R65, R58 ;  /* 0x000000411b417223 */ /* 0x000fe2000001003a */
        /* <DEDUP_REMOVED lines=8> */
[----:B------:R-:W-:-:S04]  /*71c0*/  FFMA.FTZ R22, R26, R21, -R65 ;  /* 0x000000151a167223 */ /* 0x000fc80000010841 */
[----:B------:R-:W-:-:S05]  /*71d0*/  FMUL.FTZ R22, R22, R107 ;  /* 0x0000006b16167220 */ /* 0x000fca0000410000 */
[----:B------:R-:W-:-:S05]  /*71e0*/  F2FP.BF16.F32.PACK_AB R23, R22, R23 ;  /* 0x000000171617723e */ /* 0x000fca00000010ff */
[----:B------:R0:W-:Y:S02]  /*71f0*/  STG.E desc[UR8][R24.64], R23 ;  /* 0x0000001718007986 */ /* 0x0001e4000c101908 */
.L_x_396:
[----:B------:R-:W-:Y:S05]  /*7200*/  BSYNC B0 ;  /* 0x0000000000007941 */ /* 0x000fea0003800000 */
.L_x_395:
        /* <DEDUP_REMOVED lines=28> */
.L_x_397:
        /* <DEDUP_REMOVED lines=20> */
.L_x_399:
[----:B------:R-:W-:Y:S05]  /*7510*/  BSYNC B0 ;  /* 0x0000000000007941 */ /* 0x000fea0003800000 */
.L_x_398:
        /* <DEDUP_REMOVED lines=27> */
.L_x_400:
        /* <DEDUP_REMOVED lines=20> */
.L_x_402:
[----:B------:R-:W-:Y:S05]  /*7810*/  BSYNC B0 ;  /* 0x0000000000007941 */ /* 0x000fea0003800000 */
.L_x_401:
        /* <DEDUP_REMOVED lines=27> */
.L_x_403:
        /* <DEDUP_REMOVED lines=23> */
.L_x_405:
[----:B------:R-:W-:Y:S05]  /*7b40*/  BSYNC B0 ;  /* 0x0000000000007941 */ /* 0x000fea0003800000 */
.L_x_404:
        /* <DEDUP_REMOVED lines=28> */
.L_x_406:
        /* <DEDUP_REMOVED lines=23> */
.L_x_408:
[----:B------:R-:W-:Y:S05]  /*7e80*/  BSYNC B0 ;  /* 0x0000000000007941 */ /* 0x000fea0003800000 */
.L_x_407:
        /* <DEDUP_REMOVED lines=28> */
.L_x_409:
        /* <DEDUP_REMOVED lines=23> */
.L_x_411:
[----:B------:R-:W-:Y:S05]  /*81c0*/  BSYNC B0 ;  /* 0x0000000000007941 */ /* 0x000fea0003800000 */
.L_x_410:
        /* <DEDUP_REMOVED lines=28> */
.L_x_412:
        /* <DEDUP_REMOVED lines=23> */
.L_x_414:
[----:B------:R-:W-:Y:S05]  /*8500*/  BSYNC B0 ;  /* 0x0000000000007941 */ /* 0x000fea0003800000 */
.L_x_413:
        /* <DEDUP_REMOVED lines=28> */
.L_x_415:
        /* <DEDUP_REMOVED lines=23> */
.L_x_417:
[----:B------:R-:W-:Y:S05]  /*8840*/  BSYNC B0 ;  /* 0x0000000000007941 */ /* 0x000fea0003800000 */
.L_x_416:
        /* <DEDUP_REMOVED lines=28> */
.L_x_418:
        /* <DEDUP_REMOVED lines=23> */
.L_x_420:
[----:B------:R-:W-:Y:S05]  /*8b80*/  BSYNC B0 ;  /* 0x0000000000007941 */ /* 0x000fea0003800000 */
.L_x_419:
        /* <DEDUP_REMOVED lines=28> */
.L_x_421:
        /* <DEDUP_REMOVED lines=22> */
.L_x_423:
[----:B------:R-:W-:Y:S05]  /*8eb0*/  BSYNC B0 ;  /* 0x0000000000007941 */ /* 0x000fea0003800000 */
.L_x_422:
        /* <DEDUP_REMOVED lines=27> */
.L_x_424:
        /* <DEDUP_REMOVED lines=22> */
.L_x_426:
[----:B------:R-:W-:Y:S05]  /*91d0*/  BSYNC B0 ;  /* 0x0000000000007941 */ /* 0x000fea0003800000 */
.L_x_425:
        /* <DEDUP_REMOVED lines=27> */
.L_x_427:
        /* <DEDUP_REMOVED lines=22> */
.L_x_429:
[----:B------:R-:W-:Y:S05]  /*94f0*/  BSYNC B0 ;  /* 0x0000000000007941 */ /* 0x000fea0003800000 */
.L_x_428:
[----:B------:R-:W-:Y:S01]  /*9500*/  SHF.L.U32 R35, R35, 0x10, RZ ;  /* 0x0000001023237819 */ /* 0x000fe200000006ff */
[C---:B------:R-:W-:Y:S01]  /*9510*/  FADD.FTZ R24, -R20.reuse, R43 ;  /* 0x0000002b14187221 */ /* 0x040fe20000010100 */
[----:B------:R-:W-:Y:S01]  /*9520*/  IADD3 R40, R59, 0x180, RZ ;  /* 0x000001803b287810 */ /* 0x000fe20007ffe0ff */
[----:B------:R-:W-:Y:S01]  /*9530*/  ULDC.64 UR12, c[0x0][0x290] ;  /* 0x0000a400000c7ab9 */ /* 0x000fe20000000a00 */
[----:B------:R-:W-:Y:S01]  /*9540*/  SHF.L.U32 R13, R13, 0x10, RZ ;  /* 0x000000100d0d7819 */ /* 0x000fe200000006ff */
[----:B0-----:R-:W-:Y:S01]  /*9550*/  FADD.FTZ R22, -R20, R35 ;  /* 0x0000002314167221 */ /* 0x001fe20000010100 */
        /* <DEDUP_REMOVED lines=23> */
.L_x_430:
        /* <DEDUP_REMOVED lines=27> */
.L_x_432:
[----:B------:R-:W-:Y:S05]  /*9880*/  BSYNC B0 ;  /* 0x0000000000007941 */ /* 0x000fea0003800000 */
.L_x_431:
        /* <DEDUP_REMOVED lines=27> */
.L_x_433:
        /* <DEDUP_REMOVED lines=27> */
.L_x_435:
[----:B------:R-:W-:Y:S05]  /*9bf0*/  BSYNC B0 ;  /* 0x0000000000007941 */ /* 0x000fea0003800000 */
.L_x_434:
        /* <DEDUP_REMOVED lines=27> */
.L_x_436:
        /* <DEDUP_REMOVED lines=29> */
.L_x_438:
[----:B------:R-:W-:Y:S05]  /*9f80*/  BSYNC B0 ;  /* 0x0000000000007941 */ /* 0x000fea0003800000 */
.L_x_437:
        /* <DEDUP_REMOVED lines=25> */
.L_x_439:
        /* <DEDUP_REMOVED lines=23> */
.L_x_441:
[----:B------:R-:W-:Y:S05]  /*a290*/  BSYNC B0 ;  /* 0x0000000000007941 */ /* 0x000fea0003800000 */
.L_x_440:
[----:B------:R-:W-:Y:S02]  /*a2a0*/  IADD3 R70, R9, R70, RZ ;  /* 0x0000004609467210 */ /* 0x000fe40007ffe0ff */
[----:B------:R-:W-:Y:S02]  /*a2b0*/  IADD3 R69, R69, 0x1, RZ ;  /* 0x0000000145457810 */ /* 0x000fe40007ffe0ff */
[----:B------:R-:W-:-:S13]  /*a2c0*/  ISETP.GE.AND P0, PT, R70, UR4, PT ;  /* 0x0000000446007c0c */ /* 0x000fda000bf06270 */
[----:B------:R-:W-:Y:S05]  /*a2d0*/  @!P0 BRA `(.L_x_442) ;  /* 0xffffff6000fc8947 */ /* 0x000fea000383ffff */
.L_x_359:
        /* <DEDUP_REMOVED lines=23> */
.L_x_444:
[----:B------:R-:W-:Y:S05]  /*a450*/  BSYNC B0 ;  /* 0x0000000000007941 */ /* 0x000fea0003800000 */
.L_x_443:
[----:B------:R-:W-:Y:S05]  /*a460*/  @P0 EXIT ;  /* 0x000000000000094d */ /* 0x000fea0003800000 */
[----:B------:R-:W-:Y:S05]  /*a470*/  @P2 BRA `(.L_x_445) ;  /* 0x0000000000202947 */ /* 0x000fea0003800000 */
[----:B------:R-:W-:-:S05]  /*a480*/  IMAD R0, R6, R7, RZ ;  /* 0x0000000706007224 */ /* 0x000fca00078e02ff */
[----:B------:R-:W-:-:S13]  /*a490*/  ISETP.NE.AND P0, PT, R0, -0x1, PT ;  /* 0xffffffff0000780c */ /* 0x000fda0003f05270 */
[----:B------:R-:W-:Y:S05]  /*a4a0*/  @!P0 BRA `(.L_x_445) ;  /* 0x0000000000148947 */ /* 0x000fea0003800000 */
.L_x_446:
[----:B-1----:R-:W2:Y:S04]  /*a4b0*/  LDG.E.STRONG.GPU R5, desc[UR8][R2.64] ;  /* 0x0000000802057981 */ /* 0x002ea8000c1ef900 */
[----:B--2---:R-:W-:Y:S01]  /*a4c0*/  CCTL.IVALL ;  /* 0x00000000ff00798f */ /* 0x004fe20002000000 */
[----:B------:R-:W-:Y:S05]  /*a4d0*/  YIELD ;  /* 0x0000000000007946 */ /* 0x000fea0003800000 */
[----:B------:R-:W-:-:S13]  /*a4e0*/  ISETP.NE.AND P0, PT, R5, R0, PT ;  /* 0x000000000500720c */ /* 0x000fda0003f05270 */
[----:B------:R-:W-:Y:S05]  /*a4f0*/  @P0 BRA `(.L_x_446) ;  /* 0xfffffffc00ec0947 */ /* 0x000fea000383ffff */
.L_x_445:
        /* <DEDUP_REMOVED lines=24> */
.L_x_447:
        /* <DEDUP_REMOVED lines=25> */
.L_x_448:
        /* <DEDUP_REMOVED lines=15> */
.L_x_3258:


//--------------------- .text._Z35group_norm_nhwc_bwd_one_pass_kernelI11Bf16IOFp16WLi64ELi30ELi480EEv26Group_norm_nhwc_bwd_params --------------------------
	.section	.text._Z35group_norm_nhwc_bwd_one_pass_kernelI11Bf16IOFp16WLi64ELi30ELi480EEv26Group_norm_nhwc_bwd_params,"ax",@progbits
	.align	128
        .global         _Z35group_norm_nhwc_bwd_one_pass_kernelI11Bf16IOFp16WLi64ELi30ELi480EEv26Group_norm_nhwc_bwd_params
        .type           _Z35group_norm_nhwc_bwd_one_pass_kernelI11Bf16IOFp16WLi64ELi30ELi480EEv26Group_norm_nhwc_bwd_params,@function
        .size           _Z35group_norm_nhwc_bwd_one_pass_kernelI11Bf16IOFp16WLi64ELi30ELi480EEv26Group_norm_nhwc_bwd_params,(.L_x_3259 - _Z35group_norm_nhwc_bwd_one_pass_kernelI11Bf16IOFp16WLi64ELi30ELi480EEv26Group_norm_nhwc_bwd_params)
        .other          _Z35group_norm_nhwc_bwd_one_pass_kernelI11Bf16IOFp16WLi64ELi30ELi480EEv26Group_norm_nhwc_bwd_params,@"STO_CUDA_ENTRY STV_DEFAULT"
_Z35group_norm_nhwc_bwd_one_pass_kernelI11Bf16IOFp16WLi64ELi30ELi480EEv26Group_norm_nhwc_bwd_params:
.text._Z35group_norm_nhwc_bwd_one_pass_kernelI11Bf16IOFp16WLi64ELi30ELi480EEv26Group_norm_nhwc_bwd_params:
        /* <DEDUP_REMOVED lines=53> */
.L_x_476:
        /* <DEDUP_REMOVED lines=113> */
[----:B--2---:R-:W-:Y:S02]  /*0a60*/  HADD2.F32 R52, -RZ, R52.H0_H0 ;  /* 0x20000034ff347230 */ /* 0x004fe40000004100 */
[----:B---3--:R-:W-:Y:S02]  /*0a70*/  HADD2.F32 R9, -RZ, R9.H0_H0 ;  /* 0x20000009ff097230 */ /* 0x008fe40000004100 */
[----:B----4-:R-:W-:Y:S02]  /*0a80*/  @P2 HADD2.F32 R49, -RZ, R16.H0_H0 ;  /* 0x20000010ff312230 */ /* 0x010fe40000004100 */
[----:B------:R-:W-:-:S07]  /*0a90*/  @P2 HADD2.F32 R50, -RZ, R15.H0_H0 ;  /* 0x2000000fff322230 */ /* 0x000fce0000004100 */
.L_x_451:
[----:B------:R-:W-:Y:S05]  /*0aa0*/  BSYNC B0 ;  /* 0x0000000000007941 */ /* 0x000fea0003800000 */
.L_x_450:
        /* <DEDUP_REMOVED lines=38> */
.L_x_452:
        /* <DEDUP_REMOVED lines=26> */
.L_x_453:
        /* <DEDUP_REMOVED lines=93> */
.L_x_455:
[----:B------:R-:W-:Y:S05]  /*1480*/  BSYNC B0 ;  /* 0x0000000000007941 */ /* 0x000fea0003800000 */
.L_x_454:
        /* <DEDUP_REMOVED lines=158> */
.L_x_457:
[----:B------:R-:W-:Y:S05]  /*1e70*/  BSYNC B0 ;  /* 0x0000000000007941 */ /* 0x000fea0003800000 */
.L_x_456:
        /* <DEDUP_REMOVED lines=18> */
.L_x_459:
[----:B------:R-:W-:Y:S05]  /*1fa0*/  BSYNC B0 ;  /* 0x0000000000007941 */ /* 0x000fea0003800000 */
.L_x_458:
        /* <DEDUP_REMOVED lines=33> */
.L_x_462:
[----:B-1----:R-:W2:Y:S04]  /*21c0*/  LDG.E.STRONG.GPU R14, desc[UR8][R12.64] ;  /* 0x000000080c0e7981 */ /* 0x002ea8000c1ef900 */
[----:B--2---:R-:W-:Y:S01]  /*21d0*/  CCTL.IVALL ;  /* 0x00000000ff00798f */ /* 0x004fe20002000000 */
[----:B------:R-:W-:Y:S05]  /*21e0*/  YIELD ;  /* 0x0000000000007946 */ /* 0x000fea0003800000 */
[----:B------:R-:W-:-:S13]  /*21f0*/  ISETP.NE.AND P0, PT, R14, R19, PT ;  /* 0x000000130e00720c */ /* 0x000fda0003f05270 */
[----:B------:R-:W-:Y:S05]  /*2200*/  @P0 BRA `(.L_x_462) ;  /* 0xfffffffc00ec0947 */ /* 0x000fea000383ffff */
.L_x_461:
        /* <DEDUP_REMOVED lines=16> */
.L_x_466:
        /* <DEDUP_REMOVED lines=115> */
.L_x_465:
        /* <DEDUP_REMOVED lines=61> */
.L_x_467:
[----:B------:R-:W-:-:S13]  /*2e10*/  ISETP.NE.OR P0, PT, R24, RZ, P0 ;  /* 0x000000ff1800720c */ /* 0x000fda0000705670 */
[----:B------:R-:W-:Y:S05]  /*2e20*/  @!P0 BRA `(.L_x_463) ;  /* 0x00000000007c8947 */ /* 0x000fea0003800000 */
.L_x_464:
        /* <DEDUP_REMOVED lines=31> */
.L_x_463:
        /* <DEDUP_REMOVED lines=11> */
.L_x_469:
[----:B------:R-:W-:Y:S05]  /*30d0*/  BSYNC B0 ;  /* 0x0000000000007941 */ /* 0x000fea0003800000 */
.L_x_468:
        /* <DEDUP_REMOVED lines=16> */
.L_x_460:
        /* <DEDUP_REMOVED lines=44> */
.L_x_470:
        /* <DEDUP_REMOVED lines=20> */
.L_x_472:
[----:B------:R-:W-:Y:S05]  /*35e0*/  BSYNC B0 ;  /* 0x0000000000007941 */ /* 0x000fea0003800000 */
.L_x_471:
        /* <DEDUP_REMOVED lines=24> */
.L_x_473:
        /* <DEDUP_REMOVED lines=24> */
.L_x_475:
[----:B------:R-:W-:Y:S05]  /*38f0*/  BSYNC B0 ;  /* 0x0000000000007941 */ /* 0x000fea0003800000 */
.L_x_474:
[----:B------:R-:W-:Y:S02]  /*3900*/  IADD3 R41, R34, R41, RZ ;  /* 0x0000002922297210 */ /* 0x000fe40007ffe0ff */
[----:B------:R-:W-:Y:S02]  /*3910*/  IADD3 R40, R40, 0x1, RZ ;  /* 0x0000000128287810 */ /* 0x000fe40007ffe0ff */
[----:B------:R-:W-:-:S13]  /*3920*/  ISETP.GE.AND P0, PT, R41, UR4, PT ;  /* 0x0000000429007c0c */ /* 0x000fda000bf06270 */
[----:B------:R-:W-:Y:S05]  /*3930*/  @!P0 BRA `(.L_x_476) ;  /* 0xffffffc800848947 */ /* 0x000fea000383ffff */
.L_x_449:
        /* <DEDUP_REMOVED lines=23> */
.L_x_478:
[----:B------:R-:W-:Y:S05]  /*3ab0*/  BSYNC B0 ;  /* 0x0000000000007941 */ /* 0x000fea0003800000 */
.L_x_477:
[----:B------:R-:W-:Y:S05]  /*3ac0*/  @P0 EXIT ;  /* 0x000000000000094d */ /* 0x000fea0003800000 */
[----:B------:R-:W-:Y:S05]  /*3ad0*/  @P2 BRA `(.L_x_479) ;  /* 0x0000000000202947 */ /* 0x000fea0003800000 */
[----:B------:R-:W-:-:S05]  /*3ae0*/  IMAD R0, R6, R7, RZ ;  /* 0x0000000706007224 */ /* 0x000fca00078e02ff */
[----:B------:R-:W-:-:S13]  /*3af0*/  ISETP.NE.AND P0, PT, R0, -0x1, PT ;  /* 0xffffffff0000780c */ /* 0x000fda0003f05270 */
[----:B------:R-:W-:Y:S05]  /*3b00*/  @!P0 BRA `(.L_x_479) ;  /* 0x0000000000148947 */ /* 0x000fea0003800000 */
.L_x_480:
[----:B-1----:R-:W2:Y:S04]  /*3b10*/  LDG.E.STRONG.GPU R5, desc[UR8][R2.64] ;  /* 0x0000000802057981 */ /* 0x002ea8000c1ef900 */
[----:B--2---:R-:W-:Y:S01]  /*3b20*/  CCTL.IVALL ;  /* 0x00000000ff00798f */ /* 0x004fe20002000000 */
[----:B------:R-:W-:Y:S05]  /*3b30*/  YIELD ;  /* 0x0000000000007946 */ /* 0x000fea0003800000 */
[----:B------:R-:W-:-:S13]  /*3b40*/  ISETP.NE.AND P0, PT, R5, R0, PT ;  /* 0x000000000500720c */ /* 0x000fda0003f05270 */
[----:B------:R-:W-:Y:S05]  /*3b50*/  @P0 BRA `(.L_x_480) ;  /* 0xfffffffc00ec0947 */ /* 0x000fea000383ffff */
.L_x_479:
        /* <DEDUP_REMOVED lines=24> */
.L_x_481:
        /* <DEDUP_REMOVED lines=17> */
[----:B--2---:R-:W-:Y:S02]  /*3df0*/  F2FP.F16.F32.PACK_AB R3, R15, R0 ;  /* 0x000000000f03723e */ /* 0x004fe400000000ff */
[----:B------:R-:W-:Y:S02]  /*3e00*/  SHF.R.S32.HI R0, RZ, 0x1f, R47 ;  /* 0x0000001fff007819 */ /* 0x000fe4000001142f */
[----:B---3--:R-:W-:Y:S01]  /*3e10*/  F2FP.F16.F32.PACK_AB R21, R19, R16 ;  /* 0x000000101315723e */ /* 0x008fe200000000ff */
[----:B------:R2:W-:Y:S04]  /*3e20*/  STG.E desc[UR8][R8.64], R3 ;  /* 0x0000000308007986 */ /* 0x0005e8000c101908 */
[----:B------:R2:W-:Y:S01]  /*3e30*/  STG.E desc[UR8][R10.64], R21 ;  /* 0x000000150a007986 */ /* 0x0005e2000c101908 */
[----:B------:R-:W-:-:S13]  /*3e40*/  ISETP.GT.AND.EX P0, PT, R25, R0, PT, P0 ;  /* 0x000000001900720c */ /* 0x000fda0003f04300 */
[----:B--2---:R-:W-:Y:S05]  /*3e50*/  @P0 BRA `(.L_x_481) ;  /* 0xfffffffc00a00947 */ /* 0x004fea000383ffff */
[----:B------:R-:W-:Y:S05]  /*3e60*/  EXIT ;  /* 0x000000000000794d */ /* 0x000fea0003800000 */
.L_x_482:
        /* <DEDUP_REMOVED lines=9> */
.L_x_3259:


//--------------------- .text._Z35group_norm_nhwc_bwd_one_pass_kernelI11Bf16IOFp16WLi128ELi30ELi480EEv26Group_norm_nhwc_bwd_params --------------------------
	.section	.text._Z35group_norm_nhwc_bwd_one_pass_kernelI11Bf16IOFp16WLi128ELi30ELi480EEv26Group_norm_nhwc_bwd_params,"ax",@progbits
	.align	128
        .global         _Z35group_norm_nhwc_bwd_one_pass_kernelI11Bf16IOFp16WLi128ELi30ELi480EEv26Group_norm_nhwc_bwd_params
        .type           _Z35group_norm_nhwc_bwd_one_pass_kernelI11Bf16IOFp16WLi128ELi30ELi480EEv26Group_norm_nhwc_bwd_params,@function
        .size           _Z35group_norm_nhwc_bwd_one_pass_kernelI11Bf16IOFp16WLi128ELi30ELi480EEv26Group_norm_nhwc_bwd_params,(.L_x_3260 - _Z35group_norm_nhwc_bwd_one_pass_kernelI11Bf16IOFp16WLi128ELi30ELi480EEv26Group_norm_nhwc_bwd_params)
        .other          _Z35group_norm_nhwc_bwd_one_pass_kernelI11Bf16IOFp16WLi128ELi30ELi480EEv26Group_norm_nhwc_bwd_params,@"STO_CUDA_ENTRY STV_DEFAULT"
_Z35group_norm_nhwc_bwd_one_pass_kernelI11Bf16IOFp16WLi128ELi30ELi480EEv26Group_norm_nhwc_bwd_params:
.text._Z35group_norm_nhwc_bwd_one_pass_kernelI11Bf16IOFp16WLi128ELi30ELi480EEv26Group_norm_nhwc_bwd_params:
        /* <DEDUP_REMOVED lines=57> */
.L_x_518:
        /* <DEDUP_REMOVED lines=164> */
.L_x_485:
[----:B------:R-:W-:Y:S05]  /*0dd0*/  BSYNC B0 ;  /* 0x0000000000007941 */ /* 0x000fea0003800000 */
.L_x_484:
        /* <DEDUP_REMOVED lines=37> */
.L_x_486:
        /* <DEDUP_REMOVED lines=26> */
.L_x_487:
        /* <DEDUP_REMOVED lines=39> */
.L_x_488:
        /* <DEDUP_REMOVED lines=37> */
.L_x_489:
        /* <DEDUP_REMOVED lines=93> */
.L_x_491:
[----:B------:R-:W-:Y:S05]  /*1c60*/  BSYNC B0 ;  /* 0x0000000000007941 */ /* 0x000fea0003800000 */
.L_x_490:
        /* <DEDUP_REMOVED lines=158> */
.L_x_493:
[----:B------:R-:W-:Y:S05]  /*2650*/  BSYNC B0 ;  /* 0x0000000000007941 */ /* 0x000fea0003800000 */
.L_x_492:
        /* <DEDUP_REMOVED lines=20> */
.L_x_495:
[----:B------:R-:W-:Y:S05]  /*27a0*/  BSYNC B0 ;  /* 0x0000000000007941 */ /* 0x000fea0003800000 */
.L_x_494:
        /* <DEDUP_REMOVED lines=34> */
.L_x_498:
[----:B--2---:R-:W2:Y:S04]  /*29d0*/  LDG.E.STRONG.GPU R14, desc[UR14][R12.64] ;  /* 0x0000000e0c0e7981 */ /* 0x004ea8000c1ef900 */
[----:B--2---:R-:W-:Y:S01]  /*29e0*/  CCTL.IVALL ;  /* 0x00000000ff00798f */ /* 0x004fe20002000000 */
[----:B------:R-:W-:Y:S05]  /*29f0*/  YIELD ;  /* 0x0000000000007946 */ /* 0x000fea0003800000 */
[----:B------:R-:W-:-:S13]  /*2a00*/  ISETP.NE.AND P0, PT, R14, R23, PT ;  /* 0x000000170e00720c */ /* 0x000fda0003f05270 */
[----:B------:R-:W-:Y:S05]  /*2a10*/  @P0 BRA `(.L_x_498) ;  /* 0xfffffffc00ec0947 */ /* 0x000fea000383ffff */
.L_x_497:
        /* <DEDUP_REMOVED lines=16> */
.L_x_502:
        /* <DEDUP_REMOVED lines=115> */
.L_x_501:
        /* <DEDUP_REMOVED lines=61> */
.L_x_503:
[----:B------:R-:W-:-:S13]  /*3620*/  ISETP.NE.OR P0, PT, R22, RZ, P0 ;  /* 0x000000ff1600720c */ /* 0x000fda0000705670 */
[----:B------:R-:W-:Y:S05]  /*3630*/  @!P0 BRA `(.L_x_499) ;  /* 0x00000000007c8947 */ /* 0x000fea0003800000 */
.L_x_500:
        /* <DEDUP_REMOVED lines=31> */
.L_x_499:
        /* <DEDUP_REMOVED lines=11> */
.L_x_505:
[----:B------:R-:W-:Y:S05]  /*38e0*/  BSYNC B0 ;  /* 0x0000000000007941 */ /* 0x000fea0003800000 */
.L_x_504:
        /* <DEDUP_REMOVED lines=16> */
.L_x_496:
        /* <DEDUP_REMOVED lines=46> */
.L_x_506:
        /* <DEDUP_REMOVED lines=21> */
.L_x_508:
[----:B------:R-:W-:Y:S05]  /*3e20*/  BSYNC B0 ;  /* 0x0000000000007941 */ /* 0x000fea0003800000 */
.L_x_507:
        /* <DEDUP_REMOVED lines=32> */
.L_x_509:
        /* <DEDUP_REMOVED lines=21> */
.L_x_511:
[----:B------:R-:W-:Y:S05]  /*4180*/  BSYNC B0 ;  /* 0x0000000000007941 */ /* 0x000fea0003800000 */
.L_x_510:
        /* <DEDUP_REMOVED lines=31> */
.L_x_512:
        /* <DEDUP_REMOVED lines=20> */
.L_x_514:
[----:B------:R-:W-:Y:S05]  /*44c0*/  BSYNC B0 ;  /* 0x0000000000007941 */ /* 0x000fea0003800000 */
.L_x_513:
        /* <DEDUP_REMOVED lines=25> */
.L_x_515:
        /* <DEDUP_REMOVED lines=19> */
.L_x_517:
[----:B------:R-:W-:Y:S05]  /*4790*/  BSYNC B0 ;  /* 0x0000000000007941 */ /* 0x000fea0003800000 */
.L_x_516:
[----:B------:R-:W-:Y:S02]  /*47a0*/  IADD3 R38, R3, R38, RZ ;  /* 0x0000002603267210 */ /* 0x000fe40007ffe0ff */
[----:B------:R-:W-:Y:S02]  /*47b0*/  IADD3 R39, R39, 0x1, RZ ;  /* 0x0000000127277810 */ /* 0x000fe40007ffe0ff */
[----:B------:R-:W-:-:S13]  /*47c0*/  ISETP.GE.AND P0, PT, R38, UR4, PT ;  /* 0x0000000426007c0c */ /* 0x000fda000bf06270 */
[----:B------:R-:W-:Y:S05]  /*47d0*/  @!P0 BRA `(.L_x_518) ;  /* 0xffffffb800ec8947 */ /* 0x000fea000383ffff */
.L_x_483:
        /* <DEDUP_REMOVED lines=23> */
.L_x_520:
[----:B------:R-:W-:Y:S05]  /*4950*/  BSYNC B0 ;  /* 0x0000000000007941 */ /* 0x000fea0003800000 */
.L_x_519:
[----:B------:R-:W-:Y:S05]  /*4960*/  @P0 EXIT ;  /* 0x000000000000094d */ /* 0x000fea0003800000 */
[----:B------:R-:W-:Y:S05]  /*4970*/  @P2 BRA `(.L_x_521) ;  /* 0x0000000000202947 */ /* 0x000fea0003800000 */
[----:B------:R-:W-:-:S05]  /*4980*/  IMAD R0, R6, R7, RZ ;  /* 0x0000000706007224 */ /* 0x000fca00078e02ff */
[----:B------:R-:W-:-:S13]  /*4990*/  ISETP.NE.AND P0, PT, R0, -0x1, PT ;  /* 0xffffffff0000780c */ /* 0x000fda0003f05270 */
[----:B------:R-:W-:Y:S05]  /*49a0*/  @!P0 BRA `(.L_x_521) ;  /* 0x0000000000148947 */ /* 0x000fea0003800000 */
.L_x_522:
[----:B0-----:R-:W4:Y:S04]  /*49b0*/  LDG.E.STRONG.GPU R5, desc[UR14][R2.64] ;  /* 0x0000000e02057981 */ /* 0x001f28000c1ef900 */
[----:B----4-:R-:W-:Y:S01]  /*49c0*/  CCTL.IVALL ;  /* 0x00000000ff00798f */ /* 0x010fe20002000000 */
[----:B------:R-:W-:Y:S05]  /*49d0*/  YIELD ;  /* 0x0000000000007946 */ /* 0x000fea0003800000 */
[----:B------:R-:W-:-:S13]  /*49e0*/  ISETP.NE.AND P0, PT, R5, R0, PT ;  /* 0x000000000500720c */ /* 0x000fda0003f05270 */
[----:B------:R-:W-:Y:S05]  /*49f0*/  @P0 BRA `(.L_x_522) ;  /* 0xfffffffc00ec0947 */ /* 0x000fea000383ffff */
.L_x_521:
        /* <DEDUP_REMOVED lines=24> */
.L_x_523:
        /* <DEDUP_REMOVED lines=17> */
[----:B--2---:R-:W-:Y:S02]  /*4c90*/  F2FP.F16.F32.PACK_AB R3, R15, R0 ;  /* 0x000000000f03723e */ /* 0x004fe400000000ff */
[----:B------:R-:W-:Y:S02]  /*4ca0*/  SHF.R.S32.HI R0, RZ, 0x1f, R45 ;  /* 0x0000001fff007819 */ /* 0x000fe4000001142d */
[----:B----4-:R-:W-:Y:S01]  /*4cb0*/  F2FP.F16.F32.PACK_AB R21, R19, R16 ;  /* 0x000000101315723e */ /* 0x010fe200000000ff */
[----:B------:R4:W-:Y:S04]  /*4cc0*/  STG.E desc[UR14][R8.64], R3 ;  /* 0x0000000308007986 */ /* 0x0009e8000c10190e */
[----:B------:R4:W-:Y:S01]  /*4cd0*/  STG.E desc[UR14][R10.64], R21 ;  /* 0x000000150a007986 */ /* 0x0009e2000c10190e */
[----:B------:R-:W-:-:S13]  /*4ce0*/  ISETP.GT.AND.EX P0, PT, R25, R0, PT, P0 ;  /* 0x000000001900720c */ /* 0x000fda0003f04300 */
[----:B----4-:R-:W-:Y:S05]  /*4cf0*/  @P0 BRA `(.L_x_523) ;  /* 0xfffffffc00a00947 */ /* 0x010fea000383ffff */
[----:B------:R-:W-:Y:S05]  /*4d00*/  EXIT ;  /* 0x000000000000794d */ /* 0x000fea0003800000 */
.L_x_524:
        /* <DEDUP_REMOVED lines=15> */
.L_x_3260:


//--------------------- .text._Z35group_norm_nhwc_bwd_one_pass_kernelI11Bf16IOFp16WLi256ELi30ELi480EEv26Group_norm_nhwc_bwd_params --------------------------
	.section	.text._Z35group_norm_nhwc_bwd_one_pass_kernelI11Bf16IOFp16WLi256ELi30ELi480EEv26Group_norm_nhwc_bwd_params,"ax",@progbits
	.align	128
        .global         _Z35group_norm_nhwc_bwd_one_pass_kernelI11Bf16IOFp16WLi256ELi30ELi480EEv26Group_norm_nhwc_bwd_params
        .type           _Z35group_norm_nhwc_bwd_one_pass_kernelI11Bf16IOFp16WLi256ELi30ELi480EEv26Group_norm_nhwc_bwd_params,@function
        .size           _Z35group_norm_nhwc_bwd_one_pass_kernelI11Bf16IOFp16WLi256ELi30ELi480EEv26Group_norm_nhwc_bwd_params,(.L_x_3261 - _Z35group_norm_nhwc_bwd_one_pass_kernelI11Bf16IOFp16WLi256ELi30ELi480EEv26Group_norm_nhwc_bwd_params)
        .other          _Z35group_norm_nhwc_bwd_one_pass_kernelI11Bf16IOFp16WLi256ELi30ELi480EEv26Group_norm_nhwc_bwd_params,@"STO_CUDA_ENTRY STV_DEFAULT"
_Z35group_norm_nhwc_bwd_one_pass_kernelI11Bf16IOFp16WLi256ELi30ELi480EEv26Group_norm_nhwc_bwd_params:
.text._Z35group_norm_nhwc_bwd_one_pass_kernelI11Bf16IOFp16WLi256ELi30ELi480EEv26Group_norm_nhwc_bwd_params:
        /* <DEDUP_REMOVED lines=70> */
.L_x_576:
        /* <DEDUP_REMOVED lines=229> */
[----:B--2---:R-:W-:Y:S02]  /*12b0*/  @P0 HADD2.F32 R79, -RZ, R30.H0_H0 ;  /* 0x2000001eff4f0230 */ /* 0x004fe40000004100 */
[----:B---3--:R-:W-:Y:S02]  /*12c0*/  @P0 HADD2.F32 R78, -RZ, R23.H0_H0 ;  /* 0x20000017ff4e0230 */ /* 0x008fe40000004100 */
[----:B----4-:R-:W-:Y:S02]  /*12d0*/  HADD2.F32 R80, -RZ, R80.H0_H0 ;  /* 0x20000050ff507230 */ /* 0x010fe40000004100 */
[----:B------:R-:W-:-:S07]  /*12e0*/  HADD2.F32 R77, -RZ, R77.H0_H0 ;  /* 0x2000004dff4d7230 */ /* 0x000fce0000004100 */
.L_x_527:
[----:B------:R-:W-:Y:S05]  /*12f0*/  BSYNC B0 ;  /* 0x0000000000007941 */ /* 0x000fea0003800000 */
.L_x_526:
        /* <DEDUP_REMOVED lines=39> */
.L_x_528:
        /* <DEDUP_REMOVED lines=26> */
.L_x_529:
        /* <DEDUP_REMOVED lines=36> */
.L_x_530:
        /* <DEDUP_REMOVED lines=34> */
.L_x_531:
        /* <DEDUP_REMOVED lines=36> */
.L_x_532:
        /* <DEDUP_REMOVED lines=34> */
.L_x_533:
        /* <DEDUP_REMOVED lines=37> */
.L_x_534:
        /* <DEDUP_REMOVED lines=35> */
.L_x_535:
        /* <DEDUP_REMOVED lines=117> */
.L_x_537:
[----:B------:R-:W-:Y:S05]  /*2ba0*/  BSYNC B0 ;  /* 0x0000000000007941 */ /* 0x000fea0003800000 */
.L_x_536:
        /* <DEDUP_REMOVED lines=161> */
.L_x_539:
[----:B------:R-:W-:Y:S05]  /*35c0*/  BSYNC B0 ;  /* 0x0000000000007941 */ /* 0x000fea0003800000 */
.L_x_538:
        /* <DEDUP_REMOVED lines=15> */
.L_x_541:
[----:B------:R-:W-:Y:S05]  /*36c0*/  BSYNC B0 ;  /* 0x0000000000007941 */ /* 0x000fea0003800000 */
.L_x_540:
        /* <DEDUP_REMOVED lines=50> */
.L_x_544:
[----:B-1----:R-:W2:Y:S04]  /*39f0*/  LDG.E.STRONG.GPU R48, desc[UR8][R36.64] ;  /* 0x0000000824307981 */ /* 0x002ea8000c1ef900 */
[----:B--2---:R-:W-:Y:S01]  /*3a00*/  CCTL.IVALL ;  /* 0x00000000ff00798f */ /* 0x004fe20002000000 */
[----:B------:R-:W-:Y:S05]  /*3a10*/  YIELD ;  /* 0x0000000000007946 */ /* 0x000fea0003800000 */
[----:B------:R-:W-:-:S13]  /*3a20*/  ISETP.NE.AND P6, PT, R48, R55, PT ;  /* 0x000000373000720c */ /* 0x000fda0003fc5270 */
[----:B------:R-:W-:Y:S05]  /*3a30*/  @P6 BRA `(.L_x_544) ;  /* 0xfffffffc00ec6947 */ /* 0x000fea000383ffff */
.L_x_543:
        /* <DEDUP_REMOVED lines=23> */
.L_x_548:
        /* <DEDUP_REMOVED lines=115> */
.L_x_547:
        /* <DEDUP_REMOVED lines=63> */
.L_x_549:
[----:B------:R-:W-:-:S04]  /*46d0*/  LOP3.LUT P6, RZ, R75, 0x1, RZ, 0xc0, !PT ;  /* 0x000000014bff7812 */ /* 0x000fc800078cc0ff */
[----:B------:R-:W-:-:S13]  /*46e0*/  ISETP.NE.OR P6, PT, R48, RZ, P6 ;  /* 0x000000ff3000720c */ /* 0x000fda00037c5670 */
[----:B------:R-:W-:Y:S05]  /*46f0*/  @!P6 BRA `(.L_x_545) ;  /* 0x00000000007ce947 */ /* 0x000fea0003800000 */
.L_x_546:
        /* <DEDUP_REMOVED lines=31> */
.L_x_545:
        /* <DEDUP_REMOVED lines=10> */
.L_x_551:
[----:B------:R-:W-:Y:S05]  /*4990*/  BSYNC B0 ;  /* 0x0000000000007941 */ /* 0x000fea0003800000 */
.L_x_550:
        /* <DEDUP_REMOVED lines=17> */
.L_x_542:
        /* <DEDUP_REMOVED lines=42> */
.L_x_552:
        /* <DEDUP_REMOVED lines=21> */
.L_x_554:
[----:B------:R-:W-:Y:S05]  /*4ea0*/  BSYNC B0 ;  /* 0x0000000000007941 */ /* 0x000fea0003800000 */
.L_x_553:
        /* <DEDUP_REMOVED lines=28> */
.L_x_555:
        /* <DEDUP_REMOVED lines=20> */
.L_x_557:
[----:B------:R-:W-:Y:S05]  /*51b0*/  BSYNC B0 ;  /* 0x0000000000007941 */ /* 0x000fea0003800000 */
.L_x_556:
        /* <DEDUP_REMOVED lines=27> */
.L_x_558:
        /* <DEDUP_REMOVED lines=20> */
.L_x_560:
[----:B------:R-:W-:Y:S05]  /*54b0*/  BSYNC B0 ;  /* 0x0000000000007941 */ /* 0x000fea0003800000 */
.L_x_559:
        /* <DEDUP_REMOVED lines=27> */
.L_x_561:
        /* <DEDUP_REMOVED lines=20> */
.L_x_563:
[----:B------:R-:W-:Y:S05]  /*57b0*/  BSYNC B0 ;  /* 0x0000000000007941 */ /* 0x000fea0003800000 */
.L_x_562:
        /* <DEDUP_REMOVED lines=27> */
.L_x_564:
        /* <DEDUP_REMOVED lines=20> */
.L_x_566:
[----:B------:R-:W-:Y:S05]  /*5ab0*/  BSYNC B0 ;  /* 0x0000000000007941 */ /* 0x000fea0003800000 */
.L_x_565:
        /* <DEDUP_REMOVED lines=27> */
.L_x_567:
        /* <DEDUP_REMOVED lines=20> */
.L_x_569:
[----:B------:R-:W-:Y:S05]  /*5db0*/  BSYNC B0 ;  /* 0x0000000000007941 */ /* 0x000fea0003800000 */
.L_x_568:
        /* <DEDUP_REMOVED lines=29> */
.L_x_570:
        /* <DEDUP_REMOVED lines=23> */
.L_x_572:
[----:B------:R-:W-:Y:S05]  /*6100*/  BSYNC B0 ;  /* 0x0000000000007941 */ /* 0x000fea0003800000 */
.L_x_571:
        /* <DEDUP_REMOVED lines=30> */
.L_x_573:
        /* <DEDUP_REMOVED lines=19> */
.L_x_575:
[----:B------:R-:W-:Y:S05]  /*6420*/  BSYNC B0 ;  /* 0x0000000000007941 */ /* 0x000fea0003800000 */
.L_x_574:
[----:B0-----:R-:W0:Y:S01]  /*6430*/  LDC R17, c[0x0][0x10] ;  /* 0x00000400ff117b82 */ /* 0x001e220000000800 */
[----:B------:R-:W-:Y:S02]  /*6440*/  IADD3 R63, R63, 0x1, RZ ;  /* 0x000000013f3f7810 */ /* 0x000fe40007ffe0ff */
[----:B0-----:R-:W-:-:S04]  /*6450*/  IADD3 R72, R17, R72, RZ ;  /* 0x0000004811487210 */ /* 0x001fc80007ffe0ff */
[----:B------:R-:W-:-:S13]  /*6460*/  ISETP.GE.AND P0, PT, R72, UR4, PT ;  /* 0x0000000448007c0c */ /* 0x000fda000bf06270 */
[----:B------:R-:W-:Y:S05]  /*6470*/  @!P0 BRA `(.L_x_576) ;  /* 0xffffff9c00f88947 */ /* 0x000fea000383ffff */
.L_x_525:
        /* <DEDUP_REMOVED lines=19> */
.L_x_578:
[----:B------:R-:W-:Y:S05]  /*65b0*/  BSYNC B0 ;  /* 0x0000000000007941 */ /* 0x000fea0003800000 */
.L_x_577:
        /* <DEDUP_REMOVED lines=11> */
.L_x_580:
[----:B------:R-:W2:Y:S04]  /*6670*/  LDG.E.STRONG.GPU R5, desc[UR8][R2.64] ;  /* 0x0000000802057981 */ /* 0x000ea8000c1ef900 */
[----:B--2---:R-:W-:Y:S01]  /*6680*/  CCTL.IVALL ;  /* 0x00000000ff00798f */ /* 0x004fe20002000000 */
[----:B------:R-:W-:Y:S05]  /*6690*/  YIELD ;  /* 0x0000000000007946 */ /* 0x000fea0003800000 */
[----:B------:R-:W-:-:S13]  /*66a0*/  ISETP.NE.AND P0, PT, R5, R0, PT ;  /* 0x000000000500720c */ /* 0x000fda0003f05270 */
[----:B------:R-:W-:Y:S05]  /*66b0*/  @P0 BRA `(.L_x_580) ;  /* 0xfffffffc00ec0947 */ /* 0x000fea000383ffff */
.L_x_579:
        /* <DEDUP_REMOVED lines=24> */
.L_x_581:
        /* <DEDUP_REMOVED lines=25> */
.L_x_582:
        /* <DEDUP_REMOVED lines=11> */
.L_x_3261:


//--------------------- .text._Z35group_norm_nhwc_bwd_one_pass_kernelI11Bf16IOFp16WLi512ELi30ELi480EEv26Group_norm_nhwc_bwd_params --------------------------
	.section	.text._Z35group_norm_nhwc_bwd_one_pass_kernelI11Bf16IOFp16WLi512ELi30ELi480EEv26Group_norm_nhwc_bwd_params,"ax",@progbits
	.align	128
        .global         _Z35group_norm_nhwc_bwd_one_pass_kernelI11Bf16IOFp16WLi512ELi30ELi480EEv26Group_norm_nhwc_bwd_params
        .type           _Z35group_norm_nhwc_bwd_one_pass_kernelI11Bf16IOFp16WLi512ELi30ELi480EEv26Group_norm_nhwc_bwd_params,@function
        .size           _Z35group_norm_nhwc_bwd_one_pass_kernelI11Bf16IOFp16WLi512ELi30ELi480EEv26Group_norm_nhwc_bwd_params,(.L_x_3262 - _Z35group_norm_nhwc_bwd_one_pass_kernelI11Bf16IOFp16WLi512ELi30ELi480EEv26Group_norm_nhwc_bwd_params)
        .other          _Z35group_norm_nhwc_bwd_one_pass_kernelI11Bf16IOFp16WLi512ELi30ELi480EEv26Group_norm_nhwc_bwd_params,@"STO_CUDA_ENTRY STV_DEFAULT"
_Z35group_norm_nhwc_bwd_one_pass_kernelI11Bf16IOFp16WLi512ELi30ELi480EEv26Group_norm_nhwc_bwd_params:
.text._Z35group_norm_nhwc_bwd_one_pass_kernelI11Bf16IOFp16WLi512ELi30ELi480EEv26Group_norm_nhwc_bwd_params:
        /* <DEDUP_REMOVED lines=109> */
.L_x_666:
        /* <DEDUP_REMOVED lines=430> */
[----:B--2---:R-:W-:Y:S02]  /*21b0*/  @P0 HADD2.F32 R81, -RZ, R24.H0_H0 ;  /* 0x20000018ff510230 */ /* 0x004fe40000004100 */
[----:B------:R-:W0:Y:S01]  /*21c0*/  LDC.64 R24, c[0x0][0x238] ;  /* 0x00008e00ff187b82 */ /* 0x000e220000000a00 */
[----:B---3--:R-:W-:Y:S02]  /*21d0*/  @P0 HADD2.F32 R80, -RZ, R21.H0_H0 ;  /* 0x20000015ff500230 */ /* 0x008fe40000004100 */
[----:B0-----:R-:W-:-:S05]  /*21e0*/  IMAD.WIDE R24, R109, 0x2, R24 ;  /* 0x000000026d187825 */ /* 0x001fca00078e0218 */
[----:B------:R-:W2:Y:S04]  /*21f0*/  LDG.E.U16 R82, desc[UR8][R24.64] ;  /* 0x0000000818527981 */ /* 0x000ea8000c1e1500 */
[----:B------:R-:W3:Y:S01]  /*2200*/  LDG.E.U16 R21, desc[UR8][R24.64+0x2] ;  /* 0x0000020818157981 */ /* 0x000ee2000c1e1500 */
[----:B--2---:R-:W-:Y:S02]  /*2210*/  HADD2.F32 R82, -RZ, R82.H0_H0 ;  /* 0x20000052ff527230 */ /* 0x004fe40000004100 */
[----:B---3--:R-:W-:-:S07]  /*2220*/  HADD2.F32 R21, -RZ, R21.H0_H0 ;  /* 0x20000015ff157230 */ /* 0x008fce0000004100 */
.L_x_585:
[----:B------:R-:W-:Y:S05]  /*2230*/  BSYNC B0 ;  /* 0x0000000000007941 */ /* 0x000fea0003800000 */
.L_x_584:
        /* <DEDUP_REMOVED lines=40> */
.L_x_586:
        /* <DEDUP_REMOVED lines=26> */
.L_x_587:
        /* <DEDUP_REMOVED lines=43> */
.L_x_588:
        /* <DEDUP_REMOVED lines=40> */
.L_x_589:
        /* <DEDUP_REMOVED lines=33> */
.L_x_590:
        /* <DEDUP_REMOVED lines=36> */
.L_x_591:
        /* <DEDUP_REMOVED lines=34> */
.L_x_592:
        /* <DEDUP_REMOVED lines=36> */
.L_x_593:
        /* <DEDUP_REMOVED lines=34> */
.L_x_594:
        /* <DEDUP_REMOVED lines=36> */
.L_x_595:
        /* <DEDUP_REMOVED lines=34> */
.L_x_596:
        /* <DEDUP_REMOVED lines=36> */
.L_x_597:
        /* <DEDUP_REMOVED lines=34> */
.L_x_598:
        /* <DEDUP_REMOVED lines=37> */
.L_x_599:
        /* <DEDUP_REMOVED lines=37> */
.L_x_600:
        /* <DEDUP_REMOVED lines=35> */
.L_x_601:
        /* <DEDUP_REMOVED lines=132> */
.L_x_603:
[----:B------:R-:W-:Y:S05]  /*4e30*/  BSYNC B0 ;  /* 0x0000000000007941 */ /* 0x000fea0003800000 */
.L_x_602:
        /* <DEDUP_REMOVED lines=161> */
.L_x_605:
[----:B------:R-:W-:Y:S05]  /*5850*/  BSYNC B0 ;  /* 0x0000000000007941 */ /* 0x000fea0003800000 */
.L_x_604:
        /* <DEDUP_REMOVED lines=16> */
.L_x_607:
[----:B------:R-:W-:Y:S05]  /*5960*/  BSYNC B0 ;  /* 0x0000000000007941 */ /* 0x000fea0003800000 */
.L_x_606:
        /* <DEDUP_REMOVED lines=63> */
.L_x_610:
[----:B-1----:R-:W2:Y:S04]  /*5d60*/  LDG.E.STRONG.GPU R58, desc[UR8][R24.64] ;  /* 0x00000008183a7981 */ /* 0x002ea8000c1ef900 */
[----:B--2---:R-:W-:Y:S01]  /*5d70*/  CCTL.IVALL ;  /* 0x00000000ff00798f */ /* 0x004fe20002000000 */
[----:B------:R-:W-:Y:S05]  /*5d80*/  YIELD ;  /* 0x0000000000007946 */ /* 0x000fea0003800000 */
[----:B------:R-:W-:-:S13]  /*5d90*/  ISETP.NE.AND P6, PT, R58, R65, PT ;  /* 0x000000413a00720c */ /* 0x000fda0003fc5270 */
[----:B------:R-:W-:Y:S05]  /*5da0*/  @P6 BRA `(.L_x_610) ;  /* 0xfffffffc00ec6947 */ /* 0x000fea000383ffff */
.L_x_609:
        /* <DEDUP_REMOVED lines=22> */
.L_x_614:
        /* <DEDUP_REMOVED lines=115> */
.L_x_613:
        /* <DEDUP_REMOVED lines=63> */
.L_x_615:
[----:B------:R-:W-:-:S04]  /*6a30*/  LOP3.LUT P6, RZ, R79, 0x1, RZ, 0xc0, !PT ;  /* 0x000000014fff7812 */ /* 0x000fc800078cc0ff */
[----:B------:R-:W-:-:S13]  /*6a40*/  ISETP.NE.OR P6, PT, R58, RZ, P6 ;  /* 0x000000ff3a00720c */ /* 0x000fda00037c5670 */
[----:B------:R-:W-:Y:S05]  /*6a50*/  @!P6 BRA `(.L_x_611) ;  /* 0x00000000007ce947 */ /* 0x000fea0003800000 */
.L_x_612:
        /* <DEDUP_REMOVED lines=31> */
.L_x_611:
        /* <DEDUP_REMOVED lines=10> */
.L_x_617:
[----:B------:R-:W-:Y:S05]  /*6cf0*/  BSYNC B0 ;  /* 0x0000000000007941 */ /* 0x000fea0003800000 */
.L_x_616:
        /* <DEDUP_REMOVED lines=17> */
.L_x_608:
        /* <DEDUP_REMOVED lines=42> */
.L_x_618:
        /* <DEDUP_REMOVED lines=21> */
.L_x_620:
[----:B------:R-:W-:Y:S05]  /*7200*/  BSYNC B0 ;  /* 0x0000000000007941 */ /* 0x000fea0003800000 */
.L_x_619:
        /* <DEDUP_REMOVED lines=28> */
.L_x_621:
        /* <DEDUP_REMOVED lines=20> */
.L_x_623:
[----:B------:R-:W-:Y:S05]  /*7510*/  BSYNC B0 ;  /* 0x0000000000007941 */ /* 0x000fea0003800000 */
.L_x_622:
        /* <DEDUP_REMOVED lines=27> */
.L_x_624:
        /* <DEDUP_REMOVED lines=20> */
.L_x_626:
[----:B------:R-:W-:Y:S05]  /*7810*/  BSYNC B0 ;  /* 0x0000000000007941 */ /* 0x000fea0003800000 */
.L_x_625:
        /* <DEDUP_REMOVED lines=27> */
.L_x_627:
        /* <DEDUP_REMOVED lines=23> */
.L_x_629:
[----:B------:R-:W-:Y:S05]  /*7b40*/  BSYNC B0 ;  /* 0x0000000000007941 */ /* 0x000fea0003800000 */
.L_x_628:
        /* <DEDUP_REMOVED lines=28> */
.L_x_630:
        /* <DEDUP_REMOVED lines=23> */
.L_x_632:
[----:B------:R-:W-:Y:S05]  /*7e80*/  BSYNC B0 ;  /* 0x0000000000007941 */ /* 0x000fea0003800000 */
.L_x_631:
        /* <DEDUP_REMOVED lines=28> */
.L_x_633:
        /* <DEDUP_REMOVED lines=23> */
.L_x_635:
[----:B------:R-:W-:Y:S05]  /*81c0*/  BSYNC B0 ;  /* 0x0000000000007941 */ /* 0x000fea0003800000 */
.L_x_634:
        /* <DEDUP_REMOVED lines=28> */
.L_x_636:
        /* <DEDUP_REMOVED lines=23> */
.L_x_638:
[----:B------:R-:W-:Y:S05]  /*8500*/  BSYNC B0 ;  /* 0x0000000000007941 */ /* 0x000fea0003800000 */
.L_x_637:
        /* <DEDUP_REMOVED lines=28> */
.L_x_639:
        /* <DEDUP_REMOVED lines=23> */
.L_x_641:
[----:B------:R-:W-:Y:S05]  /*8840*/  BSYNC B0 ;  /* 0x0000000000007941 */ /* 0x000fea0003800000 */
.L_x_640:
        /* <DEDUP_REMOVED lines=28> */
.L_x_642:
        /* <DEDUP_REMOVED lines=23> */
.L_x_644:
[----:B------:R-:W-:Y:S05]  /*8b80*/  BSYNC B0 ;  /* 0x0000000000007941 */ /* 0x000fea0003800000 */
.L_x_643:
        /* <DEDUP_REMOVED lines=28> */
.L_x_645:
        /* <DEDUP_REMOVED lines=22> */
.L_x_647:
[----:B------:R-:W-:Y:S05]  /*8eb0*/  BSYNC B0 ;  /* 0x0000000000007941 */ /* 0x000fea0003800000 */
.L_x_646:
        /* <DEDUP_REMOVED lines=27> */
.L_x_648:
        /* <DEDUP_REMOVED lines=22> */
.L_x_650:
[----:B------:R-:W-:Y:S05]  /*91d0*/  BSYNC B0 ;  /* 0x0000000000007941 */ /* 0x000fea0003800000 */
.L_x_649:
        /* <DEDUP_REMOVED lines=27> */
.L_x_651:
        /* <DEDUP_REMOVED lines=22> */
.L_x_653:
[----:B------:R-:W-:Y:S05]  /*94f0*/  BSYNC B0 ;  /* 0x0000000000007941 */ /* 0x000fea0003800000 */
.L_x_652:
        /* <DEDUP_REMOVED lines=29> */
.L_x_654:
        /* <DEDUP_REMOVED lines=27> */
.L_x_656:
[----:B------:R-:W-:Y:S05]  /*9880*/  BSYNC B0 ;  /* 0x0000000000007941 */ /* 0x000fea0003800000 */
.L_x_655:
        /* <DEDUP_REMOVED lines=27> */
.L_x_657:
        /* <DEDUP_REMOVED lines=27> */
.L_x_659:
[----:B------:R-:W-:Y:S05]  /*9bf0*/  BSYNC B0 ;  /* 0x0000000000007941 */ /* 0x000fea0003800000 */
.L_x_658:
        /* <DEDUP_REMOVED lines=27> */
.L_x_660:
        /* <DEDUP_REMOVED lines=29> */
.L_x_662:
[----:B------:R-:W-:Y:S05]  /*9f80*/  BSYNC B0 ;  /* 0x0000000000007941 */ /* 0x000fea0003800000 */
.L_x_661:
        /* <DEDUP_REMOVED lines=25> */
.L_x_663:
        /* <DEDUP_REMOVED lines=23> */
.L_x_665:
[----:B------:R-:W-:Y:S05]  /*a290*/  BSYNC B0 ;  /* 0x0000000000007941 */ /* 0x000fea0003800000 */
.L_x_664:
[----:B------:R-:W-:Y:S02]  /*a2a0*/  IADD3 R70, R9, R70, RZ ;  /* 0x0000004609467210 */ /* 0x000fe40007ffe0ff */
[----:B------:R-:W-:Y:S02]  /*a2b0*/  IADD3 R69, R69, 0x1, RZ ;  /* 0x0000000145457810 */ /* 0x000fe40007ffe0ff */
[----:B------:R-:W-:-:S13]  /*a2c0*/  ISETP.GE.AND P0, PT, R70, UR4, PT ;  /* 0x0000000446007c0c */ /* 0x000fda000bf06270 */
[----:B------:R-:W-:Y:S05]  /*a2d0*/  @!P0 BRA `(.L_x_666) ;  /* 0xffffff6000fc8947 */ /* 0x000fea000383ffff */
.L_x_583:
        /* <DEDUP_REMOVED lines=23> */
.L_x_668:
[----:B------:R-:W-:Y:S05]  /*a450*/  BSYNC B0 ;  /* 0x0000000000007941 */ /* 0x000fea0003800000 */
.L_x_667:
[----:B------:R-:W-:Y:S05]  /*a460*/  @P0 EXIT ;  /* 0x000000000000094d */ /* 0x000fea0003800000 */
[----:B------:R-:W-:Y:S05]  /*a470*/  @P2 BRA `(.L_x_669) ;  /* 0x0000000000202947 */ /* 0x000fea0003800000 */
[----:B------:R-:W-:-:S05]  /*a480*/  IMAD R0, R6, R7, RZ ;  /* 0x0000000706007224 */ /* 0x000fca00078e02ff */
[----:B------:R-:W-:-:S13]  /*a490*/  ISETP.NE.AND P0, PT, R0, -0x1, PT ;  /* 0xffffffff0000780c */ /* 0x000fda0003f05270 */
[----:B------:R-:W-:Y:S05]  /*a4a0*/  @!P0 BRA `(.L_x_669) ;  /* 0x0000000000148947 */ /* 0x000fea0003800000 */
.L_x_670:
[----:B-1----:R-:W2:Y:S04]  /*a4b0*/  LDG.E.STRONG.GPU R5, desc[UR8][R2.64] ;  /* 0x0000000802057981 */ /* 0x002ea8000c1ef900 */
[----:B--2---:R-:W-:Y:S01]  /*a4c0*/  CCTL.IVALL ;  /* 0x00000000ff00798f */ /* 0x004fe20002000000 */
[----:B------:R-:W-:Y:S05]  /*a4d0*/  YIELD ;  /* 0x0000000000007946 */ /* 0x000fea0003800000 */
[----:B------:R-:W-:-:S13]  /*a4e0*/  ISETP.NE.AND P0, PT, R5, R0, PT ;  /* 0x000000000500720c */ /* 0x000fda0003f05270 */
[----:B------:R-:W-:Y:S05]  /*a4f0*/  @P0 BRA `(.L_x_670) ;  /* 0xfffffffc00ec0947 */ /* 0x000fea000383ffff */
.L_x_669:
        /* <DEDUP_REMOVED lines=24> */
.L_x_671:
        /* <DEDUP_REMOVED lines=25> */
.L_x_672:
        /* <DEDUP_REMOVED lines=15> */
.L_x_3262:


//--------------------- .text._Z35group_norm_nhwc_bwd_one_pass_kernelI11Fp16IOFp32WLi64ELi30ELi480EEv26Group_norm_nhwc_bwd_params --------------------------
	.section	.text._Z35group_norm_nhwc_bwd_one_pass_kernelI11Fp16IOFp32WLi64ELi30ELi480EEv26Group_norm_nhwc_bwd_params,"ax",@progbits
	.align	128
        .global         _Z35group_norm_nhwc_bwd_one_pass_kernelI11Fp16IOFp32WLi64ELi30ELi480EEv26Group_norm_nhwc_bwd_params
        .type           _Z35group_norm_nhwc_bwd_one_pass_kernelI11Fp16IOFp32WLi64ELi30ELi480EEv26Group_norm_nhwc_bwd_params,@function
        .size           _Z35group_norm_nhwc_bwd_one_pass_kernelI11Fp16IOFp32WLi64ELi30ELi480EEv26Group_norm_nhwc_bwd_params,(.L_x_3263 - _Z35group_norm_nhwc_bwd_one_pass_kernelI11Fp16IOFp32WLi64ELi30ELi480EEv26Group_norm_nhwc_bwd_params)
        .other          _Z35group_norm_nhwc_bwd_one_pass_kernelI11Fp16IOFp32WLi64ELi30ELi480EEv26Group_norm_nhwc_bwd_params,@"STO_CUDA_ENTRY STV_DEFAULT"
_Z35group_norm_nhwc_bwd_one_pass_kernelI11Fp16IOFp32WLi64ELi30ELi480EEv26Group_norm_nhwc_bwd_params:
.text._Z35group_norm_nhwc_bwd_one_pass_kernelI11Fp16IOFp32WLi64ELi30ELi480EEv26Group_norm_nhwc_bwd_params:
        /* <DEDUP_REMOVED lines=11> */
[----:B------:R-:W-:Y:S01]  /*00b0*/  IMAD.WIDE.U32 R4, R3, -0x77777777, RZ ;  /* 0x8888888903047825 */ /* 0x000fe200078e00ff */
[----:B------:R-:W-:Y:S01]  /*00c0*/  ULDC.64 UR10, c[0x0][0x288] ;  /* 0x0000a200000a7ab9 */ /* 0x000fe20000000a00 */
[----:B------:R-:W-:Y:S01]  /*00d0*/  ULDC.64 UR16, c[0x0][0x290] ;  /* 0x0000a40000107ab9 */ /* 0x000fe20000000a00 */
[----:B------:R-:W-:Y:S01]  /*00e0*/  UIMAD.WIDE.U32 UR4, UR10, 0x3, URZ ;  /* 0x000000030a0478a5 */ /* 0x000fe2000f8e003f */
[----:B------:R-:W-:Y:S01]  /*00f0*/  HFMA2.MMA R35, -RZ, RZ, 0, 0 ;  /* 0x00000000ff237435 */ /* 0x000fe200000001ff */
[----:B------:R-:W-:Y:S01]  /*0100*/  SHF.R.U32.HI R4, RZ, 0x3, R5 ;  /* 0x00000003ff047819 */ /* 0x000fe20000011605 */
[----:B------:R-:W-:Y:S01]  /*0110*/  UIMAD UR9, UR11, 0x3, URZ ;  /* 0x000000030b0978a4 */ /* 0x000fe2000f8e023f */
[----:B------:R-:W1:Y:S01]  /*0120*/  S2UR UR8, SR_CgaCtaId ;  /* 0x00000000000879c3 */ /* 0x000e620000008800 */
[----:B------:R-:W-:Y:S01]  /*0130*/  ULEA.HI UR10, UP0, UR11, UR10, URZ, 0x1 ;  /* 0x0000000a0b0a7291 */ /* 0x000fe2000f81083f */
[----:B------:R-:W-:Y:S01]  /*0140*/  MOV R27, R26 ;  /* 0x0000001a001b7202 */ /* 0x000fe20000000f00 */
[----:B------:R-:W-:Y:S01]  /*0150*/  UIADD3 UR5, UR5, UR9, URZ ;  /* 0x0000000905057290 */ /* 0x000fe2000fffe03f */
[----:B------:R-:W-:Y:S01]  /*0160*/  IMAD R36, R4, -0xf, R3 ;  /* 0xfffffff104247824 */ /* 0x000fe200078e0203 */
[----:B------:R-:W-:-:S02]  /*0170*/  UIADD3.X UR11, URZ, UR11, URZ, UP0, !UPT ;  /* 0x0000000b3f0b7290 */ /* 0x000fc400087fe43f */
[----:B------:R-:W-:Y:S01]  /*0180*/  ULEA.HI UR9, UP0, UR5, UR4, URZ, 0x1 ;  /* 0x0000000405097291 */ /* 0x000fe2000f81083f */
[----:B------:R-:W2:Y:S01]  /*0190*/  LDC R0, c[0x0][0x10] ;  /* 0x00000400ff007b82 */ /* 0x000ea20000000800 */
[----:B------:R-:W-:Y:S01]  /*01a0*/  UMOV UR7, 0x400 ;  /* 0x0000040000077882 */ /* 0x000fe20000000000 */
[----:B------:R-:W-:Y:S01]  /*01b0*/  USHF.R.S64 UR10, UR10, 0x1, UR11 ;  /* 0x000000010a0a7899 */ /* 0x000fe2000800100b */
[----:B------:R-:W-:Y:S01]  /*01c0*/  SHF.L.U32 R36, R36, 0x1, RZ ;  /* 0x0000000124247819 */ /* 0x000fe200000006ff */
[----:B------:R-:W-:Y:S01]  /*01d0*/  UIADD3.X UR5, URZ, UR5, URZ, UP0, !UPT ;  /* 0x000000053f057290 */ /* 0x000fe200087fe43f */
[----:B------:R-:W-:-:S03]  /*01e0*/  ULDC.U8 UR15, c[0x0][0x2a4] ;  /* 0x0000a900000f7ab9 */ /* 0x000fc60000000000 */
[----:B------:R-:W3:Y:S01]  /*01f0*/  LDC R32, c[0x0][0xc] ;  /* 0x00000300ff207b82 */ /* 0x000ee20000000800 */
[----:B0-----:R-:W-:Y:S01]  /*0200*/  IMAD R33, R33, UR14, R4 ;  /* 0x0000000e21217c24 */ /* 0x001fe2000f8e0204 */
[----:B------:R-:W-:Y:S02]  /*0210*/  USHF.R.S64 UR9, UR9, 0x1, UR5 ;  /* 0x0000000109097899 */ /* 0x000fe40008001005 */
[----:B------:R-:W-:Y:S02]  /*0220*/  USHF.R.S32.HI UR5, URZ, 0x1, UR5 ;  /* 0x000000013f057899 */ /* 0x000fe40008011405 */
[C---:B------:R-:W-:Y:S02]  /*0230*/  ISETP.GE.U32.AND P1, PT, R33.reuse, UR16, PT ;  /* 0x0000001021007c0c */ /* 0x040fe4000bf26070 */
[----:B------:R-:W-:Y:S01]  /*0240*/  SHF.R.S32.HI R2, RZ, 0x1f, R33 ;  /* 0x0000001fff027819 */ /* 0x000fe20000011421 */
[----:B-1----:R-:W-:Y:S02]  /*0250*/  ULEA UR7, UR8, UR7, 0x18 ;  /* 0x0000000708077291 */ /* 0x002fe4000f8ec03f */
[----:B------:R-:W-:Y:S01]  /*0260*/  USHF.R.S32.HI UR8, URZ, 0x1, UR11 ;  /* 0x000000013f087899 */ /* 0x000fe2000801140b */
[----:B------:R-:W-:Y:S01]  /*0270*/  ISETP.GE.AND.EX P1, PT, R2, UR17, PT, P1 ;  /* 0x0000001102007c0c */ /* 0x000fe2000bf26310 */
[----:B------:R-:W-:Y:S01]  /*0280*/  USHF.L.U64.HI UR5, UR9, 0x2, UR5 ;  /* 0x0000000209057899 */ /* 0x000fe20008010205 */
[----:B------:R-:W-:Y:S01]  /*0290*/  SHF.R.S32.HI R2, RZ, 0x1f, R3 ;  /* 0x0000001fff027819 */ /* 0x000fe20000011403 */
[----:B------:R-:W-:Y:S01]  /*02a0*/  USHF.L.U64.HI UR8, UR10, 0x2, UR8 ;  /* 0x000000020a087899 */ /* 0x000fe20008010208 */
[----:B--2---:R-:W-:Y:S01]  /*02b0*/  IMAD R4, R0, UR14, R26 ;  /* 0x0000000e00047c24 */ /* 0x004fe2000f8e021a */
[----:B------:R-:W-:-:S02]  /*02c0*/  IADD3 R4, R33, 0x20, RZ ;  /* 0x0000002021047810 */ /* 0x000fc40007ffe0ff */
[----:B------:R-:W-:Y:S02]  /*02d0*/  LEA.HI R2, R2, R3, RZ, 0x5 ;  /* 0x0000000302027211 */ /* 0x000fe400078f28ff */
[----:B------:R-:W-:Y:S02]  /*02e0*/  ISETP.LT.U32.AND P1, PT, R3, 0x1e0, !P1 ;  /* 0x000001e00300780c */ /* 0x000fe40004f21070 */
[----:B------:R-:W-:Y:S02]  /*02f0*/  SHF.R.S32.HI R2, RZ, 0x5, R2 ;  /* 0x00000005ff027819 */ /* 0x000fe40000011402 */
[----:B---3--:R-:W-:Y:S02]  /*0300*/  LOP3.LUT R5, R32, 0x3, RZ, 0xc0, !PT ;  /* 0x0000000320057812 */ /* 0x008fe400078ec0ff */
[----:B------:R-:W-:Y:S02]  /*0310*/  LEA R37, R2, UR7, 0x3 ;  /* 0x0000000702257c11 */ /* 0x000fe4000f8e18ff */
[----:B------:R-:W-:-:S02]  /*0320*/  IADD3 R5, -R5, R32, RZ ;  /* 0x0000002005057210 */ /* 0x000fc40007ffe1ff */
[----:B------:R-:W-:-:S07]  /*0330*/  SHF.R.S32.HI R2, RZ, 0x1f, R4 ;  /* 0x0000001fff027819 */ /* 0x000fce0000011404 */
.L_x_700:
[----:B0-----:R-:W0:Y:S01]  /*0340*/  LDC R2, c[0x0][0x2a0] ;  /* 0x0000a800ff027b82 */ /* 0x001e220000000800 */
[----:B------:R-:W-:Y:S01]  /*0350*/  IABS R13, R27 ;  /* 0x0000001b000d7213 */ /* 0x000fe20000000000 */
[----:B------:R-:W-:Y:S01]  /*0360*/  ULDC.64 UR16, c[0x0][0x290] ;  /* 0x0000a40000107ab9 */ /* 0x000fe20000000a00 */
[----:B------:R-:W-:-:S05]  /*0370*/  ISETP.GE.AND P4, PT, R27, RZ, PT ;  /* 0x000000ff1b00720c */ /* 0x000fca0003f86270 */
[----:B------:R-:W1:Y:S08]  /*0380*/  LDC R15, c[0x0][0x2ac] ;  /* 0x0000ab00ff0f7b82 */ /* 0x000e700000000800 */
[----:B------:R-:W2:Y:S01]  /*0390*/  @P1 LDC.64 R18, c[0x0][0x288] ;  /* 0x0000a200ff121b82 */ /* 0x000ea20000000a00 */
[----:B0-----:R-:W-:-:S04]  /*03a0*/  IABS R10, R2 ;  /* 0x00000002000a7213 */ /* 0x001fc80000000000 */
[----:B------:R-:W0:Y:S08]  /*03b0*/  I2F.RP R6, R10 ;  /* 0x0000000a00067306 */ /* 0x000e300000209400 */
[----:B0-----:R-:W0:Y:S02]  /*03c0*/  MUFU.RCP R6, R6 ;  /* 0x0000000600067308 */ /* 0x001e240000001000 */
[----:B0-----:R-:W-:-:S06]  /*03d0*/  IADD3 R4, R6, 0xffffffe, RZ ;  /* 0x0ffffffe06047810 */ /* 0x001fcc0007ffe0ff */
[----:B------:R0:W3:Y:S02]  /*03e0*/  F2I.FTZ.U32.TRUNC.NTZ R5, R4 ;  /* 0x0000000400057305 */ /* 0x0000e4000021f000 */
[----:B0-----:R-:W-:Y:S02]  /*03f0*/  MOV R4, RZ ;  /* 0x000000ff00047202 */ /* 0x001fe40000000f00 */
[----:B---3--:R-:W-:-:S05]  /*0400*/  IADD3 R7, RZ, -R5, RZ ;  /* 0x80000005ff077210 */ /* 0x008fca0007ffe0ff */
[----:B------:R-:W-:-:S04]  /*0410*/  IMAD R7, R7, R10, RZ ;  /* 0x0000000a07077224 */ /* 0x000fc800078e02ff */
[----:B------:R-:W-:Y:S02]  /*0420*/  IMAD.HI.U32 R5, R5, R7, R4 ;  /* 0x0000000705057227 */ /* 0x000fe400078e0004 */
[----:B------:R-:W0:Y:S04]  /*0430*/  LDC.64 R6, c[0x0][0x248] ;  /* 0x00009200ff067b82 */ /* 0x000e280000000a00 */
[----:B------:R-:W-:-:S05]  /*0440*/  IMAD.HI.U32 R11, R5, R13, RZ ;  /* 0x0000000d050b7227 */ /* 0x000fca00078e00ff */
[----:B------:R-:W-:-:S05]  /*0450*/  IADD3 R5, -R11, RZ, RZ ;  /* 0x000000ff0b057210 */ /* 0x000fca0007ffe1ff */
[----:B------:R-:W-:Y:S02]  /*0460*/  IMAD R13, R10, R5, R13 ;  /* 0x000000050a0d7224 */ /* 0x000fe400078e020d */
[----:B------:R-:W-:-:S03]  /*0470*/  IMAD.WIDE.U32 R4, R3, -0x77777777, RZ ;  /* 0x8888888903047825 */ /* 0x000fc600078e00ff */
[----:B------:R-:W-:Y:S02]  /*0480*/  ISETP.GT.U32.AND P0, PT, R10, R13, PT ;  /* 0x0000000d0a00720c */ /* 0x000fe40003f04070 */
[----:B------:R-:W-:Y:S02]  /*0490*/  SHF.R.U32.HI R4, RZ, 0x3, R5 ;  /* 0x00000003ff047819 */ /* 0x000fe40000011605 */
[C---:B------:R-:W-:Y:S01]  /*04a0*/  LOP3.LUT R5, R27.reuse, R2, RZ, 0x3c, !PT ;  /* 0x000000021b057212 */ /* 0x040fe200078e3cff */
[----:B0-----:R-:W-:-:S05]  /*04b0*/  IMAD.WIDE R6, R27, 0x8, R6 ;  /* 0x000000081b067825 */ /* 0x001fca00078e0206 */
[----:B------:R0:W3:Y:S03]  /*04c0*/  LDG.E.64 R8, desc[UR12][R6.64] ;  /* 0x0000000c06087981 */ /* 0x0000e6000c1e1b00 */
[----:B------:R-:W-:-:S04]  /*04d0*/  @!P0 IADD3 R13, R13, -R10, RZ ;  /* 0x8000000a0d0d8210 */ /* 0x000fc80007ffe0ff */
[CC--:B------:R-:W-:Y:S02]  /*04e0*/  ISETP.GE.U32.AND P5, PT, R13.reuse, R10.reuse, PT ;  /* 0x0000000a0d00720c */ /* 0x0c0fe40003fa6070 */
[-C--:B------:R-:W-:Y:S02]  /*04f0*/  ISETP.GT.U32.AND P3, PT, R10, R13.reuse, PT ;  /* 0x0000000d0a00720c */ /* 0x080fe40003f64070 */
[----:B------:R-:W-:Y:S02]  /*0500*/  IADD3 R10, R13, -R10, RZ ;  /* 0x8000000a0d0a7210 */ /* 0x000fe40007ffe0ff */
[----:B------:R-:W-:Y:S02]  /*0510*/  ISETP.GE.AND P2, PT, R5, RZ, PT ;  /* 0x000000ff0500720c */ /* 0x000fe40003f46270 */
[----:B------:R-:W-:Y:S01]  /*0520*/  SEL R10, R10, R13, !P3 ;  /* 0x0000000d0a0a7207 */ /* 0x000fe20005800000 */
[----:B-1----:R-:W-:Y:S01]  /*0530*/  IMAD R4, R15, UR14, R4 ;  /* 0x0000000e0f047c24 */ /* 0x002fe2000f8e0204 */
[----:B------:R-:W-:Y:S01]  /*0540*/  @!P0 IADD3 R11, R11, 0x1, RZ ;  /* 0x000000010b0b8810 */ /* 0x000fe20007ffe0ff */
[----:B------:R-:W1:Y:S01]  /*0550*/  @P1 LDC.64 R14, c[0x0][0x230] ;  /* 0x00008c00ff0e1b82 */ /* 0x000e620000000a00 */
[----:B------:R-:W-:-:S02]  /*0560*/  ISETP.NE.AND P3, PT, R2, RZ, PT ;  /* 0x000000ff0200720c */ /* 0x000fc40003f65270 */
[----:B------:R-:W-:Y:S02]  /*0570*/  LOP3.LUT R5, RZ, R2, RZ, 0x33, !PT ;  /* 0x00000002ff057212 */ /* 0x000fe400078e33ff */
[----:B------:R-:W-:Y:S02]  /*0580*/  @!P4 IADD3 R10, -R10, RZ, RZ ;  /* 0x000000ff0a0ac210 */ /* 0x000fe40007ffe1ff */
[----:B------:R-:W-:Y:S02]  /*0590*/  @P5 IADD3 R11, R11, 0x1, RZ ;  /* 0x000000010b0b5810 */ /* 0x000fe40007ffe0ff */
[----:B------:R-:W-:Y:S02]  /*05a0*/  IADD3 R4, R4, 0x20, RZ ;  /* 0x0000002004047810 */ /* 0x000fe40007ffe0ff */
[----:B------:R-:W-:Y:S02]  /*05b0*/  SEL R34, R5, R10, !P3 ;  /* 0x0000000a05227207 */ /* 0x000fe40005800000 */
[----:B------:R-:W-:-:S02]  /*05c0*/  @!P2 IADD3 R11, -R11, RZ, RZ ;  /* 0x000000ff0b0ba210 */ /* 0x000fc40007ffe1ff */
[----:B------:R-:W-:Y:S01]  /*05d0*/  ISETP.GE.U32.AND P0, PT, R4, UR16, PT ;  /* 0x0000001004007c0c */ /* 0x000fe2000bf06070 */
[----:B------:R-:W-:Y:S01]  /*05e0*/  IMAD R2, R34, 0x1e, RZ ;  /* 0x0000001e22027824 */ /* 0x000fe200078e02ff */
[----:B------:R-:W-:Y:S02]  /*05f0*/  SHF.R.S32.HI R4, RZ, 0x1f, R4 ;  /* 0x0000001fff047819 */ /* 0x000fe40000011404 */
[----:B------:R-:W-:Y:S02]  /*0600*/  SEL R5, R5, R11, !P3 ;  /* 0x0000000b05057207 */ /* 0x000fe40005800000 */
[----:B------:R-:W-:Y:S01]  /*0610*/  ISETP.GE.AND.EX P0, PT, R4, UR17, PT, P0 ;  /* 0x0000001104007c0c */ /* 0x000fe2000bf06300 */
[----:B------:R-:W-:Y:S01]  /*0620*/  ULDC.64 UR16, c[0x0][0x298] ;  /* 0x0000a60000107ab9 */ /* 0x000fe20000000a00 */
[----:B0-----:R-:W-:Y:S01]  /*0630*/  SHF.R.S32.HI R7, RZ, 0x1f, R2 ;  /* 0x0000001fff077819 */ /* 0x001fe20000011402 */
[----:B------:R-:W0:Y:S01]  /*0640*/  @P1 LDC.64 R10, c[0x0][0x228] ;  /* 0x00008a00ff0a1b82 */ /* 0x000e220000000a00 */
[----:B------:R-:W-:-:S02]  /*0650*/  IADD3 R24, P2, R36, R2, RZ ;  /* 0x0000000224187210 */ /* 0x000fc40007f5e0ff */
[----:B------:R-:W-:Y:S02]  /*0660*/  SHF.R.S32.HI R4, RZ, 0x1f, R5 ;  /* 0x0000001fff047819 */ /* 0x000fe40000011405 */
[----:B------:R-:W-:-:S03]  /*0670*/  LEA.HI.X.SX32 R25, R36, R7, 0x1, P2 ;  /* 0x0000000724197211 */ /* 0x000fc600010f0eff */
[----:B------:R-:W-:Y:S01]  /*0680*/  IMAD R4, R4, UR16, RZ ;  /* 0x0000001004047c24 */ /* 0x000fe2000f8e02ff */
[----:B------:R-:W-:Y:S01]  /*0690*/  SHF.R.S32.HI R12, RZ, 0x1f, R33 ;  /* 0x0000001fff0c7819 */ /* 0x000fe20000011421 */
[----:B------:R-:W-:-:S04]  /*06a0*/  IMAD.WIDE.U32 R24, R5, UR16, R24 ;  /* 0x0000001005187c25 */ /* 0x000fc8000f8e0018 */
[----:B------:R-:W-:Y:S01]  /*06b0*/  IMAD R7, R5, UR17, R4 ;  /* 0x0000001105077c24 */ /* 0x000fe2000f8e0204 */
[----:B------:R-:W-:Y:S01]  /*06c0*/  @P1 MOV R4, R24 ;  /* 0x0000001800041202 */ /* 0x000fe20000000f00 */
[----:B--2---:R-:W-:-:S03]  /*06d0*/  @P1 IMAD R20, R12, R18, RZ ;  /* 0x000000120c141224 */ /* 0x004fc600078e02ff */
[----:B------:R-:W-:Y:S01]  /*06e0*/  IADD3 R5, R25, R7, RZ ;  /* 0x0000000719057210 */ /* 0x000fe20007ffe0ff */
[C---:B------:R-:W-:Y:S02]  /*06f0*/  @P1 IMAD R20, R33.reuse, R19, R20 ;  /* 0x0000001321141224 */ /* 0x040fe400078e0214 */
[----:B------:R-:W-:-:S05]  /*0700*/  @P1 IMAD.WIDE.U32 R18, R33, R18, R4 ;  /* 0x0000001221121225 */ /* 0x000fca00078e0004 */
[----:B------:R-:W-:Y:S02]  /*0710*/  @P1 IADD3 R20, R19, R20, RZ ;  /* 0x0000001413141210 */ /* 0x000fe40007ffe0ff */
[C---:B------:R-:W-:Y:S02]  /*0720*/  @P1 SHF.L.U32 R19, R18.reuse, 0x1, RZ ;  /* 0x0000000112131819 */ /* 0x040fe400000006ff */
[----:B------:R-:W-:Y:S02]  /*0730*/  @P1 SHF.L.U64.HI R18, R18, 0x1, R20 ;  /* 0x0000000112121819 */ /* 0x000fe40000010214 */
[----:B-1----:R-:W-:-:S04]  /*0740*/  @P1 IADD3 R14, P2, R19, R14, RZ ;  /* 0x0000000e130e1210 */ /* 0x002fc80007f5e0ff */
[C---:B------:R-:W-:Y:S02]  /*0750*/  @P1 IADD3.X R15, R18.reuse, R15, RZ, P2, !PT ;  /* 0x0000000f120f1210 */ /* 0x040fe400017fe4ff */
[----:B0-----:R-:W-:Y:S02]  /*0760*/  @P1 IADD3 R10, P2, R19, R10, RZ ;  /* 0x0000000a130a1210 */ /* 0x001fe40007f5e0ff */
[----:B------:R-:W-:Y:S02]  /*0770*/  CS2R R30, SRZ ;  /* 0x00000000001e7805 */ /* 0x000fe4000001ff00 */
[----:B------:R-:W-:-:S05]  /*0780*/  @P1 IADD3.X R11, R18, R11, RZ, P2, !PT ;  /* 0x0000000b120b1210 */ /* 0x000fca00017fe4ff */
[----:B------:R-:W5:Y:S01]  /*0790*/  @P1 LDG.E R31, desc[UR12][R10.64] ;  /* 0x0000000c0a1f1981 */ /* 0x000f62000c1e1900 */
[----:B------:R-:W-:-:S13]  /*07a0*/  ISETP.LT.U32.AND P0, PT, R3, 0x1e0, !P0 ;  /* 0x000001e00300780c */ /* 0x000fda0004701070 */
[----:B------:R-:W0:Y:S01]  /*07b0*/  @P0 LDC.64 R16, c[0x0][0x288] ;  /* 0x0000a200ff100b82 */ /* 0x000e220000000a00 */
[----:B------:R-:W-:-:S04]  /*07c0*/  IADD3 R21, R33, 0x20, RZ ;  /* 0x0000002021157810 */ /* 0x000fc80007ffe0ff */
[----:B------:R-:W-:-:S03]  /*07d0*/  SHF.R.S32.HI R21, RZ, 0x1f, R21 ;  /* 0x0000001fff157819 */ /* 0x000fc60000011415 */
[----:B------:R-:W1:Y:S08]  /*07e0*/  @P0 LDC.64 R12, c[0x0][0x230] ;  /* 0x00008c00ff0c0b82 */ /* 0x000e700000000a00 */
[----:B------:R-:W2:Y:S01]  /*07f0*/  @P0 LDC.64 R6, c[0x0][0x228] ;  /* 0x00008a00ff060b82 */ /* 0x000ea20000000a00 */
[----:B------:R-:W-:Y:S02]  /*0800*/  IADD3 R23, R33, 0x20, RZ ;  /* 0x0000002021177810 */ /* 0x000fe40007ffe0ff */
[----:B------:R-:W-:Y:S01]  /*0810*/  @P0 MOV R20, R24 ;  /* 0x0000001800140202 */ /* 0x000fe20000000f00 */
[----:B0-----:R-:W-:Y:S01]  /*0820*/  @P0 IMAD R22, R21, R16, RZ ;  /* 0x0000001015160224 */ /* 0x001fe200078e02ff */
[----:B------:R-:W-:-:S03]  /*0830*/  @P0 MOV R21, R5 ;  /* 0x0000000500150202 */ /* 0x000fc60000000f00 */
[C---:B------:R-:W-:Y:S02]  /*0840*/  @P0 IMAD R22, R23.reuse, R17, R22 ;  /* 0x0000001117160224 */ /* 0x040fe400078e0216 */
[----:B------:R-:W-:-:S05]  /*0850*/  @P0 IMAD.WIDE.U32 R16, R23, R16, R20 ;  /* 0x0000001017100225 */ /* 0x000fca00078e0014 */
[----:B------:R-:W-:Y:S02]  /*0860*/  @P0 IADD3 R22, R17, R22, RZ ;  /* 0x0000001611160210 */ /* 0x000fe40007ffe0ff */
[C---:B------:R-:W-:Y:S02]  /*0870*/  @P0 SHF.L.U32 R17, R16.reuse, 0x1, RZ ;  /* 0x0000000110110819 */ /* 0x040fe400000006ff */
[----:B------:R-:W-:Y:S02]  /*0880*/  @P0 SHF.L.U64.HI R16, R16, 0x1, R22 ;  /* 0x0000000110100819 */ /* 0x000fe40000010216 */
[C---:B-1----:R-:W-:Y:S02]  /*0890*/  @P0 IADD3 R12, P3, R17.reuse, R12, RZ ;  /* 0x0000000c110c0210 */ /* 0x042fe40007f7e0ff */
[----:B--2---:R-:W-:Y:S02]  /*08a0*/  @P0 IADD3 R6, P4, R17, R6, RZ ;  /* 0x0000000611060210 */ /* 0x004fe40007f9e0ff */
[----:B------:R-:W-:-:S02]  /*08b0*/  CS2R R28, SRZ ;  /* 0x00000000001c7805 */ /* 0x000fc4000001ff00 */
[C---:B------:R-:W-:Y:S02]  /*08c0*/  @P0 IADD3.X R13, R16.reuse, R13, RZ, P3, !PT ;  /* 0x0000000d100d0210 */ /* 0x040fe40001ffe4ff */
[----:B------:R-:W-:-:S03]  /*08d0*/  @P0 IADD3.X R7, R16, R7, RZ, P4, !PT ;  /* 0x0000000710070210 */ /* 0x000fc600027fe4ff */
[----:B------:R-:W5:Y:S04]  /*08e0*/  @P0 LDG.E R29, desc[UR12][R12.64] ;  /* 0x0000000c0c1d0981 */ /* 0x000f68000c1e1900 */
[----:B------:R0:W5:Y:S04]  /*08f0*/  @P0 LDG.E R30, desc[UR12][R6.64] ;  /* 0x0000000c061e0981 */ /* 0x000168000c1e1900 */
[----:B------:R1:W5:Y:S01]  /*0900*/  @P1 LDG.E R28, desc[UR12][R14.64] ;  /* 0x0000000c0e1c1981 */ /* 0x000362000c1e1900 */
[----:B------:R-:W-:Y:S01]  /*0910*/  UMOV UR11, 0x3f800000 ;  /* 0x3f800000000b7882 */ /* 0x000fe20000000000 */
[----:B------:R-:W-:Y:S01]  /*0920*/  BSSY B0, `(.L_x_674) ;  /* 0x000001a000007945 */ /* 0x000fe20003800000 */
        /* <DEDUP_REMOVED lines=8> */
[----:B-1----:R-:W-:-:S06]  /*09b0*/  @P0 FADD.FTZ R14, R9, UR4 ;  /* 0x00000004090e0e21 */ /* 0x002fcc0008010000 */
        /* <DEDUP_REMOVED lines=11> */
[----:B0-----:R-:W-:-:S06]  /*0a70*/  IMAD.WIDE R6, R13, 0x4, R6 ;  /* 0x000000040d067825 */ /* 0x001fcc00078e0206 */
[----:B------:R-:W5:Y:S01]  /*0a80*/  LDG.E.64 R6, desc[UR12][R6.64] ;  /* 0x0000000c06067981 */ /* 0x000f62000c1e1b00 */
[----:B-1----:R-:W-:-:S04]  /*0a90*/  @P0 LEA R10, P2, R13, R10, 0x2 ;  /* 0x0000000a0d0a0211 */ /* 0x002fc800078410ff */
[----:B------:R-:W-:-:S05]  /*0aa0*/  @P0 LEA.HI.X R11, R13, R11, R2, 0x2, P2 ;  /* 0x0000000b0d0b0211 */ /* 0x000fca00010f1402 */
[----:B------:R0:W5:Y:S04]  /*0ab0*/  @P0 LDG.E.64 R8, desc[UR12][R10.64] ;  /* 0x0000000c0a080981 */ /* 0x000168000c1e1b00 */
.L_x_675:
[----:B------:R-:W-:Y:S05]  /*0ac0*/  BSYNC B0 ;  /* 0x0000000000007941 */ /* 0x000fea0003800000 */
.L_x_674:
[----:B------:R-:W-:Y:S01]  /*0ad0*/  ISETP.NE.AND P2, PT, RZ, UR15, PT ;  /* 0x0000000fff007c0c */ /* 0x000fe2000bf45270 */
[--C-:B0----5:R-:W-:Y:S02]  /*0ae0*/  HADD2.F32 R10, -RZ, R28.reuse.H0_H0 ;  /* 0x2000001cff0a7230 */ /* 0x121fe40000004100 */
[----:B------:R-:W-:Y:S02]  /*0af0*/  HADD2.F32 R2, -RZ, R28.H1_H1 ;  /* 0x3000001cff027230 */ /* 0x000fe40000004100 */
[----:B------:R-:W-:Y:S02]  /*0b00*/  HADD2.F32 R12, -RZ, R29.H0_H0 ;  /* 0x2000001dff0c7230 */ /* 0x000fe40000004100 */
[----:B------:R-:W-:Y:S01]  /*0b10*/  FADD.FTZ R10, R10, -UR18 ;  /* 0x800000120a0a7e21 */ /* 0x000fe20008010000 */
[--C-:B------:R-:W-:Y:S02]  /*0b20*/  HADD2.F32 R13, -RZ, R31.reuse.H0_H0 ;  /* 0x2000001fff0d7230 */ /* 0x100fe40000004100 */
[----:B------:R-:W-:Y:S01]  /*0b30*/  FADD.FTZ R2, R2, -UR18 ;  /* 0x8000001202027e21 */ /* 0x000fe20008010000 */
[----:B------:R-:W-:-:S02]  /*0b40*/  HADD2.F32 R17, -RZ, R31.H1_H1 ;  /* 0x3000001fff117230 */ /* 0x000fc40000004100 */
[----:B------:R-:W-:Y:S01]  /*0b50*/  FADD.FTZ R12, R12, -UR18 ;  /* 0x800000120c0c7e21 */ /* 0x000fe20008010000 */
[----:B------:R-:W-:Y:S02]  /*0b60*/  HADD2.F32 R11, -RZ, R29.H1_H1 ;  /* 0x3000001dff0b7230 */ /* 0x000fe40000004100 */
[----:B------:R-:W-:Y:S01]  /*0b70*/  FMUL.FTZ R10, R10, UR11 ;  /* 0x0000000b0a0a7c20 */ /* 0x000fe20008410000 */
[--C-:B------:R-:W-:Y:S02]  /*0b80*/  HADD2.F32 R14, -RZ, R30.reuse.H0_H0 ;  /* 0x2000001eff0e7230 */ /* 0x100fe40000004100 */
[----:B------:R-:W-:Y:S01]  /*0b90*/  FMUL.FTZ R2, R2, UR11 ;  /* 0x0000000b02027c20 */ /* 0x000fe20008410000 */
[----:B------:R-:W-:Y:S01]  /*0ba0*/  HADD2.F32 R15, -RZ, R30.H1_H1 ;  /* 0x3000001eff0f7230 */ /* 0x000fe20000004100 */
        /* <DEDUP_REMOVED lines=14> */
[----:B-1----:R-:W-:Y:S01]  /*0c90*/  FMUL.FTZ R17, R17, R16 ;  /* 0x0000001011117220 */ /* 0x002fe20000410000 */
[----:B------:R-:W-:Y:S02]  /*0ca0*/  FADD.FTZ R16, -R16, 1 ;  /* 0x3f80000010107421 */ /* 0x000fe40000010100 */
[----:B------:R-:W-:Y:S02]  /*0cb0*/  FMUL.FTZ R13, R13, R20 ;  /* 0x000000140d0d7220 */ /* 0x000fe40000410000 */
[----:B------:R-:W-:-:S04]  /*0cc0*/  FFMA.FTZ R16, R18, R16, 1 ;  /* 0x3f80000012107423 */ /* 0x000fc80000010010 */
[----:B------:R-:W-:-:S07]  /*0cd0*/  FMUL.FTZ R17, R17, R16 ;  /* 0x0000001011117220 */ /* 0x000fce0000410000 */
.L_x_676:
        /* <DEDUP_REMOVED lines=26> */
.L_x_677:
[----:B------:R-:W0:Y:S01]  /*0e80*/  S2R R21, SR_LANEID ;  /* 0x0000000000157919 */ /* 0x000e220000000000 */
[----:B------:R-:W-:Y:S01]  /*0e90*/  FFMA.FTZ R16, R2, R11, R16 ;  /* 0x0000000b02107223 */ /* 0x000fe20000010010 */
[----:B------:R-:W-:Y:S01]  /*0ea0*/  FADD.FTZ R19, R11, R19 ;  /* 0x000000130b137221 */ /* 0x000fe20000010000 */
[----:B------:R-:W-:Y:S01]  /*0eb0*/  FMUL.FTZ R11, R14, R6 ;  /* 0x000000060e0b7220 */ /* 0x000fe20000410000 */
[----:B------:R-:W1:Y:S01]  /*0ec0*/  S2UR UR16, SR_CgaCtaId ;  /* 0x00000000001079c3 */ /* 0x000e620000008800 */
[----:B------:R-:W-:Y:S01]  /*0ed0*/  UMOV UR7, 0x400 ;  /* 0x0000040000077882 */ /* 0x000fe20000000000 */
[----:B------:R-:W-:Y:S01]  /*0ee0*/  FFMA.FTZ R10, R10, R13, RZ ;  /* 0x0000000d0a0a7223 */ /* 0x000fe200000100ff */
[C---:B------:R-:W-:Y:S01]  /*0ef0*/  FFMA.FTZ R16, R12.reuse, R11, R16 ;  /* 0x0000000b0c107223 */ /* 0x040fe20000010010 */
[----:B------:R-:W-:Y:S01]  /*0f00*/  FADD.FTZ R11, R19, R11 ;  /* 0x0000000b130b7221 */ /* 0x000fe20000010000 */
[----:B------:R-:W-:Y:S01]  /*0f10*/  FMUL.FTZ R19, R15, R7 ;  /* 0x000000070f137220 */ /* 0x000fe20000410000 */
[----:B------:R-:W-:Y:S01]  /*0f20*/  UIADD3 UR4, UR7, 0xa0, URZ ;  /* 0x000000a007047890 */ /* 0x000fe2000fffe03f */
[----:B------:R-:W-:Y:S01]  /*0f30*/  FFMA.FTZ R12, R12, R14, R10 ;  /* 0x0000000e0c0c7223 */ /* 0x000fe2000001000a */
[----:B------:R-:W-:Y:S01]  /*0f40*/  FFMA.FTZ R2, R2, R17, RZ ;  /* 0x0000001102027223 */ /* 0x000fe200000100ff */
[C---:B------:R-:W-:Y:S01]  /*0f50*/  FFMA.FTZ R16, R18.reuse, R19, R16 ;  /* 0x0000001312107223 */ /* 0x040fe20000010010 */
[----:B------:R-:W-:Y:S01]  /*0f60*/  FADD.FTZ R11, R19, R11 ;  /* 0x0000000b130b7221 */ /* 0x000fe20000010000 */
[----:B------:R-:W-:Y:S01]  /*0f70*/  ISETP.NE.AND P3, PT, R3, RZ, PT ;  /* 0x000000ff0300720c */ /* 0x000fe20003f65270 */
[----:B------:R-:W-:Y:S01]  /*0f80*/  FADD.FTZ R10, RZ, R13 ;  /* 0x0000000dff0a7221 */ /* 0x000fe20000010000 */
[----:B------:R-:W-:Y:S01]  /*0f90*/  FADD.FTZ R17, RZ, R17 ;  /* 0x00000011ff117221 */ /* 0x000fe20000010000 */
[----:B------:R-:W2:Y:S01]  /*0fa0*/  SHFL.DOWN PT, R19, R16, 0x1, 0x1f ;  /* 0x08201f0010137f89 */ /* 0x000ea200000e0000 */
[----:B------:R-:W-:Y:S01]  /*0fb0*/  FFMA.FTZ R13, R18, R15, R2 ;  /* 0x0000000f120d7223 */ /* 0x000fe20000010002 */
[----:B------:R-:W-:Y:S01]  /*0fc0*/  FADD.FTZ R14, R10, R14 ;  /* 0x0000000e0a0e7221 */ /* 0x000fe20000010000 */
[----:B------:R-:W-:Y:S01]  /*0fd0*/  FADD.FTZ R15, R17, R15 ;  /* 0x0000000f110f7221 */ /* 0x000fe20000010000 */
[----:B------:R-:W3:Y:S01]  /*0fe0*/  SHFL.DOWN PT, R20, R11, 0x1, 0x1f ;  /* 0x08201f000b147f89 */ /* 0x000ee200000e0000 */
[----:B------:R-:W-:Y:S01]  /*0ff0*/  BSSY B0, `(.L_x_678) ;  /* 0x0000046000007945 */ /* 0x000fe20003800000 */
[----:B------:R-:W-:Y:S01]  /*1000*/  ISETP.GT.U32.AND P4, PT, R3, 0xe, PT ;  /* 0x0000000e0300780c */ /* 0x000fe20003f84070 */
[----:B-1----:R-:W-:Y:S01]  /*1010*/  ULEA UR4, UR16, UR4, 0x18 ;  /* 0x0000000410047291 */ /* 0x002fe2000f8ec03f */
[----:B0-----:R-:W-:-:S05]  /*1020*/  ISETP.GT.AND P0, PT, R21, 0x1e, PT ;  /* 0x0000001e1500780c */ /* 0x001fca0003f04270 */
[----:B------:R-:W-:-:S05]  /*1030*/  LEA R2, R3, UR4, 0x4 ;  /* 0x0000000403027c11 */ /* 0x000fca000f8e20ff */
[----:B------:R-:W-:Y:S03]  /*1040*/  STS.128 [R2], R12 ;  /* 0x0000000c02007388 */ /* 0x000fe60000000c00 */
[----:B--2---:R-:W-:Y:S01]  /*1050*/  @!P0 FADD.FTZ R16, R16, R19 ;  /* 0x0000001310108221 */ /* 0x004fe20000010000 */
[----:B---3--:R-:W-:Y:S01]  /*1060*/  @!P0 FADD.FTZ R11, R11, R20 ;  /* 0x000000140b0b8221 */ /* 0x008fe20000010000 */
[----:B------:R-:W-:-:S03]  /*1070*/  ISETP.GT.AND P0, PT, R21, 0x1d, PT ;  /* 0x0000001d1500780c */ /* 0x000fc60003f04270 */
[----:B------:R-:W0:Y:S04]  /*1080*/  SHFL.DOWN PT, R19, R16, 0x2, 0x1f ;  /* 0x08401f0010137f89 */ /* 0x000e2800000e0000 */
[----:B------:R-:W1:Y:S06]  /*1090*/  SHFL.DOWN PT, R20, R11, 0x2, 0x1f ;  /* 0x08401f000b147f89 */ /* 0x000e6c00000e0000 */
        /* <DEDUP_REMOVED lines=12> */
[----:B------:R-:W-:-:S03]  /*1160*/  ISETP.GT.AND P0, PT, R21, 0xf, PT ;  /* 0x0000000f1500780c */ /* 0x000fc60003f04270 */
[----:B------:R-:W0:Y:S04]  /*1170*/  SHFL.DOWN PT, R20, R16, 0x10, 0x1f ;  /* 0x0a001f0010147f89 */ /* 0x000e2800000e0000 */
[----:B------:R-:W1:Y:S06]  /*1180*/  SHFL.DOWN PT, R19, R11, 0x10, 0x1f ;  /* 0x0a001f000b137f89 */ /* 0x000e6c00000e0000 */
[----:B0-----:R-:W-:Y:S01]  /*1190*/  @!P0 FADD.FTZ R16, R16, R20 ;  /* 0x0000001410108221 */ /* 0x001fe20000010000 */
[----:B-1----:R-:W-:Y:S01]  /*11a0*/  @!P0 FADD.FTZ R11, R11, R19 ;  /* 0x000000130b0b8221 */ /* 0x002fe20000010000 */
[----:B------:R-:W-:-:S03]  /*11b0*/  ISETP.NE.AND P0, PT, R21, RZ, PT ;  /* 0x000000ff1500720c */ /* 0x000fc60003f05270 */
[----:B------:R-:W-:-:S10]  /*11c0*/  MOV R10, R16 ;  /* 0x00000010000a7202 */ /* 0x000fd40000000f00 */
[----:B------:R0:W-:Y:S01]  /*11d0*/  @!P0 STS.64 [R37+0x10], R10 ;  /* 0x0000100a25008388 */ /* 0x0001e20000000a00 */
[----:B------:R-:W-:Y:S06]  /*11e0*/  BAR.SYNC.DEFER_BLOCKING 0x0 ;  /* 0x0000000000007b1d */ /* 0x000fec0000010000 */
[----:B------:R-:W-:Y:S05]  /*11f0*/  @P3 BRA `(.L_x_679) ;  /* 0x0000000000943947 */ /* 0x000fea0003800000 */
[----:B------:R-:W-:-:S09]  /*1200*/  ULEA UR4, UR16, UR7, 0x18 ;  /* 0x0000000710047291 */ /* 0x000fd2000f8ec03f */
[----:B------:R-:W1:Y:S04]  /*1210*/  LDS.64 R20, [UR4+0x18] ;  /* 0x00001804ff147984 */ /* 0x000e680008000a00 */
[----:B------:R-:W2:Y:S01]  /*1220*/  LDS.128 R16, [UR4+0x20] ;  /* 0x00002004ff107984 */ /* 0x000ea20008000c00 */
[----:B-1----:R-:W-:Y:S01]  /*1230*/  FADD.FTZ R20, R10, R20 ;  /* 0x000000140a147221 */ /* 0x002fe20000010000 */
[----:B0-----:R-:W-:-:S03]  /*1240*/  FADD.FTZ R11, R11, R21 ;  /* 0x000000150b0b7221 */ /* 0x001fc60000010000 */
[----:B--2---:R-:W-:Y:S01]  /*1250*/  FADD.FTZ R16, R20, R16 ;  /* 0x0000001014107221 */ /* 0x004fe20000010000 */
[----:B------:R-:W-:Y:S01]  /*1260*/  FADD.FTZ R10, R11, R17 ;  /* 0x000000110b0a7221 */ /* 0x000fe20000010000 */
[----:B------:R-:W0:Y:S02]  /*1270*/  LDS.128 R20, [UR4+0x30] ;  /* 0x00003004ff147984 */ /* 0x000e240008000c00 */
[----:B------:R-:W-:Y:S01]  /*1280*/  FADD.FTZ R16, R16, R18 ;  /* 0x0000001210107221 */ /* 0x000fe20000010000 */
[----:B------:R-:W-:-:S03]  /*1290*/  FADD.FTZ R10, R10, R19 ;  /* 0x000000130a0a7221 */ /* 0x000fc60000010000 */
[----:B0-----:R-:W-:Y:S01]  /*12a0*/  FADD.FTZ R20, R16, R20 ;  /* 0x0000001410147221 */ /* 0x001fe20000010000 */
        /* <DEDUP_REMOVED lines=18> */
[----:B------:R-:W-:Y:S01]  /*13d0*/  FADD.FTZ R17, R17, R19 ;  /* 0x0000001311117221 */ /* 0x000fe20000010000 */
[----:B------:R-:W1:Y:S02]  /*13e0*/  LDS.64 R10, [UR4+0x80] ;  /* 0x00008004ff0a7984 */ /* 0x000e640008000a00 */
[----:B0-----:R-:W-:Y:S01]  /*13f0*/  FADD.FTZ R16, R16, R20 ;  /* 0x0000001410107221 */ /* 0x001fe20000010000 */
[----:B------:R-:W-:-:S03]  /*1400*/  FADD.FTZ R17, R17, R21 ;  /* 0x0000001511117221 */ /* 0x000fc60000010000 */
[----:B------:R-:W-:Y:S01]  /*1410*/  FADD.FTZ R16, R16, R22 ;  /* 0x0000001610107221 */ /* 0x000fe20000010000 */
[----:B------:R-:W-:-:S03]  /*1420*/  FADD.FTZ R17, R17, R23 ;  /* 0x0000001711117221 */ /* 0x000fc60000010000 */
[----:B-1----:R-:W-:Y:S01]  /*1430*/  FADD.FTZ R10, R16, R10 ;  /* 0x0000000a100a7221 */ /* 0x002fe20000010000 */
[----:B------:R-:W-:-:S07]  /*1440*/  FADD.FTZ R11, R17, R11 ;  /* 0x0000000b110b7221 */ /* 0x000fce0000010000 */
.L_x_679:
[----:B------:R-:W-:Y:S05]  /*1450*/  BSYNC B0 ;  /* 0x0000000000007941 */ /* 0x000fea0003800000 */
.L_x_678:
[----:B------:R-:W-:Y:S06]  /*1460*/  BAR.SYNC.DEFER_BLOCKING 0x0 ;  /* 0x0000000000007b1d */ /* 0x000fec0000010000 */
[----:B------:R-:W-:Y:S04]  /*1470*/  BSSY B0, `(.L_x_680) ;  /* 0x000009d000007945 */ /* 0x000fe80003800000 */
[----:B------:R-:W-:Y:S05]  /*1480*/  @P4 BRA `(.L_x_681) ;  /* 0x00000008006c4947 */ /* 0x000fea0003800000 */
[----:B------:R-:W1:Y:S04]  /*1490*/  LDS.128 R16, [R2+0xf0] ;  /* 0x0000f00002107984 */ /* 0x000e680000000c00 */
[----:B------:R-:W2:Y:S01]  /*14a0*/  LDS.128 R20, [R2+0x1e0] ;  /* 0x0001e00002147984 */ /* 0x000ea20000000c00 */
        /* <DEDUP_REMOVED lines=9> */
[----:B-1----:R-:W-:Y:S01]  /*1540*/  FADD.FTZ R12, R16, R12 ;  /* 0x0000000c100c7221 */ /* 0x002fe20000010000 */
[----:B------:R-:W-:Y:S01]  /*1550*/  FADD.FTZ R21, R21, R13 ;  /* 0x0000000d15157221 */ /* 0x000fe20000010000 */
[----:B------:R-:W1:Y:S01]  /*1560*/  LDS.128 R16, [R2+0x3c0] ;  /* 0x0003c00002107984 */ /* 0x000e620000000c00 */
        /* <DEDUP_REMOVED lines=131> */
[----:B------:R-:W-:-:S02]  /*1da0*/  FADD.FTZ R23, R23, R15 ;  /* 0x0000000f17177221 */ /* 0x000fc40000010000 */
[----:B------:R-:W2:Y:S01]  /*1db0*/  LDS.128 R12, [R2+0x1d10] ;  /* 0x001d1000020c7984 */ /* 0x000ea20000000c00 */
[----:B-1----:R-:W-:Y:S01]  /*1dc0*/  FADD.FTZ R16, R20, R16 ;  /* 0x0000001014107221 */ /* 0x002fe20000010000 */
[----:B------:R-:W-:Y:S01]  /*1dd0*/  FADD.FTZ R17, R21, R17 ;  /* 0x0000001115117221 */ /* 0x000fe20000010000 */
[----:B------:R-:W-:Y:S01]  /*1de0*/  FADD.FTZ R18, R22, R18 ;  /* 0x0000001216127221 */ /* 0x000fe20000010000 */
[----:B------:R-:W-:Y:S01]  /*1df0*/  FADD.FTZ R19, R23, R19 ;  /* 0x0000001317137221 */ /* 0x000fe20000010000 */
[----:B--2---:R-:W-:Y:S01]  /*1e00*/  FADD.FTZ R12, R16, R12 ;  /* 0x0000000c100c7221 */ /* 0x004fe20000010000 */
[----:B------:R-:W-:Y:S01]  /*1e10*/  FADD.FTZ R13, R17, R13 ;  /* 0x0000000d110d7221 */ /* 0x000fe20000010000 */
[----:B------:R-:W-:Y:S01]  /*1e20*/  FADD.FTZ R14, R18, R14 ;  /* 0x0000000e120e7221 */ /* 0x000fe20000010000 */
[----:B------:R-:W-:-:S07]  /*1e30*/  FADD.FTZ R15, R19, R15 ;  /* 0x0000000f130f7221 */ /* 0x000fce0000010000 */
.L_x_681:
[----:B------:R-:W-:Y:S05]  /*1e40*/  BSYNC B0 ;  /* 0x0000000000007941 */ /* 0x000fea0003800000 */
.L_x_680:
[----:B------:R-:W1:Y:S01]  /*1e50*/  LDC.64 R22, c[0x0][0x268] ;  /* 0x00009a00ff167b82 */ /* 0x000e620000000a00 */
[----:B------:R-:W-:Y:S01]  /*1e60*/  IMAD R17, R34, 0xf, R3 ;  /* 0x0000000f22117824 */ /* 0x000fe200078e0203 */
[----:B------:R-:W-:Y:S01]  /*1e70*/  BSSY B0, `(.L_x_682) ;  /* 0x0000011000007945 */ /* 0x000fe20003800000 */
[----:B------:R-:W-:Y:S02]  /*1e80*/  ISETP.GE.U32.AND P0, PT, R32, 0x2, PT ;  /* 0x000000022000780c */ /* 0x000fe40003f06070 */
[----:B-1----:R-:W-:Y:S01]  /*1e90*/  IMAD.WIDE R22, R17, 0x4, R22 ;  /* 0x0000000411167825 */ /* 0x002fe200078e0216 */
[----:B------:R-:W-:Y:S10]  /*1ea0*/  @P4 BRA `(.L_x_683) ;  /* 0x0000000000344947 */ /* 0x000ff40003800000 */
[----:B------:R-:W1:Y:S01]  /*1eb0*/  LDC.64 R20, c[0x0][0x288] ;  /* 0x0000a200ff147b82 */ /* 0x000e620000000a00 */
[----:B------:R-:W-:Y:S01]  /*1ec0*/  MOV R18, UR10 ;  /* 0x0000000a00127c02 */ /* 0x000fe20008000f00 */
[----:B------:R2:W-:Y:S01]  /*1ed0*/  REDG.E.ADD.F32.FTZ.RN.STRONG.GPU desc[UR12][R22.64], R12 ;  /* 0x0000000c160079a6 */ /* 0x0005e2000c10f38c */
[----:B------:R-:W-:Y:S02]  /*1ee0*/  MOV R2, UR9 ;  /* 0x0000000900027c02 */ /* 0x000fe40008000f00 */
[----:B------:R-:W-:-:S04]  /*1ef0*/  LEA R18, P4, R18, R22, 0x2 ;  /* 0x0000001612127211 */ /* 0x000fc800078810ff */
[----:B------:R-:W-:-:S05]  /*1f00*/  IADD3.X R19, R23, UR8, RZ, P4, !PT ;  /* 0x0000000817137c10 */ /* 0x000fca000a7fe4ff */
[----:B------:R3:W-:Y:S01]  /*1f10*/  REDG.E.ADD.F32.FTZ.RN.STRONG.GPU desc[UR12][R18.64], R13 ;  /* 0x0000000d120079a6 */ /* 0x0007e2000c10f38c */
[-C--:B-1----:R-:W-:Y:S02]  /*1f20*/  LEA R16, P5, R20, R22.reuse, 0x2 ;  /* 0x0000001614107211 */ /* 0x082fe400078a10ff */
[----:B--2---:R-:W-:Y:S02]  /*1f30*/  LEA R22, P6, R2, R22, 0x2 ;  /* 0x0000001602167211 */ /* 0x004fe400078c10ff */
[----:B------:R-:W-:Y:S02]  /*1f40*/  LEA.HI.X R17, R20, R23, R21, 0x2, P5 ;  /* 0x0000001714117211 */ /* 0x000fe400028f1415 */
[----:B------:R-:W-:-:S03]  /*1f50*/  IADD3.X R23, R23, UR5, RZ, P6, !PT ;  /* 0x0000000517177c10 */ /* 0x000fc6000b7fe4ff */
[----:B------:R3:W-:Y:S04]  /*1f60*/  REDG.E.ADD.F32.FTZ.RN.STRONG.GPU desc[UR12][R16.64], R14 ;  /* 0x0000000e100079a6 */ /* 0x0007e8000c10f38c */
[----:B------:R3:W-:Y:S02]  /*1f70*/  REDG.E.ADD.F32.FTZ.RN.STRONG.GPU desc[UR12][R22.64], R15 ;  /* 0x0000000f160079a6 */ /* 0x0007e4000c10f38c */
.L_x_683:
[----:B------:R-:W-:Y:S05]  /*1f80*/  BSYNC B0 ;  /* 0x0000000000007941 */ /* 0x000fea0003800000 */
.L_x_682:
[----:B------:R-:W-:Y:S05]  /*1f90*/  @!P0 BRA `(.L_x_684) ;  /* 0x00000010008c8947 */ /* 0x000fea0003800000 */
[----:B---3--:R-:W1:Y:S01]  /*1fa0*/  LDC.64 R12, c[0x0][0x258] ;  /* 0x00009600ff0c7b82 */ /* 0x008e620000000a00 */
        /* <DEDUP_REMOVED lines=16> */
[----:B------:R-:W-:-:S04]  /*20b0*/  SEL R21, R32, RZ, !P0 ;  /* 0x000000ff20157207 */ /* 0x000fc80004000000 */
[----:B------:R-:W-:Y:S02]  /*20c0*/  SEL R2, R2, 0xffffffff, !P0 ;  /* 0xffffffff02027807 */ /* 0x000fe40004000000 */
[----:B------:R-:W-:-:S03]  /*20d0*/  ISETP.NE.AND P0, PT, R21, -0x1, PT ;  /* 0xffffffff1500780c */ /* 0x000fc60003f05270 */
[----:B------:R-:W-:Y:S01]  /*20e0*/  IMAD R19, R2, UR4, RZ ;  /* 0x0000000402137c24 */ /* 0x000fe2000f8e02ff */
[----:B-1----:R-:W-:Y:S02]  /*20f0*/  ISETP.EQ.U32.AND P4, PT, R16, UR7, PT ;  /* 0x0000000710007c0c */ /* 0x002fe4000bf82070 */
[----:B------:R-:W-:-:S04]  /*2100*/  LEA R16, P5, R18, R14, 0x3 ;  /* 0x0000000e12107211 */ /* 0x000fc800078a18ff */
[----:B------:R-:W-:-:S05]  /*2110*/  LEA.HI.X R17, R18, R15, RZ, 0x3, P5 ;  /* 0x0000000f12117211 */ /* 0x000fca00028f1cff */
[----:B------:R1:W-:Y:S02]  /*2120*/  STG.E.64 desc[UR12][R16.64], R10 ;  /* 0x0000000a10007986 */ /* 0x0003e4000c101b0c */
[----:B------:R-:W-:Y:S06]  /*2130*/  @P4 MEMBAR.ALL.GPU ;  /* 0x0000000000004992 */ /* 0x000fec000000a000 */
[----:B------:R-:W-:-:S00]  /*2140*/  @P4 ERRBAR ;  /* 0x00000000000049ab */ /* 0x000fc00000000000 */
[----:B------:R-:W-:Y:S06]  /*2150*/  @P4 CGAERRBAR ;  /* 0x00000000000045ab */ /* 0x000fec0000000000 */
[----:B------:R1:W-:Y:S01]  /*2160*/  @P4 REDG.E.ADD.S32.STRONG.GPU desc[UR12][R12.64], R19 ;  /* 0x000000130c00498e */ /* 0x0003e2000c10e38c */
[----:B------:R-:W-:Y:S05]  /*2170*/  @!P0 BRA `(.L_x_685) ;  /* 0x0000000000148947 */ /* 0x000fea0003800000 */
.L_x_686:
[----:B------:R-:W2:Y:S04]  /*2180*/  LDG.E.STRONG.GPU R2, desc[UR12][R12.64] ;  /* 0x0000000c0c027981 */ /* 0x000ea8000c1ef900 */
[----:B--2---:R-:W-:Y:S01]  /*2190*/  CCTL.IVALL ;  /* 0x00000000ff00798f */ /* 0x004fe20002000000 */
[----:B------:R-:W-:Y:S05]  /*21a0*/  YIELD ;  /* 0x0000000000007946 */ /* 0x000fea0003800000 */
[----:B------:R-:W-:-:S13]  /*21b0*/  ISETP.NE.AND P0, PT, R2, R21, PT ;  /* 0x000000150200720c */ /* 0x000fda0003f05270 */
[----:B------:R-:W-:Y:S05]  /*21c0*/  @P0 BRA `(.L_x_686) ;  /* 0xfffffffc00ec0947 */ /* 0x000fea000383ffff */
.L_x_685:
[----:B------:R-:W-:Y:S01]  /*21d0*/  ISETP.NE.AND P0, PT, R32, RZ, PT ;  /* 0x000000ff2000720c */ /* 0x000fe20003f05270 */
[----:B------:R-:W-:Y:S05]  /*21e0*/  WARPSYNC.ALL ;  /* 0x0000000000007948 */ /* 0x000fea0003800000 */
[----:B------:R-:W-:Y:S07]  /*21f0*/  BAR.SYNC.DEFER_BLOCKING 0x0 ;  /* 0x0000000000007b1d */ /* 0x000fee0000010000 */
[----:B------:R-:W-:Y:S05]  /*2200*/  @!P0 BRA `(.L_x_684) ;  /* 0x0000000c00f08947 */ /* 0x000fea0003800000 */
[----:B------:R-:W-:Y:S02]  /*2210*/  IADD3 R2, R32, -0x1, RZ ;  /* 0xffffffff20027810 */ /* 0x000fe40007ffe0ff */
[----:B-1----:R-:W-:Y:S02]  /*2220*/  MOV R12, RZ ;  /* 0x000000ff000c7202 */ /* 0x002fe40000000f00 */
[----:B------:R-:W-:-:S13]  /*2230*/  ISETP.GE.U32.AND P0, PT, R2, 0x3, PT ;  /* 0x000000030200780c */ /* 0x000fda0003f06070 */
[----:B------:R-:W-:Y:S05]  /*2240*/  @!P0 BRA `(.L_x_687) ;  /* 0x0000000c006c8947 */ /* 0x000fea0003800000 */
[----:B------:R-:W-:Y:S01]  /*2250*/  LOP3.LUT R16, R32, 0x3, RZ, 0xc0, !PT ;  /* 0x0000000320107812 */ /* 0x000fe200078ec0ff */
[----:B------:R-:W-:-:S03]  /*2260*/  HFMA2.MMA R12, -RZ, RZ, 0, 0 ;  /* 0x00000000ff0c7435 */ /* 0x000fc600000001ff */
[----:B------:R-:W-:-:S04]  /*2270*/  IADD3 R16, -R16, R32, RZ ;  /* 0x0000002010107210 */ /* 0x000fc80007ffe1ff */
[----:B------:R-:W-:Y:S02]  /*2280*/  ISETP.GT.AND P0, PT, R16, RZ, PT ;  /* 0x000000ff1000720c */ /* 0x000fe40003f04270 */
[----:B------:R-:W-:-:S11]  /*2290*/  MOV R2, R16 ;  /* 0x0000001000027202 */ /* 0x000fd60000000f00 */
[----:B------:R-:W-:Y:S05]  /*22a0*/  @!P0 BRA `(.L_x_688) ;  /* 0x0000000800d88947 */ /* 0x000fea0003800000 */
[----:B------:R-:W-:Y:S02]  /*22b0*/  ISETP.GT.AND P4, PT, R2, 0xc, PT ;  /* 0x0000000c0200780c */ /* 0x000fe40003f84270 */
[----:B------:R-:W-:-:S11]  /*22c0*/  PLOP3.LUT P0, PT, PT, PT, PT, 0x80, 0x0 ;  /* 0x000000000000781c */ /* 0x000fd60003f0f070 */
[----:B------:R-:W-:Y:S05]  /*22d0*/  @!P4 BRA `(.L_x_689) ;  /* 0x0000000400d0c947 */ /* 0x000fea0003800000 */
[----:B------:R-:W-:-:S13]  /*22e0*/  PLOP3.LUT P0, PT, PT, PT, PT, 0x8, 0x0 ;  /* 0x000000000000781c */ /* 0x000fda0003f0e170 */
.L_x_690:
        /* <DEDUP_REMOVED lines=9> */
[----:B------:R-:W-:-:S04]  /*2380*/  @!P4 IMAD R19, R0, R18, R26 ;  /* 0x000000120013c224 */ /* 0x000fc800078e021a */
[----:B------:R-:W-:-:S06]  /*2390*/  @!P4 IMAD.WIDE.U32 R18, R19, 0x8, R14 ;  /* 0x000000081312c825 */ /* 0x000fcc00078e000e */
[----:B------:R-:W2:Y:S01]  /*23a0*/  @!P4 LDG.E.64 R18, desc[UR12][R18.64] ;  /* 0x0000000c1212c981 */ /* 0x000ea2000c1e1b00 */
[----:B0-----:R-:W-:Y:S01]  /*23b0*/  @!P6 FADD.FTZ R10, R10, R16 ;  /* 0x000000100a0ae221 */ /* 0x001fe20000010000 */
[----:B------:R-:W-:Y:S02]  /*23c0*/  @!P5 IMAD R16, R0, R20, R26 ;  /* 0x000000140010d224 */ /* 0x000fe400078e021a */
[----:B------:R-:W-:Y:S01]  /*23d0*/  @!P6 FADD.FTZ R11, R11, R17 ;  /* 0x000000110b0be221 */ /* 0x000fe20000010000 */
[----:B------:R-:W-:Y:S01]  /*23e0*/  ISETP.EQ.OR P6, PT, R13, UR14, P3 ;  /* 0x0000000e0d007c0c */ /* 0x000fe20009fc2670 */
[----:B------:R-:W-:-:S06]  /*23f0*/  @!P5 IMAD.WIDE.U32 R16, R16, 0x8, R14 ;  /* 0x000000081010d825 */ /* 0x000fcc00078e000e */
[----:B------:R-:W3:Y:S06]  /*2400*/  @!P5 LDG.E.64 R16, desc[UR12][R16.64] ;  /* 0x0000000c1010d981 */ /* 0x000eec000c1e1b00 */
[----:B------:R-:W-:-:S04]  /*2410*/  @!P6 IMAD R20, R0, R13, R26 ;  /* 0x0000000d0014e224 */ /* 0x000fc800078e021a */
[----:B------:R-:W-:-:S06]  /*2420*/  @!P6 IMAD.WIDE.U32 R20, R20, 0x8, R14 ;  /* 0x000000081414e825 */ /* 0x000fcc00078e000e */
[----:B------:R-:W4:Y:S01]  /*2430*/  @!P6 LDG.E.64 R20, desc[UR12][R20.64] ;  /* 0x0000000c1414e981 */ /* 0x000f22000c1e1b00 */
[----:B------:R-:W-:Y:S01]  /*2440*/  IADD3 R22, R12, 0x4, RZ ;  /* 0x000000040c167810 */ /* 0x000fe20007ffe0ff */
[----:B--2---:R-:W-:Y:S01]  /*2450*/  @!P4 FADD.FTZ R10, R10, R18 ;  /* 0x000000120a0ac221 */ /* 0x004fe20000010000 */
[----:B------:R-:W-:Y:S02]  /*2460*/  @!P4 FADD.FTZ R11, R11, R19 ;  /* 0x000000130b0bc221 */ /* 0x000fe40000010000 */
[----:B------:R-:W-:Y:S02]  /*2470*/  ISETP.EQ.OR P4, PT, R22, UR14, P3 ;  /* 0x0000000e16007c0c */ /* 0x000fe40009f82670 */
[C---:B------:R-:W-:Y:S02]  /*2480*/  IADD3 R23, R12.reuse, 0x5, RZ ;  /* 0x000000050c177810 */ /* 0x040fe40007ffe0ff */
[----:B------:R-:W-:-:S09]  /*2490*/  IADD3 R13, R12, 0x6, RZ ;  /* 0x000000060c0d7810 */ /* 0x000fd20007ffe0ff */
[----:B------:R-:W-:-:S04]  /*24a0*/  @!P4 IMAD R19, R0, R22, R26 ;  /* 0x000000160013c224 */ /* 0x000fc800078e021a */
[----:B------:R-:W-:-:S06]  /*24b0*/  @!P4 IMAD.WIDE.U32 R18, R19, 0x8, R14 ;  /* 0x000000081312c825 */ /* 0x000fcc00078e000e */
[----:B------:R-:W2:Y:S01]  /*24c0*/  @!P4 LDG.E.64 R18, desc[UR12][R18.64] ;  /* 0x0000000c1212c981 */ /* 0x000ea2000c1e1b00 */
[----:B---3--:R-:W-:Y:S01]  /*24d0*/  @!P5 FADD.FTZ R10, R10, R16 ;  /* 0x000000100a0ad221 */ /* 0x008fe20000010000 */
[----:B------:R-:W-:Y:S01]  /*24e0*/  @!P5 FADD.FTZ R11, R11, R17 ;  /* 0x000000110b0bd221 */ /* 0x000fe20000010000 */
[----:B------:R-:W-:-:S13]  /*24f0*/  ISETP.EQ.OR P5, PT, R23, UR14, P3 ;  /* 0x0000000e17007c0c */ /* 0x000fda0009fa2670 */
[----:B------:R-:W-:Y:S02]  /*2500*/  @!P5 IMAD R16, R0, R23, R26 ;  /* 0x000000170010d224 */ /* 0x000fe400078e021a */
[----:B----4-:R-:W-:Y:S01]  /*2510*/  @!P6 FADD.FTZ R10, R10, R20 ;  /* 0x000000140a0ae221 */ /* 0x010fe20000010000 */
        /* <DEDUP_REMOVED lines=28> */
[----:B--2---:R-:W-:Y:S01]  /*26e0*/  @!P4 FADD.FTZ R10, R10, R18 ;  /* 0x000000120a0ac221 */ /* 0x004fe20000010000 */
[C---:B------:R-:W-:Y:S01]  /*26f0*/  IADD3 R18, R12.reuse, 0xa, RZ ;  /* 0x0000000a0c127810 */ /* 0x040fe20007ffe0ff */
[----:B------:R-:W-:Y:S01]  /*2700*/  @!P4 FADD.FTZ R11, R11, R19 ;  /* 0x000000130b0bc221 */ /* 0x000fe20000010000 */
[----:B------:R-:W-:Y:S02]  /*2710*/  IADD3 R19, R12, 0xb, RZ ;  /* 0x0000000b0c137810 */ /* 0x000fe40007ffe0ff */
[----:B------:R-:W-:Y:S02]  /*2720*/  ISETP.EQ.OR P4, PT, R18, UR14, P3 ;  /* 0x0000000e12007c0c */ /* 0x000fe40009f82670 */
[----:B------:R-:W-:-:S11]  /*2730*/  IADD3 R13, R12, 0xc, RZ ;  /* 0x0000000c0c0d7810 */ /* 0x000fd60007ffe0ff */
[----:B------:R-:W-:Y:S02]  /*2740*/  @!P4 IMAD R18, R0, R18, R26 ;  /* 0x000000120012c224 */ /* 0x000fe400078e021a */
[----:B---3--:R-:W-:Y:S01]  /*2750*/  @!P5 FADD.FTZ R10, R10, R16 ;  /* 0x000000100a0ad221 */ /* 0x008fe20000010000 */
[----:B------:R-:W-:Y:S01]  /*2760*/  @!P5 FADD.FTZ R11, R11, R17 ;  /* 0x000000110b0bd221 */ /* 0x000fe20000010000 */
[----:B------:R-:W-:-:S13]  /*2770*/  ISETP.EQ.OR P5, PT, R19, UR14, P3 ;  /* 0x0000000e13007c0c */ /* 0x000fda0009fa2670 */
[----:B------:R-:W-:Y:S02]  /*2780*/  @!P5 IMAD R16, R0, R19, R26 ;  /* 0x000000130010d224 */ /* 0x000fe400078e021a */
[----:B------:R-:W-:-:S04]  /*2790*/  @!P4 IMAD.WIDE.U32 R18, R18, 0x8, R14 ;  /* 0x000000081212c825 */ /* 0x000fc800078e000e */
[----:B----4-:R-:W-:Y:S01]  /*27a0*/  @!P6 FADD.FTZ R10, R10, R20 ;  /* 0x000000140a0ae221 */ /* 0x010fe20000010000 */
[----:B------:R-:W-:Y:S01]  /*27b0*/  @!P6 FADD.FTZ R11, R11, R21 ;  /* 0x000000150b0be221 */ /* 0x000fe20000010000 */
[----:B------:R-:W-:Y:S01]  /*27c0*/  ISETP.EQ.OR P6, PT, R13, UR14, P3 ;  /* 0x0000000e0d007c0c */ /* 0x000fe20009fc2670 */
[----:B------:R-:W-:Y:S01]  /*27d0*/  @!P5 IMAD.WIDE.U32 R16, R16, 0x8, R14 ;  /* 0x000000081010d825 */ /* 0x000fe200078e000e */
[----:B------:R-:W2:Y:S05]  /*27e0*/  @!P4 LDG.E.64 R18, desc[UR12][R18.64] ;  /* 0x0000000c1212c981 */ /* 0x000eaa000c1e1b00 */
[----:B------:R-:W3:Y:S06]  /*27f0*/  @!P5 LDG.E.64 R16, desc[UR12][R16.64] ;  /* 0x0000000c1010d981 */ /* 0x000eec000c1e1b00 */
[----:B------:R-:W-:-:S04]  /*2800*/  @!P6 IMAD R20, R0, R13, R26 ;  /* 0x0000000d0014e224 */ /* 0x000fc800078e021a */
[----:B------:R-:W-:-:S06]  /*2810*/  @!P6 IMAD.WIDE.U32 R20, R20, 0x8, R14 ;  /* 0x000000081414e825 */ /* 0x000fcc00078e000e */
[----:B------:R-:W4:Y:S01]  /*2820*/  @!P6 LDG.E.64 R20, desc[UR12][R20.64] ;  /* 0x0000000c1414e981 */ /* 0x000f22000c1e1b00 */
[----:B------:R-:W-:Y:S01]  /*2830*/  IADD3 R13, R12, 0xd, RZ ;  /* 0x0000000d0c0d7810 */ /* 0x000fe20007ffe0ff */
[----:B--2---:R-:W-:Y:S01]  /*2840*/  @!P4 FADD.FTZ R10, R10, R18 ;  /* 0x000000120a0ac221 */ /* 0x004fe20000010000 */
[----:B------:R-:W-:Y:S02]  /*2850*/  @!P4 FADD.FTZ R11, R11, R19 ;  /* 0x000000130b0bc221 */ /* 0x000fe40000010000 */
[----:B------:R-:W-:Y:S01]  /*2860*/  ISETP.EQ.OR P4, PT, R13, UR14, P3 ;  /* 0x0000000e0d007c0c */ /* 0x000fe20009f82670 */
[----:B---3--:R-:W-:Y:S01]  /*2870*/  @!P5 FADD.FTZ R10, R10, R16 ;  /* 0x000000100a0ad221 */ /* 0x008fe20000010000 */
[----:B------:R-:W-:Y:S01]  /*2880*/  IADD3 R16, R12, 0xe, RZ ;  /* 0x0000000e0c107810 */ /* 0x000fe20007ffe0ff */
[----:B------:R-:W-:-:S03]  /*2890*/  @!P5 FADD.FTZ R11, R11, R17 ;  /* 0x000000110b0bd221 */ /* 0x000fc60000010000 */
[----:B------:R-:W-:Y:S02]  /*28a0*/  ISETP.EQ.OR P5, PT, R16, UR14, P3 ;  /* 0x0000000e10007c0c */ /* 0x000fe40009fa2670 */
[----:B------:R-:W-:-:S05]  /*28b0*/  IADD3 R18, R12, 0xf, RZ ;  /* 0x0000000f0c127810 */ /* 0x000fca0007ffe0ff */
[----:B------:R-:W-:Y:S02]  /*28c0*/  @!P4 IMAD R17, R0, R13, R26 ;  /* 0x0000000d0011c224 */ /* 0x000fe400078e021a */
[----:B----4-:R-:W-:Y:S01]  /*28d0*/  @!P6 FADD.FTZ R10, R10, R20 ;  /* 0x000000140a0ae221 */ /* 0x010fe20000010000 */
[----:B------:R-:W-:Y:S01]  /*28e0*/  @!P6 FADD.FTZ R11, R11, R21 ;  /* 0x000000150b0be221 */ /* 0x000fe20000010000 */
[----:B------:R-:W-:Y:S02]  /*28f0*/  ISETP.EQ.OR P6, PT, R18, UR14, P3 ;  /* 0x0000000e12007c0c */ /* 0x000fe40009fc2670 */
[----:B------:R-:W-:Y:S02]  /*2900*/  @!P5 IMAD R20, R0, R16, R26 ;  /* 0x000000100014d224 */ /* 0x000fe400078e021a */
[----:B------:R-:W-:-:S06]  /*2910*/  @!P4 IMAD.WIDE.U32 R16, R17, 0x8, R14 ;  /* 0x000000081110c825 */ /* 0x000fcc00078e000e */
[----:B------:R-:W2:Y:S01]  /*2920*/  @!P4 LDG.E.64 R16, desc[UR12][R16.64] ;  /* 0x0000000c1010c981 */ /* 0x000ea2000c1e1b00 */
        /* <DEDUP_REMOVED lines=15> */
.L_x_689:
        /* <DEDUP_REMOVED lines=13> */
[----:B------:R-:W0:Y:S02]  /*2af0*/  @!P0 LDG.E.64 R22, desc[UR12][R22.64] ;  /* 0x0000000c16168981 */ /* 0x000e24000c1e1b00 */
[C-C-:B------:R-:W-:Y:S02]  /*2b00*/  @!P6 IMAD R18, R0.reuse, R16, R26.reuse ;  /* 0x000000100012e224 */ /* 0x140fe400078e021a */
[----:B------:R-:W2:Y:S01]  /*2b10*/  @!P5 LDG.E.64 R20, desc[UR12][R20.64] ;  /* 0x0000000c1414d981 */ /* 0x000ea2000c1e1b00 */
[----:B------:R-:W-:Y:S02]  /*2b20*/  @!P4 IMAD R16, R0, R13, R26 ;  /* 0x0000000d0010c224 */ /* 0x000fe400078e021a */
[----:B------:R-:W-:-:S04]  /*2b30*/  @!P6 IMAD.WIDE.U32 R18, R18, 0x8, R14 ;  /* 0x000000081212e825 */ /* 0x000fc800078e000e */
[----:B------:R-:W-:Y:S02]  /*2b40*/  @!P4 IMAD.WIDE.U32 R16, R16, 0x8, R14 ;  /* 0x000000081010c825 */ /* 0x000fe400078e000e */
[----:B------:R-:W3:Y:S04]  /*2b50*/  @!P6 LDG.E.64 R18, desc[UR12][R18.64] ;  /* 0x0000000c1212e981 */ /* 0x000ee8000c1e1b00 */
[----:B------:R-:W4:Y:S01]  /*2b60*/  @!P4 LDG.E.64 R16, desc[UR12][R16.64] ;  /* 0x0000000c1010c981 */ /* 0x000f22000c1e1b00 */
[----:B------:R-:W-:-:S04]  /*2b70*/  IADD3 R12, R12, 0x4, RZ ;  /* 0x000000040c0c7810 */ /* 0x000fc80007ffe0ff */
[----:B------:R-:W-:Y:S01]  /*2b80*/  IADD3 R13, R12, 0x3, RZ ;  /* 0x000000030c0d7810 */ /* 0x000fe20007ffe0ff */
[----:B0-----:R-:W-:Y:S01]  /*2b90*/  @!P0 FADD.FTZ R10, R10, R22 ;  /* 0x000000160a0a8221 */ /* 0x001fe20000010000 */
[----:B------:R-:W-:Y:S01]  /*2ba0*/  @!P0 FADD.FTZ R11, R11, R23 ;  /* 0x000000170b0b8221 */ /* 0x000fe20000010000 */
[----:B------:R-:W-:Y:S02]  /*2bb0*/  ISETP.EQ.OR P0, PT, R12, UR14, P3 ;  /* 0x0000000e0c007c0c */ /* 0x000fe40009f02670 */
[----:B--2---:R-:W-:Y:S01]  /*2bc0*/  @!P5 FADD.FTZ R10, R10, R20 ;  /* 0x000000140a0ad221 */ /* 0x004fe20000010000 */
[C---:B------:R-:W-:Y:S01]  /*2bd0*/  IADD3 R20, R12.reuse, 0x1, RZ ;  /* 0x000000010c147810 */ /* 0x040fe20007ffe0ff */
[----:B------:R-:W-:Y:S01]  /*2be0*/  @!P5 FADD.FTZ R11, R11, R21 ;  /* 0x000000150b0bd221 */ /* 0x000fe20000010000 */
[----:B------:R-:W-:Y:S02]  /*2bf0*/  IADD3 R22, R12, 0x2, RZ ;  /* 0x000000020c167810 */ /* 0x000fe40007ffe0ff */
[----:B------:R-:W-:Y:S01]  /*2c00*/  ISETP.EQ.OR P5, PT, R20, UR14, P3 ;  /* 0x0000000e14007c0c */ /* 0x000fe20009fa2670 */
[----:B---3--:R-:W-:Y:S01]  /*2c10*/  @!P6 FADD.FTZ R10, R10, R18 ;  /* 0x000000120a0ae221 */ /* 0x008fe20000010000 */
[----:B------:R-:W-:Y:S01]  /*2c20*/  @!P6 FADD.FTZ R11, R11, R19 ;  /* 0x000000130b0be221 */ /* 0x000fe20000010000 */
[----:B------:R-:W-:-:S03]  /*2c30*/  ISETP.EQ.OR P6, PT, R22, UR14, P3 ;  /* 0x0000000e16007c0c */ /* 0x000fc60009fc2670 */
[----:B------:R-:W-:Y:S02]  /*2c40*/  @!P0 IMAD R21, R0, R12, R26 ;  /* 0x0000000c00158224 */ /* 0x000fe400078e021a */
[----:B----4-:R-:W-:Y:S01]  /*2c50*/  @!P4 FADD.FTZ R10, R10, R16 ;  /* 0x000000100a0ac221 */ /* 0x010fe20000010000 */
[----:B------:R-:W-:Y:S01]  /*2c60*/  @!P4 FADD.FTZ R11, R11, R17 ;  /* 0x000000110b0bc221 */ /* 0x000fe20000010000 */
[----:B------:R-:W-:-:S03]  /*2c70*/  ISETP.EQ.OR P4, PT, R13, UR14, P3 ;  /* 0x0000000e0d007c0c */ /* 0x000fc60009f82670 */
[----:B------:R-:W-:Y:S02]  /*2c80*/  @!P5 IMAD R18, R0, R20, R26 ;  /* 0x000000140012d224 */ /* 0x000fe400078e021a */
[----:B------:R-:W-:-:S04]  /*2c90*/  @!P0 IMAD.WIDE.U32 R20, R21, 0x8, R14 ;  /* 0x0000000815148825 */ /* 0x000fc800078e000e */
[----:B------:R-:W-:Y:S02]  /*2ca0*/  @!P6 IMAD R16, R0, R22, R26 ;  /* 0x000000160010e224 */ /* 0x000fe400078e021a */
[--C-:B------:R-:W-:Y:S01]  /*2cb0*/  @!P5 IMAD.WIDE.U32 R18, R18, 0x8, R14.reuse ;  /* 0x000000081212d825 */ /* 0x100fe200078e000e */
[----:B------:R-:W2:Y:S03]  /*2cc0*/  @!P0 LDG.E.64 R20, desc[UR12][R20.64] ;  /* 0x0000000c14148981 */ /* 0x000ea6000c1e1b00 */
[----:B------:R-:W-:Y:S02]  /*2cd0*/  @!P6 IMAD.WIDE.U32 R16, R16, 0x8, R14 ;  /* 0x000000081010e825 */ /* 0x000fe400078e000e */
[----:B------:R-:W3:Y:S02]  /*2ce0*/  @!P5 LDG.E.64 R18, desc[UR12][R18.64] ;  /* 0x0000000c1212d981 */ /* 0x000ee4000c1e1b00 */
[----:B------:R-:W-:-:S02]  /*2cf0*/  @!P4 IMAD R22, R0, R13, R26 ;  /* 0x0000000d0016c224 */ /* 0x000fc400078e021a */
[----:B------:R-:W4:Y:S02]  /*2d00*/  @!P6 LDG.E.64 R16, desc[UR12][R16.64] ;  /* 0x0000000c1010e981 */ /* 0x000f24000c1e1b00 */
[----:B------:R-:W-:-:S06]  /*2d10*/  @!P4 IMAD.WIDE.U32 R22, R22, 0x8, R14 ;  /* 0x000000081616c825 */ /* 0x000fcc00078e000e */
[----:B------:R-:W5:Y:S01]  /*2d20*/  @!P4 LDG.E.64 R22, desc[UR12][R22.64] ;  /* 0x0000000c1616c981 */ /* 0x000f62000c1e1b00 */
[----:B------:R-:W-:Y:S02]  /*2d30*/  IADD3 R2, R2, -0x4, RZ ;  /* 0xfffffffc02027810 */ /* 0x000fe40007ffe0ff */
        /* <DEDUP_REMOVED lines=11> */
.L_x_691:
[----:B------:R-:W-:-:S13]  /*2df0*/  ISETP.NE.OR P0, PT, R2, RZ, P0 ;  /* 0x000000ff0200720c */ /* 0x000fda0000705670 */
[----:B------:R-:W-:Y:S05]  /*2e00*/  @!P0 BRA `(.L_x_687) ;  /* 0x00000000007c8947 */ /* 0x000fea0003800000 */
.L_x_688:
[C---:B------:R-:W-:Y:S02]  /*2e10*/  ISETP.EQ.OR P5, PT, R12.reuse, UR14, P3 ;  /* 0x0000000e0c007c0c */ /* 0x040fe40009fa2670 */
[C---:B------:R-:W-:Y:S02]  /*2e20*/  IADD3 R18, R12.reuse, 0x1, RZ ;  /* 0x000000010c127810 */ /* 0x040fe40007ffe0ff */
[----:B------:R-:W-:Y:S02]  /*2e30*/  IADD3 R16, R12, 0x2, RZ ;  /* 0x000000020c107810 */ /* 0x000fe40007ffe0ff */
[----:B------:R-:W-:Y:S02]  /*2e40*/  ISETP.EQ.OR P6, PT, R18, UR14, P3 ;  /* 0x0000000e12007c0c */ /* 0x000fe40009fc2670 */
[----:B------:R-:W-:Y:S02]  /*2e50*/  ISETP.EQ.OR P4, PT, R16, UR14, P3 ;  /* 0x0000000e10007c0c */ /* 0x000fe40009f82670 */
[----:B------:R-:W-:-:S03]  /*2e60*/  IADD3 R22, R12, 0x3, RZ ;  /* 0x000000030c167810 */ /* 0x000fc60007ffe0ff */
[----:B------:R-:W-:Y:S01]  /*2e70*/  @!P5 IMAD R20, R0, R12, R26 ;  /* 0x0000000c0014d224 */ /* 0x000fe200078e021a */
[----:B------:R-:W-:-:S03]  /*2e80*/  ISETP.EQ.OR P0, PT, R22, UR14, P3 ;  /* 0x0000000e16007c0c */ /* 0x000fc60009f02670 */
[----:B------:R-:W-:-:S04]  /*2e90*/  @!P5 IMAD.WIDE.U32 R20, R20, 0x8, R14 ;  /* 0x000000081414d825 */ /* 0x000fc800078e000e */
[C-C-:B------:R-:W-:Y:S02]  /*2ea0*/  @!P6 IMAD R18, R0.reuse, R18, R26.reuse ;  /* 0x000000120012e224 */ /* 0x140fe400078e021a */
[----:B------:R-:W0:Y:S01]  /*2eb0*/  @!P5 LDG.E.64 R20, desc[UR12][R20.64] ;  /* 0x0000000c1414d981 */ /* 0x000e22000c1e1b00 */
        /* <DEDUP_REMOVED lines=9> */
[----:B------:R-:W-:Y:S01]  /*2f50*/  IADD3 R12, R12, 0x4, RZ ;  /* 0x000000040c0c7810 */ /* 0x000fe20007ffe0ff */
[----:B0-----:R-:W-:Y:S01]  /*2f60*/  @!P5 FADD.FTZ R10, R10, R20 ;  /* 0x000000140a0ad221 */ /* 0x001fe20000010000 */
[----:B------:R-:W-:Y:S01]  /*2f70*/  @!P5 FADD.FTZ R11, R11, R21 ;  /* 0x000000150b0bd221 */ /* 0x000fe20000010000 */
[----:B------:R-:W-:Y:S02]  /*2f80*/  ISETP.NE.AND P5, PT, R2, RZ, PT ;  /* 0x000000ff0200720c */ /* 0x000fe40003fa5270 */
[----:B--2---:R-:W-:Y:S01]  /*2f90*/  @!P6 FADD.FTZ R10, R10, R18 ;  /* 0x000000120a0ae221 */ /* 0x004fe20000010000 */
[----:B------:R-:W-:-:S03]  /*2fa0*/  @!P6 FADD.FTZ R11, R11, R19 ;  /* 0x000000130b0be221 */ /* 0x000fc60000010000 */
[----:B---3--:R-:W-:Y:S01]  /*2fb0*/  @!P4 FADD.FTZ R10, R10, R16 ;  /* 0x000000100a0ac221 */ /* 0x008fe20000010000 */
[----:B------:R-:W-:-:S03]  /*2fc0*/  @!P4 FADD.FTZ R11, R11, R17 ;  /* 0x000000110b0bc221 */ /* 0x000fc60000010000 */
[----:B----4-:R-:W-:Y:S01]  /*2fd0*/  @!P0 FADD.FTZ R10, R10, R22 ;  /* 0x000000160a0a8221 */ /* 0x010fe20000010000 */
[----:B------:R-:W-:Y:S02]  /*2fe0*/  @!P0 FADD.FTZ R11, R11, R23 ;  /* 0x000000170b0b8221 */ /* 0x000fe40000010000 */
[----:B------:R-:W-:Y:S05]  /*2ff0*/  @P5 BRA `(.L_x_688) ;  /* 0xfffffffc00845947 */ /* 0x000fea000383ffff */
.L_x_687:
[----:B------:R-:W-:-:S04]  /*3000*/  LOP3.LUT R18, R32, 0x3, RZ, 0xc0, !PT ;  /* 0x0000000320127812 */ /* 0x000fc800078ec0ff */
        /* <DEDUP_REMOVED lines=11> */
.L_x_693:
[----:B------:R-:W-:Y:S05]  /*30c0*/  BSYNC B0 ;  /* 0x0000000000007941 */ /* 0x000fea0003800000 */
.L_x_692:
        /* <DEDUP_REMOVED lines=16> */
.L_x_684:
[----:B------:R-:W2:Y:S01]  /*31d0*/  S2UR UR7, SR_CgaCtaId ;  /* 0x00000000000779c3 */ /* 0x000ea20000008800 */
[----:B------:R-:W-:Y:S01]  /*31e0*/  UMOV UR4, 0x400 ;  /* 0x0000040000047882 */ /* 0x000fe20000000000 */
[----:B-1-3--:R-:W-:-:S04]  /*31f0*/  IMAD.WIDE.U32 R12, R3, -0x77777777, RZ ;  /* 0x88888889030c7825 */ /* 0x00afc800078e00ff */
[--C-:B------:R-:W-:Y:S01]  /*3200*/  HADD2.F32 R12, -RZ, R28.reuse.H0_H0 ;  /* 0x2000001cff0c7230 */ /* 0x100fe20000004100 */
[----:B------:R-:W-:Y:S01]  /*3210*/  SHF.R.U32.HI R14, RZ, 0x3, R13 ;  /* 0x00000003ff0e7819 */ /* 0x000fe2000001160d */
[----:B------:R-:W1:Y:S01]  /*3220*/  LDC R2, c[0x0][0x2ac] ;  /* 0x0000ab00ff027b82 */ /* 0x000e620000000800 */
[----:B------:R-:W-:Y:S02]  /*3230*/  HADD2.F32 R28, -RZ, R28.H1_H1 ;  /* 0x3000001cff1c7230 */ /* 0x000fe40000004100 */
[----:B------:R-:W-:Y:S01]  /*3240*/  FADD.FTZ R12, R12, -UR18 ;  /* 0x800000120c0c7e21 */ /* 0x000fe20008010000 */
[--C-:B------:R-:W-:Y:S02]  /*3250*/  HADD2.F32 R17, -RZ, R29.reuse.H0_H0 ;  /* 0x2000001dff117230 */ /* 0x100fe40000004100 */
[----:B------:R-:W-:Y:S01]  /*3260*/  FADD.FTZ R28, R28, -UR18 ;  /* 0x800000121c1c7e21 */ /* 0x000fe20008010000 */
[----:B------:R-:W-:Y:S01]  /*3270*/  FMUL.FTZ R13, R12, UR11 ;  /* 0x0000000b0c0d7c20 */ /* 0x000fe20008410000 */
[----:B------:R-:W-:-:S02]  /*3280*/  HADD2.F32 R29, -RZ, R29.H1_H1 ;  /* 0x3000001dff1d7230 */ /* 0x000fc40000004100 */
[----:B------:R-:W-:Y:S01]  /*3290*/  FMUL.FTZ R12, R28, UR11 ;  /* 0x0000000b1c0c7c20 */ /* 0x000fe20008410000 */
[----:B--2---:R-:W-:-:S09]  /*32a0*/  ULEA UR4, UR7, UR4, 0x18 ;  /* 0x0000000407047291 */ /* 0x004fd2000f8ec03f */
[----:B------:R-:W-:Y:S01]  /*32b0*/  @!P3 STS.64 [UR4+0x90], R10 ;  /* 0x0000900aff00b988 */ /* 0x000fe20008000a04 */
[----:B------:R-:W-:Y:S06]  /*32c0*/  BAR.SYNC.DEFER_BLOCKING 0x0 ;  /* 0x0000000000007b1d */ /* 0x000fec0000010000 */
[----:B0-----:R-:W0:Y:S01]  /*32d0*/  LDS.64 R10, [UR4+0x90] ;  /* 0x00009004ff0a7984 */ /* 0x001e220008000a00 */
[----:B------:R-:W-:Y:S02]  /*32e0*/  ULDC UR4, c[0x0][0x2bc] ;  /* 0x0000af0000047ab9 */ /* 0x000fe40000000800 */
[----:B0-----:R-:W-:Y:S01]  /*32f0*/  FMUL.FTZ R15, R10, UR4 ;  /* 0x000000040a0f7c20 */ /* 0x001fe20008410000 */
[----:B------:R-:W-:Y:S01]  /*3300*/  FMUL.FTZ R16, R11, UR4 ;  /* 0x000000040b107c20 */ /* 0x000fe20008410000 */
[----:B------:R-:W-:-:S02]  /*3310*/  HADD2.F32 R10, -RZ, R31.H0_H0 ;  /* 0x2000001fff0a7230 */ /* 0x000fc40000004100 */
[----:B------:R-:W-:Y:S01]  /*3320*/  HADD2.F32 R31, -RZ, R31.H1_H1 ;  /* 0x3000001fff1f7230 */ /* 0x000fe20000004100 */
        /* <DEDUP_REMOVED lines=10> */
[----:B------:R0:W1:Y:S02]  /*33d0*/  MUFU.RCP R21, R20 ;  /* 0x0000001400157308 */ /* 0x0000640000001000 */
        /* <DEDUP_REMOVED lines=8> */
.L_x_694:
[----:B------:R-:W-:Y:S04]  /*3460*/  BSSY B0, `(.L_x_695) ;  /* 0x0000015000007945 */ /* 0x000fe80003800000 */
[----:B------:R-:W-:Y:S05]  /*3470*/  @!P1 BRA `(.L_x_696) ;  /* 0x00000000004c9947 */ /* 0x000fea0003800000 */
[C-C-:B------:R-:W-:Y:S01]  /*3480*/  FFMA.FTZ R13, R15.reuse, R13, R16.reuse ;  /* 0x0000000d0f0d7223 */ /* 0x140fe20000010010 */
[----:B------:R-:W-:Y:S01]  /*3490*/  SHF.R.S32.HI R11, RZ, 0x1f, R33 ;  /* 0x0000001fff0b7819 */ /* 0x000fe20000011421 */
[----:B------:R-:W-:Y:S01]  /*34a0*/  FFMA.FTZ R18, R15, R12, R16 ;  /* 0x0000000c0f127223 */ /* 0x000fe20000010010 */
[----:B------:R-:W-:Y:S01]  /*34b0*/  ULDC.64 UR16, c[0x0][0x288] ;  /* 0x0000a20000107ab9 */ /* 0x000fe20000000a00 */
        /* <DEDUP_REMOVED lines=10> */
[C---:B------:R-:W-:Y:S02]  /*3560*/  LEA R12, P0, R10.reuse, UR16, 0x1 ;  /* 0x000000100a0c7c11 */ /* 0x040fe4000f8008ff */
[----:B------:R-:W-:Y:S02]  /*3570*/  IADD3 R13, R11, R13, RZ ;  /* 0x0000000d0b0d7210 */ /* 0x000fe40007ffe0ff */
[----:B------:R-:W-:Y:S02]  /*3580*/  F2FP.F16.F32.PACK_AB R31, R31, R18 ;  /* 0x000000121f1f723e */ /* 0x000fe400000000ff */
[----:B------:R-:W-:-:S05]  /*3590*/  LEA.HI.X R13, R10, UR17, R13, 0x1, P0 ;  /* 0x000000110a0d7c11 */ /* 0x000fca00080f0c0d */
[----:B------:R0:W-:Y:S02]  /*35a0*/  STG.E desc[UR12][R12.64], R31 ;  /* 0x0000001f0c007986 */ /* 0x0001e4000c10190c */
.L_x_696:
[----:B------:R-:W-:Y:S05]  /*35b0*/  BSYNC B0 ;  /* 0x0000000000007941 */ /* 0x000fea0003800000 */
.L_x_695:
[----:B------:R-:W-:Y:S02]  /*35c0*/  IMAD R10, R2, UR14, R14 ;  /* 0x0000000e020a7c24 */ /* 0x000fe4000f8e020e */
[----:B0-----:R-:W-:Y:S01]  /*35d0*/  FADD.FTZ R13, R17, -UR18 ;  /* 0x80000012110d7e21 */ /* 0x001fe20008010000 */
[----:B------:R-:W-:Y:S01]  /*35e0*/  FADD.FTZ R2, R29, -UR18 ;  /* 0x800000121d027e21 */ /* 0x000fe20008010000 */
[--C-:B------:R-:W-:Y:S02]  /*35f0*/  HADD2.F32 R11, -RZ, R30.reuse.H0_H0 ;  /* 0x2000001eff0b7230 */ /* 0x100fe40000004100 */
[----:B------:R-:W-:Y:S02]  /*3600*/  HADD2.F32 R30, -RZ, R30.H1_H1 ;  /* 0x3000001eff1e7230 */ /* 0x000fe40000004100 */
[----:B------:R-:W-:Y:S01]  /*3610*/  FMUL.FTZ R13, R13, UR11 ;  /* 0x0000000b0d0d7c20 */ /* 0x000fe20008410000 */
[----:B------:R-:W-:Y:S01]  /*3620*/  IADD3 R10, R10, 0x20, RZ ;  /* 0x000000200a0a7810 */ /* 0x000fe20007ffe0ff */
        /* <DEDUP_REMOVED lines=20> */
.L_x_697:
[----:B------:R-:W-:Y:S01]  /*3770*/  ULDC.64 UR16, c[0x0][0x290] ;  /* 0x0000a40000107ab9 */ /* 0x000fe20000000a00 */
[----:B------:R-:W-:Y:S01]  /*3780*/  SHF.R.S32.HI R8, RZ, 0x1f, R10 ;  /* 0x0000001fff087819 */ /* 0x000fe2000001140a */
[----:B------:R-:W-:Y:S01]  /*3790*/  BSSY B0, `(.L_x_698) ;  /* 0x0000019000007945 */ /* 0x000fe20003800000 */
[----:B------:R-:W-:-:S04]  /*37a0*/  ISETP.GE.U32.AND P0, PT, R10, UR16, PT ;  /* 0x000000100a007c0c */ /* 0x000fc8000bf06070 */
[----:B------:R-:W-:-:S04]  /*37b0*/  ISETP.GE.AND.EX P0, PT, R8, UR17, PT, P0 ;  /* 0x0000001108007c0c */ /* 0x000fc8000bf06300 */
[----:B------:R-:W-:-:S13]  /*37c0*/  ISETP.LT.U32.AND P0, PT, R3, 0x1e0, !P0 ;  /* 0x000001e00300780c */ /* 0x000fda0004701070 */
[----:B------:R-:W-:Y:S05]  /*37d0*/  @!P0 BRA `(.L_x_699) ;  /* 0x0000000000508947 */ /* 0x000fea0003800000 */
[----:B------:R-:W-:Y:S01]  /*37e0*/  IADD3 R12, R33, 0x20, RZ ;  /* 0x00000020210c7810 */ /* 0x000fe20007ffe0ff */
[C-C-:B------:R-:W-:Y:S01]  /*37f0*/  FFMA.FTZ R8, R15.reuse, R13, R16.reuse ;  /* 0x0000000d0f087223 */ /* 0x140fe20000010010 */
[----:B------:R-:W-:Y:S01]  /*3800*/  ULDC.64 UR16, c[0x0][0x288] ;  /* 0x0000a20000107ab9 */ /* 0x000fe20000000a00 */
[----:B------:R-:W-:Y:S01]  /*3810*/  FFMA.FTZ R15, R15, R2, R16 ;  /* 0x000000020f0f7223 */ /* 0x000fe20000010010 */
[----:B------:R-:W-:Y:S01]  /*3820*/  SHF.R.S32.HI R12, RZ, 0x1f, R12 ;  /* 0x0000001fff0c7819 */ /* 0x000fe2000001140c */
[----:B------:R-:W-:Y:S01]  /*3830*/  FFMA.FTZ R8, R11, R6, -R8 ;  /* 0x000000060b087223 */ /* 0x000fe20000010808 */
[----:B------:R-:W-:Y:S01]  /*3840*/  MOV R4, R24 ;  /* 0x0000001800047202 */ /* 0x000fe20000000f00 */
[----:B------:R-:W-:Y:S01]  /*3850*/  FFMA.FTZ R15, R30, R7, -R15 ;  /* 0x000000071e0f7223 */ /* 0x000fe2000001080f */
[----:B------:R-:W-:Y:S01]  /*3860*/  IADD3 R9, R33, 0x20, RZ ;  /* 0x0000002021097810 */ /* 0x000fe20007ffe0ff */
[----:B------:R-:W-:Y:S02]  /*3870*/  IMAD R2, R12, UR16, RZ ;  /* 0x000000100c027c24 */ /* 0x000fe4000f8e02ff */
[----:B------:R-:W-:Y:S01]  /*3880*/  FMUL.FTZ R8, R8, UR11 ;  /* 0x0000000b08087c20 */ /* 0x000fe20008410000 */
[----:B------:R-:W-:Y:S01]  /*3890*/  FMUL.FTZ R15, R15, UR11 ;  /* 0x0000000b0f0f7c20 */ /* 0x000fe20008410000 */
[----:B------:R-:W-:-:S04]  /*38a0*/  IMAD.WIDE.U32 R4, R9, UR16, R4 ;  /* 0x0000001009047c25 */ /* 0x000fc8000f8e0004 */
[----:B------:R-:W-:Y:S01]  /*38b0*/  IMAD R7, R9, UR17, R2 ;  /* 0x0000001109077c24 */ /* 0x000fe2000f8e0202 */
[----:B------:R-:W-:Y:S02]  /*38c0*/  ULDC.64 UR16, c[0x0][0x210] ;  /* 0x0000840000107ab9 */ /* 0x000fe40000000a00 */
[C---:B------:R-:W-:Y:S02]  /*38d0*/  LEA R6, P0, R4.reuse, UR16, 0x1 ;  /* 0x0000001004067c11 */ /* 0x040fe4000f8008ff */
[----:B------:R-:W-:Y:S02]  /*38e0*/  IADD3 R7, R5, R7, RZ ;  /* 0x0000000705077210 */ /* 0x000fe40007ffe0ff */
[----:B------:R-:W-:Y:S02]  /*38f0*/  F2FP.F16.F32.PACK_AB R5, R15, R8 ;  /* 0x000000080f05723e */ /* 0x000fe400000000ff */
[----:B------:R-:W-:-:S05]  /*3900*/  LEA.HI.X R7, R4, UR17, R7, 0x1, P0 ;  /* 0x0000001104077c11 */ /* 0x000fca00080f0c07 */
[----:B------:R0:W-:Y:S02]  /*3910*/  STG.E desc[UR12][R6.64], R5 ;  /* 0x0000000506007986 */ /* 0x0001e4000c10190c */
.L_x_699:
[----:B------:R-:W-:Y:S05]  /*3920*/  BSYNC B0 ;  /* 0x0000000000007941 */ /* 0x000fea0003800000 */
.L_x_698:
[----:B------:R-:W-:Y:S02]  /*3930*/  IADD3 R27, R0, R27, RZ ;  /* 0x0000001b001b7210 */ /* 0x000fe40007ffe0ff */
[----:B------:R-:W-:Y:S02]  /*3940*/  IADD3 R35, R35, 0x1, RZ ;  /* 0x0000000123237810 */ /* 0x000fe40007ffe0ff */
[----:B------:R-:W-:-:S13]  /*3950*/  ISETP.GE.AND P0, PT, R27, UR6, PT ;  /* 0x000000061b007c0c */ /* 0x000fda000bf06270 */
[----:B------:R-:W-:Y:S05]  /*3960*/  @!P0 BRA `(.L_x_700) ;  /* 0xffffffc800748947 */ /* 0x000fea000383ffff */
.L_x_673:
[----:B------:R-:W1:Y:S01]  /*3970*/  LDC R2, c[0x0][0xc] ;  /* 0x00000300ff027b82 */ /* 0x000e620000000800 */
[----:B------:R-:W-:Y:S01]  /*3980*/  ISETP.NE.AND P2, PT, R3, RZ, PT ;  /* 0x000000ff0300720c */ /* 0x000fe20003f45270 */
[----:B------:R-:W-:Y:S06]  /*3990*/  BSSY B0, `(.L_x_701) ;  /* 0x0000015000007945 */ /* 0x000fec0003800000 */
[----:B------:R-:W2:Y:S08]  /*39a0*/  LDC R9, c[0x0][0x10] ;  /* 0x00000400ff097b82 */ /* 0x000eb00000000800 */
[----:B0-----:R-:W0:Y:S01]  /*39b0*/  LDC.64 R4, c[0x0][0x258] ;  /* 0x00009600ff047b82 */ /* 0x001e220000000a00 */
[----:B-1----:R-:W-:-:S02]  /*39c0*/  IADD3 R0, R2, -0x1, RZ ;  /* 0xffffffff02007810 */ /* 0x002fc40007ffe0ff */
[----:B------:R-:W-:Y:S02]  /*39d0*/  ISETP.NE.AND P1, PT, R2, 0x1, PT ;  /* 0x000000010200780c */ /* 0x000fe40003f25270 */
[----:B------:R-:W-:Y:S02]  /*39e0*/  ISETP.NE.AND P0, PT, R0, UR14, PT ;  /* 0x0000000e00007c0c */ /* 0x000fe4000bf05270 */
[C---:B--2---:R-:W-:Y:S02]  /*39f0*/  IADD3 R7, R9.reuse, -0x1, RZ ;  /* 0xffffffff09077810 */ /* 0x044fe40007ffe0ff */
        /* <DEDUP_REMOVED lines=14> */
.L_x_702:
[----:B------:R-:W-:Y:S05]  /*3ae0*/  BSYNC B0 ;  /* 0x0000000000007941 */ /* 0x000fea0003800000 */
.L_x_701:
[----:B------:R-:W-:Y:S05]  /*3af0*/  @P0 EXIT ;  /* 0x000000000000094d */ /* 0x000fea0003800000 */
[----:B------:R-:W-:Y:S05]  /*3b00*/  @P2 BRA `(.L_x_703) ;  /* 0x0000000000202947 */ /* 0x000fea0003800000 */
[----:B------:R-:W-:-:S05]  /*3b10*/  IMAD R0, R2, R9, RZ ;  /* 0x0000000902007224 */ /* 0x000fca00078e02ff */
[----:B------:R-:W-:-:S13]  /*3b20*/  ISETP.NE.AND P0, PT, R0, -0x1, PT ;  /* 0xffffffff0000780c */ /* 0x000fda0003f05270 */
[----:B------:R-:W-:Y:S05]  /*3b30*/  @!P0 BRA `(.L_x_703) ;  /* 0x0000000000148947 */ /* 0x000fea0003800000 */
.L_x_704:
[----:B0-----:R-:W2:Y:S04]  /*3b40*/  LDG.E.STRONG.GPU R7, desc[UR12][R4.64] ;  /* 0x0000000c04077981 */ /* 0x001ea8000c1ef900 */
[----:B--2---:R-:W-:Y:S01]  /*3b50*/  CCTL.IVALL ;  /* 0x00000000ff00798f */ /* 0x004fe20002000000 */
[----:B------:R-:W-:Y:S05]  /*3b60*/  YIELD ;  /* 0x0000000000007946 */ /* 0x000fea0003800000 */
[----:B------:R-:W-:-:S13]  /*3b70*/  ISETP.NE.AND P0, PT, R7, R0, PT ;  /* 0x000000000700720c */ /* 0x000fda0003f05270 */
[----:B------:R-:W-:Y:S05]  /*3b80*/  @P0 BRA `(.L_x_704) ;  /* 0xfffffffc00ec0947 */ /* 0x000fea000383ffff */
.L_x_703:
[----:B------:R-:W-:Y:S05]  /*3b90*/  WARPSYNC.ALL ;  /* 0x0000000000007948 */ /* 0x000fea0003800000 */
[----:B------:R-:W1:Y:S01]  /*3ba0*/  LDC.64 R8, c[0x0][0x288] ;  /* 0x0000a200ff087b82 */ /* 0x000e620000000a00 */
[----:B------:R-:W-:-:S07]  /*3bb0*/  SHF.R.S32.HI R2, RZ, 0x1f, R3 ;  /* 0x0000001fff027819 */ /* 0x000fce0000011403 */
[----:B------:R-:W-:Y:S01]  /*3bc0*/  BAR.SYNC.DEFER_BLOCKING 0x0 ;  /* 0x0000000000007b1d */ /* 0x000fe20000010000 */
[----:B-1----:R-:W-:-:S04]  /*3bd0*/  LEA.HI R0, P0, R9, R8, RZ, 0x1 ;  /* 0x0000000809007211 */ /* 0x002fc800078108ff */
[----:B------:R-:W-:-:S04]  /*3be0*/  IADD3.X R11, RZ, R9, RZ, P0, !PT ;  /* 0x00000009ff0b7210 */ /* 0x000fc800007fe4ff */
[--C-:B------:R-:W-:Y:S02]  /*3bf0*/  SHF.R.S64 R0, R0, 0x1, R11.reuse ;  /* 0x0000000100007819 */ /* 0x100fe4000000100b */
        /* <DEDUP_REMOVED lines=17> */
.L_x_705:
        /* <DEDUP_REMOVED lines=23> */
.L_x_706:
        /* <DEDUP_REMOVED lines=16> */
.L_x_3263:


//--------------------- .text._Z35group_norm_nhwc_bwd_one_pass_kernelI11Fp16IOFp32WLi128ELi30ELi480EEv26Group_norm_nhwc_bwd_params --------------------------
	.section	.text._Z35group_norm_nhwc_bwd_one_pass_kernelI11Fp16IOFp32WLi128ELi30ELi480EEv26Group_norm_nhwc_bwd_params,"ax",@progbits
	.align	128
        .global         _Z35group_norm_nhwc_bwd_one_pass_kernelI11Fp16IOFp32WLi128ELi30ELi480EEv26Group_norm_nhwc_bwd_params
        .type           _Z35group_norm_nhwc_bwd_one_pass_kernelI11Fp16IOFp32WLi128ELi30ELi480EEv26Group_norm_nhwc_bwd_params,@function
        .size           _Z35group_norm_nhwc_bwd_one_pass_kernelI11Fp16IOFp32WLi128ELi30ELi480EEv26Group_norm_nhwc_bwd_params,(.L_x_3264 - _Z35group_norm_nhwc_bwd_one_pass_kernelI11Fp16IOFp32WLi128ELi30ELi480EEv26Group_norm_nhwc_bwd_params)
        .other          _Z35group_norm_nhwc_bwd_one_pass_kernelI11Fp16IOFp32WLi128ELi30ELi480EEv26Group_norm_nhwc_bwd_params,@"STO_CUDA_ENTRY STV_DEFAULT"
_Z35group_norm_nhwc_bwd_one_pass_kernelI11Fp16IOFp32WLi128ELi30ELi480EEv26Group_norm_nhwc_bwd_params:
.text._Z35group_norm_nhwc_bwd_one_pass_kernelI11Fp16IOFp32WLi128ELi30ELi480EEv26Group_norm_nhwc_bwd_params:
        /* <DEDUP_REMOVED lines=11> */
[C---:B------:R-:W-:Y:S01]  /*00b0*/  IMAD.WIDE.U32 R2, R47.reuse, -0x77777777, RZ ;  /* 0x888888892f027825 */ /* 0x040fe200078e00ff */
[----:B------:R-:W1:Y:S01]  /*00c0*/  S2R R32, SR_LANEID ;  /* 0x0000000000207919 */ /* 0x000e620000000000 */
[----:B------:R-:W-:Y:S01]  /*00d0*/  SHF.R.S32.HI R0, RZ, 0x1f, R47 ;  /* 0x0000001fff007819 */ /* 0x000fe2000001142f */
[----:B------:R-:W-:Y:S01]  /*00e0*/  UMOV UR5, 0x400 ;  /* 0x0000040000057882 */ /* 0x000fe20000000000 */
[----:B------:R-:W-:Y:S01]  /*00f0*/  ULDC.64 UR10, c[0x0][0x290] ;  /* 0x0000a400000a7ab9 */ /* 0x000fe20000000a00 */
[----:B------:R-:W-:Y:S01]  /*0100*/  SHF.R.U32.HI R2, RZ, 0x3, R3 ;  /* 0x00000003ff027819 */ /* 0x000fe20000011603 */
[----:B------:R-:W-:Y:S01]  /*0110*/  HFMA2.MMA R40, -RZ, RZ, 0, 0 ;  /* 0x00000000ff287435 */ /* 0x000fe200000001ff */
[----:B------:R-:W2:Y:S01]  /*0120*/  LDC R11, c[0x0][0x2ac] ;  /* 0x0000ab00ff0b7b82 */ /* 0x000ea20000000800 */
[----:B------:R-:W-:Y:S02]  /*0130*/  LEA.HI R0, R0, R47, RZ, 0x5 ;  /* 0x0000002f00007211 */ /* 0x000fe400078f28ff */
[----:B------:R-:W-:Y:S01]  /*0140*/  IMAD R48, R2, -0xf, R47 ;  /* 0xfffffff102307824 */ /* 0x000fe200078e022f */
[----:B------:R-:W-:-:S02]  /*0150*/  ISETP.GE.U32.AND P2, PT, R47, 0x1e0, PT ;  /* 0x000001e02f00780c */ /* 0x000fc40003f46070 */
[----:B------:R-:W-:Y:S02]  /*0160*/  SHF.R.S32.HI R0, RZ, 0x5, R0 ;  /* 0x00000005ff007819 */ /* 0x000fe40000011400 */
[----:B------:R-:W3:Y:S01]  /*0170*/  S2UR UR6, SR_CgaCtaId ;  /* 0x00000000000679c3 */ /* 0x000ee20000008800 */
[----:B------:R-:W-:Y:S02]  /*0180*/  MOV R39, R37 ;  /* 0x0000002500277202 */ /* 0x000fe40000000f00 */
[----:B------:R-:W-:-:S05]  /*0190*/  SHF.L.U32 R48, R48, 0x1, RZ ;  /* 0x0000000130307819 */ /* 0x000fca00000006ff */
        /* <DEDUP_REMOVED lines=11> */
[----:B------:R-:W-:-:S02]  /*0250*/  IADD3 R44, R46, 0x20, RZ ;  /* 0x000000202e2c7810 */ /* 0x000fc40007ffe0ff */
[----:B------:R-:W-:Y:S02]  /*0260*/  ISETP.LT.U32.AND P1, PT, R46, UR10, PT ;  /* 0x0000000a2e007c0c */ /* 0x000fe4000bf21070 */
[----:B------:R-:W-:Y:S02]  /*0270*/  SHF.R.S32.HI R35, RZ, 0x1f, R46 ;  /* 0x0000001fff237819 */ /* 0x000fe4000001142e */
[----:B------:R-:W-:Y:S01]  /*0280*/  SHF.R.S64 R2, R2, 0x1, R7 ;  /* 0x0000000102027819 */ /* 0x000fe20000001007 */
[----:B----4-:R-:W-:Y:S01]  /*0290*/  IMAD R45, R36, UR7, R37 ;  /* 0x00000007242d7c24 */ /* 0x010fe2000f8e0225 */
[----:B------:R-:W-:Y:S02]  /*02a0*/  SHF.R.S32.HI R5, RZ, 0x1, R7 ;  /* 0x00000001ff057819 */ /* 0x000fe40000011407 */
[----:B------:R-:W-:Y:S02]  /*02b0*/  SHF.R.S64 R3, R3, 0x1, R6 ;  /* 0x0000000103037819 */ /* 0x000fe40000001006 */
[----:B------:R-:W-:Y:S01]  /*02c0*/  ISETP.LT.U32.AND P0, PT, R44, UR10, PT ;  /* 0x0000000a2c007c0c */ /* 0x000fe2000bf01070 */
[----:B------:R-:W-:Y:S01]  /*02d0*/  ULDC.U8 UR10, c[0x0][0x2a4] ;  /* 0x0000a900000a7ab9 */ /* 0x000fe20000000000 */
[----:B------:R-:W-:-:S02]  /*02e0*/  SHF.R.S32.HI R33, RZ, 0x1f, R44 ;  /* 0x0000001fff217819 */ /* 0x000fc4000001142c */
[C---:B------:R-:W-:Y:S02]  /*02f0*/  IADD3 R43, R46.reuse, 0x40, RZ ;  /* 0x000000402e2b7810 */ /* 0x040fe40007ffe0ff */
[----:B------:R-:W-:Y:S02]  /*0300*/  IADD3 R42, R46, 0x60, RZ ;  /* 0x000000602e2a7810 */ /* 0x000fe40007ffe0ff */
[----:B------:R-:W-:Y:S02]  /*0310*/  SHF.R.S32.HI R6, RZ, 0x1, R6 ;  /* 0x00000001ff067819 */ /* 0x000fe40000011406 */
[----:B------:R-:W-:Y:S02]  /*0320*/  ISETP.LT.AND.EX P1, PT, R35, UR11, !P2, P1 ;  /* 0x0000000b23007c0c */ /* 0x000fe4000d721310 */
[----:B------:R-:W-:Y:S02]  /*0330*/  SHF.L.U64.HI R4, R2, 0x2, R5 ;  /* 0x0000000202047819 */ /* 0x000fe40000010205 */
[----:B------:R-:W-:-:S02]  /*0340*/  ISETP.LT.AND.EX P2, PT, R33, UR11, !P2, P0 ;  /* 0x0000000b21007c0c */ /* 0x000fc4000d741300 */
[----:B0-----:R-:W-:Y:S02]  /*0350*/  LOP3.LUT R41, R34, 0x3, RZ, 0xc0, !PT ;  /* 0x0000000322297812 */ /* 0x001fe400078ec0ff */
[----:B------:R-:W-:Y:S02]  /*0360*/  LEA R0, R0, UR5, 0x3 ;  /* 0x0000000500007c11 */ /* 0x000fe4000f8e18ff */
[----:B------:R-:W-:Y:S02]  /*0370*/  SHF.R.S32.HI R5, RZ, 0x1f, R43 ;  /* 0x0000001fff057819 */ /* 0x000fe4000001142b */
[----:B------:R-:W-:Y:S02]  /*0380*/  SHF.R.S32.HI R7, RZ, 0x1f, R42 ;  /* 0x0000001fff077819 */ /* 0x000fe4000001142a */
[----:B-1----:R-:W-:-:S07]  /*0390*/  SHF.L.U64.HI R6, R3, 0x2, R6 ;  /* 0x0000000203067819 */ /* 0x002fce0000010206 */
.L_x_742:
[----:B0-----:R-:W0:Y:S01]  /*03a0*/  LDC R14, c[0x0][0x2a0] ;  /* 0x0000a800ff0e7b82 */ /* 0x001e220000000800 */
[----:B------:R-:W-:Y:S01]  /*03b0*/  IABS R13, R39 ;  /* 0x00000027000d7213 */ /* 0x000fe20000000000 */
[----:B------:R-:W-:Y:S01]  /*03c0*/  ULDC.64 UR12, c[0x0][0x298] ;  /* 0x0000a600000c7ab9 */ /* 0x000fe20000000a00 */
[----:B------:R-:W-:Y:S01]  /*03d0*/  ISETP.GE.AND P3, PT, R39, RZ, PT ;  /* 0x000000ff2700720c */ /* 0x000fe20003f66270 */
[----:B------:R-:W-:Y:S01]  /*03e0*/  ULDC.64 UR14, c[0x0][0x290] ;  /* 0x0000a400000e7ab9 */ /* 0x000fe20000000a00 */
[----:B------:R-:W-:-:S03]  /*03f0*/  MOV R38, RZ ;  /* 0x000000ff00267202 */ /* 0x000fc60000000f00 */
[----:B-12---:R-:W1:Y:S08]  /*0400*/  LDC R16, c[0x0][0x2ac] ;  /* 0x0000ab00ff107b82 */ /* 0x006e700000000800 */
[----:B------:R-:W2:Y:S01]  /*0410*/  LDC.64 R30, c[0x0][0x248] ;  /* 0x00009200ff1e7b82 */ /* 0x000ea20000000a00 */
[----:B0-----:R-:W-:-:S07]  /*0420*/  IABS R12, R14 ;  /* 0x0000000e000c7213 */ /* 0x001fce0000000000 */
[----:B------:R-:W0:Y:S01]  /*0430*/  @P1 LDC.64 R20, c[0x0][0x228] ;  /* 0x00008a00ff141b82 */ /* 0x000e220000000a00 */
[----:B---3--:R-:W3:Y:S01]  /*0440*/  I2F.RP R10, R12 ;  /* 0x0000000c000a7306 */ /* 0x008ee20000209400 */
[----:B--2---:R-:W-:-:S07]  /*0450*/  IMAD.WIDE R30, R39, 0x8, R30 ;  /* 0x00000008271e7825 */ /* 0x004fce00078e021e */
[----:B---3--:R-:W2:Y:S02]  /*0460*/  MUFU.RCP R10, R10 ;  /* 0x0000000a000a7308 */ /* 0x008ea40000001000 */
[----:B--2---:R-:W-:Y:S02]  /*0470*/  IADD3 R8, R10, 0xffffffe, RZ ;  /* 0x0ffffffe0a087810 */ /* 0x004fe40007ffe0ff */
[----:B------:R-:W-:-:S04]  /*0480*/  LOP3.LUT R10, R39, R14, RZ, 0x3c, !PT ;  /* 0x0000000e270a7212 */ /* 0x000fc800078e3cff */
[----:B------:R2:W3:Y:S01]  /*0490*/  F2I.FTZ.U32.TRUNC.NTZ R9, R8 ;  /* 0x0000000800097305 */ /* 0x0004e2000021f000 */
[----:B------:R-:W-:Y:S02]  /*04a0*/  ISETP.GE.AND P4, PT, R10, RZ, PT ;  /* 0x000000ff0a00720c */ /* 0x000fe40003f86270 */
[----:B--2---:R-:W-:Y:S02]  /*04b0*/  MOV R8, RZ ;  /* 0x000000ff00087202 */ /* 0x004fe40000000f00 */
[----:B---3--:R-:W-:-:S05]  /*04c0*/  IADD3 R11, RZ, -R9, RZ ;  /* 0x80000009ff0b7210 */ /* 0x008fca0007ffe0ff */
[----:B------:R-:W-:-:S04]  /*04d0*/  IMAD R11, R11, R12, RZ ;  /* 0x0000000c0b0b7224 */ /* 0x000fc800078e02ff */
[----:B------:R-:W-:-:S06]  /*04e0*/  IMAD.HI.U32 R9, R9, R11, R8 ;  /* 0x0000000b09097227 */ /* 0x000fcc00078e0008 */
[----:B------:R-:W-:-:S05]  /*04f0*/  IMAD.HI.U32 R11, R9, R13, RZ ;  /* 0x0000000d090b7227 */ /* 0x000fca00078e00ff */
[----:B------:R-:W-:-:S05]  /*0500*/  IADD3 R9, -R11, RZ, RZ ;  /* 0x000000ff0b097210 */ /* 0x000fca0007ffe1ff */
[----:B------:R-:W-:Y:S01]  /*0510*/  IMAD R9, R12, R9, R13 ;  /* 0x000000090c097224 */ /* 0x000fe200078e020d */
[----:B------:R-:W-:-:S04]  /*0520*/  LOP3.LUT R13, RZ, R14, RZ, 0x33, !PT ;  /* 0x0000000eff0d7212 */ /* 0x000fc800078e33ff */
[----:B------:R-:W-:-:S13]  /*0530*/  ISETP.GT.U32.AND P5, PT, R12, R9, PT ;  /* 0x000000090c00720c */ /* 0x000fda0003fa4070 */
[-C--:B------:R-:W-:Y:S02]  /*0540*/  @!P5 IADD3 R9, R9, -R12.reuse, RZ ;  /* 0x8000000c0909d210 */ /* 0x080fe40007ffe0ff */
[----:B------:R-:W-:Y:S02]  /*0550*/  @!P5 IADD3 R11, R11, 0x1, RZ ;  /* 0x000000010b0bd810 */ /* 0x000fe40007ffe0ff */
[CC--:B------:R-:W-:Y:S02]  /*0560*/  ISETP.GE.U32.AND P0, PT, R9.reuse, R12.reuse, PT ;  /* 0x0000000c0900720c */ /* 0x0c0fe40003f06070 */
[----:B------:R-:W-:Y:S02]  /*0570*/  ISETP.GT.U32.AND P6, PT, R12, R9, PT ;  /* 0x000000090c00720c */ /* 0x000fe40003fc4070 */
[----:B------:R-:W-:Y:S02]  /*0580*/  IADD3 R8, R9, -R12, RZ ;  /* 0x8000000c09087210 */ /* 0x000fe40007ffe0ff */
[----:B------:R-:W-:-:S02]  /*0590*/  ISETP.NE.AND P5, PT, R14, RZ, PT ;  /* 0x000000ff0e00720c */ /* 0x000fc40003fa5270 */
[----:B------:R-:W-:Y:S01]  /*05a0*/  SEL R56, R8, R9, !P6 ;  /* 0x0000000908387207 */ /* 0x000fe20007000000 */
[----:B------:R-:W-:-:S03]  /*05b0*/  IMAD.WIDE.U32 R8, R47, -0x77777777, RZ ;  /* 0x888888892f087825 */ /* 0x000fc600078e00ff */
[----:B------:R-:W-:Y:S02]  /*05c0*/  @!P3 IADD3 R56, -R56, RZ, RZ ;  /* 0x000000ff3838b210 */ /* 0x000fe40007ffe1ff */
[----:B------:R-:W-:Y:S02]  /*05d0*/  @P0 IADD3 R11, R11, 0x1, RZ ;  /* 0x000000010b0b0810 */ /* 0x000fe40007ffe0ff */
[----:B------:R-:W-:Y:S02]  /*05e0*/  SEL R56, R13, R56, !P5 ;  /* 0x000000380d387207 */ /* 0x000fe40006800000 */
[----:B------:R-:W-:Y:S02]  /*05f0*/  MOV R8, R11 ;  /* 0x0000000b00087202 */ /* 0x000fe40000000f00 */
[----:B------:R-:W2:Y:S01]  /*0600*/  @P1 LDC.64 R10, c[0x0][0x288] ;  /* 0x0000a200ff0a1b82 */ /* 0x000ea20000000a00 */
[----:B------:R-:W-:Y:S01]  /*0610*/  SHF.R.U32.HI R9, RZ, 0x3, R9 ;  /* 0x00000003ff097819 */ /* 0x000fe20000011609 */
[----:B------:R-:W-:Y:S01]  /*0620*/  IMAD R23, R56, 0x1e, RZ ;  /* 0x0000001e38177824 */ /* 0x000fe200078e02ff */
[----:B------:R-:W-:-:S02]  /*0630*/  @!P4 IADD3 R8, -R8, RZ, RZ ;  /* 0x000000ff0808c210 */ /* 0x000fc40007ffe1ff */
[----:B------:R-:W-:Y:S02]  /*0640*/  ISETP.GE.U32.AND P3, PT, R42, UR14, PT ;  /* 0x0000000e2a007c0c */ /* 0x000fe4000bf66070 */
[----:B------:R-:W-:Y:S01]  /*0650*/  SEL R13, R13, R8, !P5 ;  /* 0x000000080d0d7207 */ /* 0x000fe20006800000 */
[----:B-1----:R-:W-:Y:S01]  /*0660*/  IMAD R8, R16, UR7, R9 ;  /* 0x0000000710087c24 */ /* 0x002fe2000f8e0209 */
[----:B------:R-:W-:Y:S02]  /*0670*/  SHF.R.S32.HI R16, RZ, 0x1f, R48 ;  /* 0x0000001fff107819 */ /* 0x000fe40000011430 */
[----:B------:R-:W-:Y:S02]  /*0680*/  IADD3 R58, P0, R48, R23, RZ ;  /* 0x00000017303a7210 */ /* 0x000fe40007f1e0ff */
[----:B------:R-:W-:Y:S02]  /*0690*/  SHF.R.S32.HI R14, RZ, 0x1f, R13 ;  /* 0x0000001fff0e7819 */ /* 0x000fe4000001140d */
[----:B------:R-:W-:-:S02]  /*06a0*/  IADD3 R12, R8, 0x40, RZ ;  /* 0x00000040080c7810 */ /* 0x000fc40007ffe0ff */
[----:B------:R-:W-:Y:S01]  /*06b0*/  LEA.HI.X.SX32 R59, R23, R16, 0x1, P0 ;  /* 0x00000010173b7211 */ /* 0x000fe200000f0eff */
[----:B------:R-:W1:Y:S01]  /*06c0*/  @P1 LDC.64 R8, c[0x0][0x230] ;  /* 0x00008c00ff081b82 */ /* 0x000e620000000a00 */
[----:B------:R-:W-:Y:S01]  /*06d0*/  IMAD R14, R14, UR12, RZ ;  /* 0x0000000c0e0e7c24 */ /* 0x000fe2000f8e02ff */
[----:B------:R-:W-:Y:S02]  /*06e0*/  ISETP.GE.U32.AND P0, PT, R12, UR14, PT ;  /* 0x0000000e0c007c0c */ /* 0x000fe4000bf06070 */
[----:B------:R-:W-:Y:S01]  /*06f0*/  SHF.R.S32.HI R12, RZ, 0x1f, R12 ;  /* 0x0000001fff0c7819 */ /* 0x000fe2000001140c */
[----:B------:R-:W-:Y:S01]  /*0700*/  IMAD R61, R13, UR13, R14 ;  /* 0x0000000d0d3d7c24 */ /* 0x000fe2000f8e020e */
[----:B------:R-:W-:Y:S01]  /*0710*/  ISETP.GE.AND.EX P3, PT, R7, UR15, PT, P3 ;  /* 0x0000000f07007c0c */ /* 0x000fe2000bf66330 */
[----:B------:R-:W-:Y:S01]  /*0720*/  IMAD.WIDE.U32 R58, R13, UR12, R58 ;  /* 0x0000000c0d3a7c25 */ /* 0x000fe2000f8e003a */
[----:B------:R-:W-:Y:S01]  /*0730*/  ISETP.GE.AND.EX P0, PT, R12, UR15, PT, P0 ;  /* 0x0000000f0c007c0c */ /* 0x000fe2000bf06300 */
[----:B------:R-:W3:Y:S01]  /*0740*/  @P2 LDC.64 R16, c[0x0][0x288] ;  /* 0x0000a200ff102b82 */ /* 0x000ee20000000a00 */
[----:B------:R-:W-:Y:S01]  /*0750*/  ISETP.LT.U32.AND P3, PT, R47, 0x1e0, !P3 ;  /* 0x000001e02f00780c */ /* 0x000fe20005f61070 */
[----:B--2---:R-:W-:Y:S01]  /*0760*/  @P1 IMAD R12, R35, R10, RZ ;  /* 0x0000000a230c1224 */ /* 0x004fe200078e02ff */
[----:B------:R-:W-:-:S02]  /*0770*/  IADD3 R61, R59, R61, RZ ;  /* 0x0000003d3b3d7210 */ /* 0x000fc40007ffe0ff */
[----:B------:R-:W-:Y:S01]  /*0780*/  @P1 MOV R60, R58 ;  /* 0x0000003a003c1202 */ /* 0x000fe20000000f00 */
[----:B------:R-:W-:Y:S01]  /*0790*/  @P1 IMAD R13, R46, R11, R12 ;  /* 0x0000000b2e0d1224 */ /* 0x000fe200078e020c */
[----:B------:R-:W-:-:S03]  /*07a0*/  ISETP.LT.U32.AND P0, PT, R47, 0x1e0, !P0 ;  /* 0x000001e02f00780c */ /* 0x000fc60004701070 */
[----:B------:R-:W-:-:S04]  /*07b0*/  @P1 IMAD.WIDE.U32 R10, R46, R10, R60 ;  /* 0x0000000a2e0a1225 */ /* 0x000fc800078e003c */
[----:B------:R-:W2:Y:S01]  /*07c0*/  @P3 LDC.64 R14, c[0x0][0x288] ;  /* 0x0000a200ff0e3b82 */ /* 0x000ea20000000a00 */
[----:B------:R-:W-:Y:S02]  /*07d0*/  @P1 IADD3 R11, R11, R13, RZ ;  /* 0x0000000d0b0b1210 */ /* 0x000fe40007ffe0ff */
[C---:B------:R-:W-:Y:S02]  /*07e0*/  @P1 SHF.L.U32 R29, R10.reuse, 0x1, RZ ;  /* 0x000000010a1d1819 */ /* 0x040fe400000006ff */
[----:B------:R-:W-:Y:S02]  /*07f0*/  @P1 SHF.L.U64.HI R22, R10, 0x1, R11 ;  /* 0x000000010a161819 */ /* 0x000fe4000001020b */
[----:B-1----:R-:W-:Y:S01]  /*0800*/  @P1 IADD3 R26, P4, R29, R8, RZ ;  /* 0x000000081d1a1210 */ /* 0x002fe20007f9e0ff */
[----:B------:R-:W1:Y:S03]  /*0810*/  @P0 LDC.64 R18, c[0x0][0x288] ;  /* 0x0000a200ff120b82 */ /* 0x000e660000000a00 */
[----:B------:R-:W-:-:S02]  /*0820*/  @P1 IADD3.X R27, R22, R9, RZ, P4, !PT ;  /* 0x00000009161b1210 */ /* 0x000fc400027fe4ff */
[----:B------:R-:W4:Y:S03]  /*0830*/  LDG.E.64 R8, desc[UR8][R30.64] ;  /* 0x000000081e087981 */ /* 0x000f26000c1e1b00 */
[----:B------:R-:W2:Y:S01]  /*0840*/  @P2 LDC.64 R10, c[0x0][0x230] ;  /* 0x00008c00ff0a2b82 */ /* 0x000ea20000000a00 */
[----:B---3--:R-:W-:Y:S01]  /*0850*/  @P2 IMAD R24, R33, R16, RZ ;  /* 0x0000001021182224 */ /* 0x008fe200078e02ff */
[----:B------:R-:W-:Y:S01]  /*0860*/  @P2 MOV R25, R61 ;  /* 0x0000003d00192202 */ /* 0x000fe20000000f00 */
[----:B------:R3:W5:Y:S05]  /*0870*/  @P1 LDG.E R38, desc[UR8][R26.64] ;  /* 0x000000081a261981 */ /* 0x00076a000c1e1900 */
[----:B------:R-:W2:Y:S01]  /*0880*/  @P2 LDC.64 R12, c[0x0][0x228] ;  /* 0x00008a00ff0c2b82 */ /* 0x000ea20000000a00 */
[----:B------:R-:W-:Y:S01]  /*0890*/  @P2 IMAD R51, R44, R17, R24 ;  /* 0x000000112c332224 */ /* 0x000fe200078e0218 */
[----:B------:R-:W-:-:S02]  /*08a0*/  @P2 MOV R24, R58 ;  /* 0x0000003a00182202 */ /* 0x000fc40000000f00 */
[----:B0-----:R-:W-:-:S03]  /*08b0*/  @P1 IADD3 R28, P4, R29, R20, RZ ;  /* 0x000000141d1c1210 */ /* 0x001fc60007f9e0ff */
[----:B------:R-:W-:Y:S01]  /*08c0*/  @P2 IMAD.WIDE.U32 R24, R44, R16, R24 ;  /* 0x000000102c182225 */ /* 0x000fe200078e0018 */
[----:B------:R-:W-:Y:S02]  /*08d0*/  @P1 IADD3.X R29, R22, R21, RZ, P4, !PT ;  /* 0x00000015161d1210 */ /* 0x000fe400027fe4ff */
[----:B------:R-:W-:Y:S01]  /*08e0*/  MOV R49, RZ ;  /* 0x000000ff00317202 */ /* 0x000fe20000000f00 */
[----:B-1----:R-:W-:Y:S01]  /*08f0*/  @P0 IMAD R20, R5, R18, RZ ;  /* 0x0000001205140224 */ /* 0x002fe200078e02ff */
[----:B------:R-:W-:Y:S02]  /*0900*/  @P2 IADD3 R25, R25, R51, RZ ;  /* 0x0000003319192210 */ /* 0x000fe40007ffe0ff */
[----:B------:R-:W-:Y:S02]  /*0910*/  CS2R R54, SRZ ;  /* 0x0000000000367805 */ /* 0x000fe4000001ff00 */
[C---:B------:R-:W-:Y:S01]  /*0920*/  @P2 SHF.L.U32 R21, R24.reuse, 0x1, RZ ;  /* 0x0000000118152819 */ /* 0x040fe200000006ff */
[----:B------:R-:W0:Y:S01]  /*0930*/  @P0 LDC.64 R16, c[0x0][0x230] ;  /* 0x00008c00ff100b82 */ /* 0x000e220000000a00 */
[----:B------:R-:W-:Y:S01]  /*0940*/  @P2 SHF.L.U64.HI R22, R24, 0x1, R25 ;  /* 0x0000000118162819 */ /* 0x000fe20000010219 */
[----:B------:R1:W5:Y:S01]  /*0950*/  @P1 LDG.E R49, desc[UR8][R28.64] ;  /* 0x000000081c311981 */ /* 0x000362000c1e1900 */
[----:B---3--:R-:W-:-:S02]  /*0960*/  @P0 MOV R26, R58 ;  /* 0x0000003a001a0202 */ /* 0x008fc40000000f00 */
[----:B------:R-:W-:Y:S02]  /*0970*/  @P0 MOV R27, R61 ;  /* 0x0000003d001b0202 */ /* 0x000fe40000000f00 */
[----:B--2---:R-:W-:Y:S01]  /*0980*/  @P2 IADD3 R24, P4, R21, R10, RZ ;  /* 0x0000000a15182210 */ /* 0x004fe20007f9e0ff */
[----:B------:R-:W-:Y:S01]  /*0990*/  @P0 IMAD R31, R43, R19, R20 ;  /* 0x000000132b1f0224 */ /* 0x000fe200078e0214 */
[----:B------:R-:W-:Y:S01]  /*09a0*/  @P2 IADD3 R12, P5, R21, R12, RZ ;  /* 0x0000000c150c2210 */ /* 0x000fe20007fbe0ff */
[----:B------:R-:W-:Y:S01]  /*09b0*/  @P0 IMAD.WIDE.U32 R26, R43, R18, R26 ;  /* 0x000000122b1a0225 */ /* 0x000fe200078e001a */
[----:B------:R-:W-:Y:S01]  /*09c0*/  @P2 IADD3.X R25, R22, R11, RZ, P4, !PT ;  /* 0x0000000b16192210 */ /* 0x000fe200027fe4ff */
[----:B------:R-:W2:Y:S03]  /*09d0*/  @P3 LDC.64 R20, c[0x0][0x230] ;  /* 0x00008c00ff143b82 */ /* 0x000ea60000000a00 */
[----:B------:R-:W-:-:S05]  /*09e0*/  @P0 IADD3 R27, R27, R31, RZ ;  /* 0x0000001f1b1b0210 */ /* 0x000fca0007ffe0ff */
[----:B------:R-:W3:Y:S01]  /*09f0*/  @P3 LDC.64 R10, c[0x0][0x228] ;  /* 0x00008a00ff0a3b82 */ /* 0x000ee20000000a00 */
[----:B------:R-:W-:Y:S01]  /*0a00*/  @P2 IADD3.X R13, R22, R13, RZ, P5, !PT ;  /* 0x0000000d160d2210 */ /* 0x000fe20002ffe4ff */
[----:B-1----:R-:W-:Y:S01]  /*0a10*/  @P3 IMAD R28, R7, R14, RZ ;  /* 0x0000000e071c3224 */ /* 0x002fe200078e02ff */
[C---:B------:R-:W-:Y:S02]  /*0a20*/  @P0 SHF.L.U32 R29, R26.reuse, 0x1, RZ ;  /* 0x000000011a1d0819 */ /* 0x040fe400000006ff */
[----:B------:R-:W-:Y:S02]  /*0a30*/  @P0 SHF.L.U64.HI R22, R26, 0x1, R27 ;  /* 0x000000011a160819 */ /* 0x000fe4000001021b */
[----:B------:R-:W-:Y:S02]  /*0a40*/  @P3 MOV R26, R58 ;  /* 0x0000003a001a3202 */ /* 0x000fe40000000f00 */
[----:B------:R-:W-:Y:S02]  /*0a50*/  CS2R R50, SRZ ;  /* 0x0000000000327805 */ /* 0x000fe4000001ff00 */
[----:B------:R-:W-:Y:S01]  /*0a60*/  @P3 MOV R27, R61 ;  /* 0x0000003d001b3202 */ /* 0x000fe20000000f00 */
[C---:B------:R-:W-:Y:S01]  /*0a70*/  @P3 IMAD R31, R42.reuse, R15, R28 ;  /* 0x0000000f2a1f3224 */ /* 0x040fe200078e021c */
[----:B------:R-:W1:Y:S01]  /*0a80*/  @P0 LDC.64 R18, c[0x0][0x228] ;  /* 0x00008a00ff120b82 */ /* 0x000e620000000a00 */
[----:B------:R-:W-:Y:S01]  /*0a90*/  @P3 IMAD.WIDE.U32 R14, R42, R14, R26 ;  /* 0x0000000e2a0e3225 */ /* 0x000fe200078e001a */
[----:B------:R-:W5:Y:S04]  /*0aa0*/  @P2 LDG.E R50, desc[UR8][R24.64] ;  /* 0x0000000818322981 */ /* 0x000f68000c1e1900 */
[----:B------:R-:W-:-:S02]  /*0ab0*/  @P3 IADD3 R27, R15, R31, RZ ;  /* 0x0000001f0f1b3210 */ /* 0x000fc40007ffe0ff */
[----:B------:R-:W-:Y:S02]  /*0ac0*/  CS2R R52, SRZ ;  /* 0x0000000000347805 */ /* 0x000fe4000001ff00 */
[C---:B------:R-:W-:Y:S01]  /*0ad0*/  @P3 SHF.L.U32 R15, R14.reuse, 0x1, RZ ;  /* 0x000000010e0f3819 */ /* 0x040fe200000006ff */
[----:B------:R-:W-:Y:S01]  /*0ae0*/  BSSY B0, `(.L_x_708) ;  /* 0x0000023000007945 */ /* 0x000fe20003800000 */
[----:B------:R-:W-:Y:S01]  /*0af0*/  @P3 SHF.L.U64.HI R26, R14, 0x1, R27 ;  /* 0x000000010e1a3819 */ /* 0x000fe2000001021b */
[----:B------:R1:W5:Y:S01]  /*0b00*/  @P2 LDG.E R51, desc[UR8][R12.64] ;  /* 0x000000080c332981 */ /* 0x000362000c1e1900 */
[C---:B--2---:R-:W-:Y:S02]  /*0b10*/  @P3 IADD3 R20, P5, R15.reuse, R20, RZ ;  /* 0x000000140f143210 */ /* 0x044fe40007fbe0ff */
[----:B---3--:R-:W-:Y:S02]  /*0b20*/  @P3 IADD3 R14, P6, R15, R10, RZ ;  /* 0x0000000a0f0e3210 */ /* 0x008fe40007fde0ff */
[----:B------:R-:W-:-:S02]  /*0b30*/  @P3 IADD3.X R21, R26, R21, RZ, P5, !PT ;  /* 0x000000151a153210 */ /* 0x000fc40002ffe4ff */
[----:B------:R-:W-:-:S03]  /*0b40*/  @P3 IADD3.X R15, R26, R11, RZ, P6, !PT ;  /* 0x0000000b1a0f3210 */ /* 0x000fc600037fe4ff */
[----:B------:R-:W5:Y:S04]  /*0b50*/  @P3 LDG.E R55, desc[UR8][R20.64] ;  /* 0x0000000814373981 */ /* 0x000f68000c1e1900 */
[----:B------:R-:W5:Y:S01]  /*0b60*/  @P3 LDG.E R54, desc[UR8][R14.64] ;  /* 0x000000080e363981 */ /* 0x000f62000c1e1900 */
[----:B0-----:R-:W-:-:S04]  /*0b70*/  @P0 IADD3 R16, P4, R29, R16, RZ ;  /* 0x000000101d100210 */ /* 0x001fc80007f9e0ff */
[----:B------:R-:W-:Y:S02]  /*0b80*/  @P0 IADD3.X R17, R22, R17, RZ, P4, !PT ;  /* 0x0000001116110210 */ /* 0x000fe400027fe4ff */
[----:B-1----:R-:W-:-:S03]  /*0b90*/  @P0 IADD3 R18, P4, R29, R18, RZ ;  /* 0x000000121d120210 */ /* 0x002fc60007f9e0ff */
[----:B------:R0:W5:Y:S01]  /*0ba0*/  @P0 LDG.E R52, desc[UR8][R16.64] ;  /* 0x0000000810340981 */ /* 0x000162000c1e1900 */
[----:B------:R-:W-:-:S05]  /*0bb0*/  @P0 IADD3.X R19, R22, R19, RZ, P4, !PT ;  /* 0x0000001316130210 */ /* 0x000fca00027fe4ff */
[----:B------:R1:W5:Y:S01]  /*0bc0*/  @P0 LDG.E R53, desc[UR8][R18.64] ;  /* 0x0000000812350981 */ /* 0x000362000c1e1900 */
[----:B------:R-:W-:Y:S02]  /*0bd0*/  CS2R R10, SRZ ;  /* 0x00000000000a7805 */ /* 0x000fe4000001ff00 */
[----:B------:R-:W-:Y:S01]  /*0be0*/  CS2R R12, SRZ ;  /* 0x00000000000c7805 */ /* 0x000fe2000001ff00 */
[----:B----4-:R-:W-:-:S05]  /*0bf0*/  FFMA.FTZ R9, -R8, R8, R9 ;  /* 0x0000000808097223 */ /* 0x010fca0000010109 */
[----:B------:R-:W-:-:S13]  /*0c00*/  FSETP.GTU.FTZ.AND P0, PT, R9, RZ, PT ;  /* 0x000000ff0900720b */ /* 0x000fda0003f1c000 */
[----:B0-----:R-:W0:Y:S02]  /*0c10*/  @P0 LDC R16, c[0x0][0x250] ;  /* 0x00009400ff100b82 */ /* 0x001e240000000800 */
[----:B0-----:R-:W-:Y:S01]  /*0c20*/  @P0 FADD.FTZ R16, R9, R16 ;  /* 0x0000001009100221 */ /* 0x001fe20000010000 */
[----:B------:R-:W-:-:S06]  /*0c30*/  MOV R9, 0x3f800000 ;  /* 0x3f80000000097802 */ /* 0x000fcc0000000f00 */
[----:B------:R1:W0:Y:S01]  /*0c40*/  @P0 MUFU.RSQ R9, R16 ;  /* 0x0000001000090308 */ /* 0x0002220000001400 */
[----:B------:R-:W-:-:S13]  /*0c50*/  ISETP.GT.U32.AND P0, PT, R47, 0x1df, PT ;  /* 0x000001df2f00780c */ /* 0x000fda0003f04070 */
[----:B-1----:R-:W-:Y:S05]  /*0c60*/  @P0 BRA `(.L_x_709) ;  /* 0x0000000000280947 */ /* 0x002fea0003800000 */
[----:B------:R-:W-:Y:S01]  /*0c70*/  ISETP.NE.AND P0, PT, RZ, UR10, PT ;  /* 0x0000000aff007c0c */ /* 0x000fe2000bf05270 */
[----:B------:R-:W1:Y:S01]  /*0c80*/  LDC.64 R14, c[0x0][0x238] ;  /* 0x00008e00ff0e7b82 */ /* 0x000e620000000a00 */
[----:B------:R-:W-:-:S04]  /*0c90*/  IADD3 R23, R48, R23, RZ ;  /* 0x0000001730177210 */ /* 0x000fc80007ffe0ff */
[----:B------:R-:W-:-:S07]  /*0ca0*/  SHF.R.S32.HI R18, RZ, 0x1f, R23 ;  /* 0x0000001fff127819 */ /* 0x000fce0000011417 */
[----:B------:R-:W2:Y:S01]  /*0cb0*/  @P0 LDC.64 R10, c[0x0][0x240] ;  /* 0x00009000ff0a0b82 */ /* 0x000ea20000000a00 */
[C---:B-1----:R-:W-:Y:S01]  /*0cc0*/  IMAD.WIDE R14, R23.reuse, 0x4, R14 ;  /* 0x00000004170e7825 */ /* 0x042fe200078e020e */
[----:B--2---:R-:W-:-:S04]  /*0cd0*/  @P0 LEA R16, P3, R23, R10, 0x2 ;  /* 0x0000000a17100211 */ /* 0x004fc800078610ff */
[----:B------:R-:W-:Y:S02]  /*0ce0*/  @P0 LEA.HI.X R17, R23, R11, R18, 0x2, P3 ;  /* 0x0000000b17110211 */ /* 0x000fe400018f1412 */
[----:B------:R1:W5:Y:S04]  /*0cf0*/  LDG.E.64 R10, desc[UR8][R14.64] ;  /* 0x000000080e0a7981 */ /* 0x000368000c1e1b00 */
[----:B------:R1:W5:Y:S03]  /*0d00*/  @P0 LDG.E.64 R12, desc[UR8][R16.64] ;  /* 0x00000008100c0981 */ /* 0x000366000c1e1b00 */
.L_x_709:
[----:B------:R-:W-:Y:S05]  /*0d10*/  BSYNC B0 ;  /* 0x0000000000007941 */ /* 0x000fea0003800000 */
.L_x_708:
[----:B------:R-:W-:Y:S01]  /*0d20*/  ISETP.NE.AND P3, PT, RZ, UR10, PT ;  /* 0x0000000aff007c0c */ /* 0x000fe2000bf65270 */
[--C-:B-1---5:R-:W-:Y:S02]  /*0d30*/  HADD2.F32 R15, -RZ, R38.reuse.H0_H0 ;  /* 0x20000026ff0f7230 */ /* 0x122fe40000004100 */
[----:B------:R-:W-:Y:S02]  /*0d40*/  HADD2.F32 R23, -RZ, R38.H1_H1 ;  /* 0x30000026ff177230 */ /* 0x000fe40000004100 */
[----:B------:R-:W-:Y:S02]  /*0d50*/  HADD2.F32 R25, -RZ, R50.H0_H0 ;  /* 0x20000032ff197230 */ /* 0x000fe40000004100 */
[C---:B------:R-:W-:Y:S01]  /*0d60*/  FADD.FTZ R14, -R8.reuse, R15 ;  /* 0x0000000f080e7221 */ /* 0x040fe20000010100 */
[--C-:B------:R-:W-:Y:S02]  /*0d70*/  HADD2.F32 R22, -RZ, R49.reuse.H0_H0 ;  /* 0x20000031ff167230 */ /* 0x100fe40000004100 */
[----:B------:R-:W-:Y:S01]  /*0d80*/  FADD.FTZ R20, -R8, R23 ;  /* 0x0000001708147221 */ /* 0x000fe20000010100 */
[----:B------:R-:W-:-:S02]  /*0d90*/  HADD2.F32 R17, -RZ, R49.H1_H1 ;  /* 0x30000031ff117230 */ /* 0x000fc40000004100 */
[-C--:B0-----:R-:W-:Y:S01]  /*0da0*/  FMUL.FTZ R15, R14, R9.reuse ;  /* 0x000000090e0f7220 */ /* 0x081fe20000410000 */
[----:B------:R-:W-:Y:S02]  /*0db0*/  HADD2.F32 R19, -RZ, R50.H1_H1 ;  /* 0x30000032ff137230 */ /* 0x000fe40000004100 */
[----:B------:R-:W-:Y:S01]  /*0dc0*/  FADD.FTZ R18, -R8, R25 ;  /* 0x0000001908127221 */ /* 0x000fe20000010100 */
[--C-:B------:R-:W-:Y:S02]  /*0dd0*/  HADD2.F32 R21, -RZ, R51.reuse.H0_H0 ;  /* 0x20000033ff157230 */ /* 0x100fe40000004100 */
[----:B------:R-:W-:Y:S01]  /*0de0*/  FMUL.FTZ R14, R20, R9 ;  /* 0x00000009140e7220 */ /* 0x000fe20000410000 */
        /* <DEDUP_REMOVED lines=20> */
.L_x_710:
        /* <DEDUP_REMOVED lines=26> */
.L_x_711:
[----:B------:R-:W-:Y:S01]  /*10d0*/  FFMA.FTZ R28, R14, R23, R25 ;  /* 0x000000170e1c7223 */ /* 0x000fe20000010019 */
[----:B------:R-:W-:Y:S01]  /*10e0*/  FMUL.FTZ R20, R21, R10 ;  /* 0x0000000a15147220 */ /* 0x000fe20000410000 */
[----:B------:R-:W-:Y:S01]  /*10f0*/  FADD.FTZ R23, R23, R18 ;  /* 0x0000001217177221 */ /* 0x000fe20000010000 */
[--C-:B------:R-:W-:Y:S02]  /*1100*/  HADD2.F32 R25, -RZ, R52.reuse.H0_H0 ;  /* 0x20000034ff197230 */ /* 0x100fe40000004100 */
[----:B------:R-:W-:Y:S01]  /*1110*/  FFMA.FTZ R26, R15, R22, RZ ;  /* 0x000000160f1a7223 */ /* 0x000fe200000100ff */
[----:B------:R-:W-:Y:S02]  /*1120*/  HADD2.F32 R27, -RZ, R52.H1_H1 ;  /* 0x30000034ff1b7230 */ /* 0x000fe40000004100 */
[----:B------:R-:W-:Y:S01]  /*1130*/  FADD.FTZ R18, R23, R20 ;  /* 0x0000001417127221 */ /* 0x000fe20000010000 */
[C---:B------:R-:W-:Y:S01]  /*1140*/  FFMA.FTZ R15, R19.reuse, R20, R28 ;  /* 0x00000014130f7223 */ /* 0x040fe2000001001c */
[----:B------:R-:W-:Y:S01]  /*1150*/  FMUL.FTZ R23, R16, R11 ;  /* 0x0000000b10177220 */ /* 0x000fe20000410000 */
[C---:B------:R-:W-:Y:S01]  /*1160*/  FADD.FTZ R28, -R8.reuse, R25 ;  /* 0x00000019081c7221 */ /* 0x040fe20000010100 */
[----:B------:R-:W-:Y:S01]  /*1170*/  FADD.FTZ R30, -R8, R27 ;  /* 0x0000001b081e7221 */ /* 0x000fe20000010100 */
[----:B------:R-:W-:Y:S01]  /*1180*/  FFMA.FTZ R20, R19, R21, R26 ;  /* 0x0000001513147223 */ /* 0x000fe2000001001a */
[----:B------:R-:W-:Y:S01]  /*1190*/  FFMA.FTZ R26, R24, R23, R15 ;  /* 0x00000017181a7223 */ /* 0x000fe2000001000f */
[----:B------:R-:W-:Y:S01]  /*11a0*/  FADD.FTZ R23, R23, R18 ;  /* 0x0000001217177221 */ /* 0x000fe20000010000 */
[----:B------:R-:W-:Y:S01]  /*11b0*/  FFMA.FTZ R25, R14, R17, RZ ;  /* 0x000000110e197223 */ /* 0x000fe200000100ff */
[----:B------:R-:W-:-:S02]  /*11c0*/  HADD2.F32 R19, -RZ, R53.H0_H0 ;  /* 0x20000035ff137230 */ /* 0x000fc40000004100 */
[-C--:B------:R-:W-:Y:S01]  /*11d0*/  FMUL.FTZ R15, R28, R9.reuse ;  /* 0x000000091c0f7220 */ /* 0x080fe20000410000 */
[----:B------:R-:W-:Y:S02]  /*11e0*/  HADD2.F32 R18, -RZ, R53.H1_H1 ;  /* 0x30000035ff127230 */ /* 0x000fe40000004100 */
        /* <DEDUP_REMOVED lines=21> */
.L_x_712:
[----:B------:R-:W-:Y:S01]  /*1340*/  FMUL.FTZ R30, R19, R10 ;  /* 0x0000000a131e7220 */ /* 0x000fe20000410000 */
[--C-:B------:R-:W-:Y:S02]  /*1350*/  HADD2.F32 R27, -RZ, R55.reuse.H0_H0 ;  /* 0x20000037ff1b7230 */ /* 0x100fe40000004100 */
[----:B------:R-:W-:Y:S01]  /*1360*/  FADD.FTZ R28, R22, R21 ;  /* 0x00000015161c7221 */ /* 0x000fe20000010000 */
[----:B------:R-:W-:Y:S02]  /*1370*/  HADD2.F32 R29, -RZ, R55.H1_H1 ;  /* 0x30000037ff1d7230 */ /* 0x000fe40000004100 */
[----:B------:R-:W-:Y:S01]  /*1380*/  FFMA.FTZ R21, R15, R30, R26 ;  /* 0x0000001e0f157223 */ /* 0x000fe2000001001a */
[----:B------:R-:W-:Y:S01]  /*1390*/  FADD.FTZ R30, R23, R30 ;  /* 0x0000001e171e7221 */ /* 0x000fe20000010000 */
[----:B------:R-:W-:Y:S01]  /*13a0*/  FFMA.FTZ R25, R24, R16, R25 ;  /* 0x0000001018197223 */ /* 0x000fe20000010019 */
[----:B------:R-:W-:Y:S01]  /*13b0*/  FMUL.FTZ R23, R18, R11 ;  /* 0x0000000b12177220 */ /* 0x000fe20000410000 */
[C---:B------:R-:W-:Y:S01]  /*13c0*/  FADD.FTZ R24, -R8.reuse, R27 ;  /* 0x0000001b08187221 */ /* 0x040fe20000010100 */
[----:B------:R-:W-:-:S02]  /*13d0*/  FADD.FTZ R26, -R8, R29 ;  /* 0x0000001d081a7221 */ /* 0x000fc40000010100 */
[----:B------:R-:W-:Y:S01]  /*13e0*/  FFMA.FTZ R22, R14, R23, R21 ;  /* 0x000000170e167223 */ /* 0x000fe20000010015 */
[----:B------:R-:W-:Y:S01]  /*13f0*/  FADD.FTZ R21, R23, R30 ;  /* 0x0000001e17157221 */ /* 0x000fe20000010000 */
[-C--:B------:R-:W-:Y:S01]  /*1400*/  FMUL.FTZ R27, R24, R9.reuse ;  /* 0x00000009181b7220 */ /* 0x080fe20000410000 */
[----:B------:R-:W-:Y:S01]  /*1410*/  FMUL.FTZ R26, R26, R9 ;  /* 0x000000091a1a7220 */ /* 0x000fe20000410000 */
[--C-:B------:R-:W-:Y:S02]  /*1420*/  HADD2.F32 R23, -RZ, R54.reuse.H0_H0 ;  /* 0x20000036ff177230 */ /* 0x100fe40000004100 */
[----:B------:R-:W-:Y:S01]  /*1430*/  HADD2.F32 R24, -RZ, R54.H1_H1 ;  /* 0x30000036ff187230 */ /* 0x000fe20000004100 */
        /* <DEDUP_REMOVED lines=19> */
.L_x_713:
[----:B------:R-:W-:Y:S01]  /*1570*/  FMUL.FTZ R30, R23, R10 ;  /* 0x0000000a171e7220 */ /* 0x000fe20000410000 */
[----:B------:R-:W-:Y:S01]  /*1580*/  ISETP.GT.AND P0, PT, R32, 0x1e, PT ;  /* 0x0000001e2000780c */ /* 0x000fe20003f04270 */
[----:B------:R-:W0:Y:S01]  /*1590*/  S2UR UR11, SR_CgaCtaId ;  /* 0x00000000000b79c3 */ /* 0x000e220000008800 */
[----:B------:R-:W-:Y:S01]  /*15a0*/  FADD.FTZ R17, RZ, R17 ;  /* 0x00000011ff117221 */ /* 0x000fe20000010000 */
[----:B------:R-:W-:Y:S01]  /*15b0*/  FFMA.FTZ R29, R27, R30, R22 ;  /* 0x0000001e1b1d7223 */ /* 0x000fe20000010016 */
[----:B------:R-:W-:Y:S01]  /*15c0*/  FADD.FTZ R30, R21, R30 ;  /* 0x0000001e151e7221 */ /* 0x000fe20000010000 */
[----:B------:R-:W-:Y:S01]  /*15d0*/  FMUL.FTZ R21, R24, R11 ;  /* 0x0000000b18157220 */ /* 0x000fe20000410000 */
[----:B------:R-:W-:Y:S01]  /*15e0*/  UMOV UR6, 0x400 ;  /* 0x0000040000067882 */ /* 0x000fe20000000000 */
[----:B------:R-:W-:Y:S01]  /*15f0*/  FADD.FTZ R17, R17, R16 ;  /* 0x0000001011117221 */ /* 0x000fe20000010000 */
[----:B------:R-:W-:Y:S01]  /*1600*/  UIADD3 UR5, UR6, 0xa0, URZ ;  /* 0x000000a006057890 */ /* 0x000fe2000fffe03f */
[----:B------:R-:W-:Y:S01]  /*1610*/  FFMA.FTZ R22, R26, R21, R29 ;  /* 0x000000151a167223 */ /* 0x000fe2000001001d */
[----:B------:R-:W-:Y:S01]  /*1620*/  FADD.FTZ R21, R21, R30 ;  /* 0x0000001e15157221 */ /* 0x000fe20000010000 */
[----:B------:R-:W-:Y:S01]  /*1630*/  FFMA.FTZ R20, R15, R19, R20 ;  /* 0x000000130f147223 */ /* 0x000fe20000010014 */
[----:B------:R-:W-:Y:S01]  /*1640*/  FADD.FTZ R28, R28, R19 ;  /* 0x000000131c1c7221 */ /* 0x000fe20000010000 */
[----:B------:R-:W-:Y:S01]  /*1650*/  ISETP.NE.AND P4, PT, R47, RZ, PT ;  /* 0x000000ff2f00720c */ /* 0x000fe20003f85270 */
        /* <DEDUP_REMOVED lines=8> */
[----:B------:R-:W-:Y:S01]  /*16e0*/  BSSY B0, `(.L_x_714) ;  /* 0x0000046000007945 */ /* 0x000fe20003800000 */
[----:B------:R-:W-:Y:S01]  /*16f0*/  ISETP.GT.U32.AND P5, PT, R47, 0xe, PT ;  /* 0x0000000e2f00780c */ /* 0x000fe20003fa4070 */
[----:B0-----:R-:W-:-:S06]  /*1700*/  ULEA UR5, UR11, UR5, 0x18 ;  /* 0x000000050b057291 */ /* 0x001fcc000f8ec03f */
[----:B------:R-:W-:-:S05]  /*1710*/  LEA R57, R47, UR5, 0x4 ;  /* 0x000000052f397c11 */ /* 0x000fca000f8e20ff */
[----:B------:R-:W-:Y:S01]  /*1720*/  STS.128 [R57], R16 ;  /* 0x0000001039007388 */ /* 0x000fe20000000c00 */
        /* <DEDUP_REMOVED lines=35> */
[----:B------:R-:W-:-:S03]  /*1960*/  FADD.FTZ R14, R14, R25 ;  /* 0x000000190e0e7221 */ /* 0x000fc60000010000 */
[----:B------:R-:W-:Y:S01]  /*1970*/  FADD.FTZ R15, R31, R26 ;  /* 0x0000001a1f0f7221 */ /* 0x000fe20000010000 */
[----:B------:R-:W-:Y:S01]  /*1980*/  FADD.FTZ R14, R14, R27 ;  /* 0x0000001b0e0e7221 */ /* 0x000fe20000010000 */
[----:B------:R-:W0:Y:S02]  /*1990*/  LDS.128 R28, [UR5+0x40] ;  /* 0x00004005ff1c7984 */ /* 0x000e240008000c00 */
[----:B---3--:R-:W-:Y:S01]  /*19a0*/  FADD.FTZ R15, R15, R20 ;  /* 0x000000140f0f7221 */ /* 0x008fe20000010000 */
[----:B------:R-:W-:Y:S01]  /*19b0*/  FADD.FTZ R14, R14, R21 ;  /* 0x000000150e0e7221 */ /* 0x000fe20000010000 */
[----:B------:R-:W1:Y:S02]  /*19c0*/  LDS.128 R24, [UR5+0x50] ;  /* 0x00005005ff187984 */ /* 0x000e640008000c00 */
        /* <DEDUP_REMOVED lines=11> */
[----:B------:R-:W-:Y:S02]  /*1a80*/  FADD.FTZ R24, R14, R27 ;  /* 0x0000001b0e187221 */ /* 0x000fe40000010000 */
[----:B------:R-:W1:Y:S01]  /*1a90*/  LDS.64 R14, [UR5+0x80] ;  /* 0x00008005ff0e7984 */ /* 0x000e620008000a00 */
        /* <DEDUP_REMOVED lines=10> */
.L_x_715:
[----:B------:R-:W-:Y:S05]  /*1b40*/  BSYNC B0 ;  /* 0x0000000000007941 */ /* 0x000fea0003800000 */
.L_x_714:
        /* <DEDUP_REMOVED lines=11> */
[----:B------:R-:W-:Y:S01]  /*1c00*/  FADD.FTZ R20, R16, R25 ;  /* 0x0000001910147221 */ /* 0x000fe20000010000 */
[----:B------:R-:W-:Y:S01]  /*1c10*/  FADD.FTZ R25, R21, R26 ;  /* 0x0000001a15197221 */ /* 0x000fe20000010000 */
[----:B------:R-:W1:Y:S01]  /*1c20*/  LDS.128 R16, [R57+0x3c0] ;  /* 0x0003c00039107984 */ /* 0x000e620000000c00 */
[----:B------:R-:W-:Y:S01]  /*1c30*/  FADD.FTZ R24, R22, R27 ;  /* 0x0000001b16187221 */ /* 0x000fe20000010000 */
[----:B---3--:R-:W-:Y:S01]  /*1c40*/  FADD.FTZ R27, R23, R28 ;  /* 0x0000001c171b7221 */ /* 0x008fe20000010000 */
[----:B------:R-:W-:Y:S01]  /*1c50*/  FADD.FTZ R26, R20, R29 ;  /* 0x0000001d141a7221 */ /* 0x000fe20000010000 */
[----:B------:R-:W-:Y:S01]  /*1c60*/  FADD.FTZ R29, R25, R30 ;  /* 0x0000001e191d7221 */ /* 0x000fe20000010000 */
[----:B------:R-:W2:Y:S01]  /*1c70*/  LDS.128 R20, [R57+0x4b0] ;  /* 0x0004b00039147984 */ /* 0x000ea20000000c00 */
[----:B------:R-:W-:Y:S01]  /*1c80*/  FADD.FTZ R28, R24, R31 ;  /* 0x0000001f181c7221 */ /* 0x000fe20000010000 */
[----:B-1----:R-:W-:Y:S01]  /*1c90*/  FADD.FTZ R31, R27, R16 ;  /* 0x000000101b1f7221 */ /* 0x002fe20000010000 */
[----:B------:R-:W-:Y:S01]  /*1ca0*/  FADD.FTZ R16, R26, R17 ;  /* 0x000000111a107221 */ /* 0x000fe20000010000 */
[----:B------:R-:W-:Y:S01]  /*1cb0*/  FADD.FTZ R29, R29, R18 ;  /* 0x000000121d1d7221 */ /* 0x000fe20000010000 */
[----:B------:R-:W1:Y:S01]  /*1cc0*/  LDS.128 R24, [R57+0x5a0] ;  /* 0x0005a00039187984 */ /* 0x000e620000000c00 */
[----:B------:R-:W-:Y:S01]  /*1cd0*/  FADD.FTZ R28, R28, R19 ;  /* 0x000000131c1c7221 */ /* 0x000fe20000010000 */
[----:B--2---:R-:W-:Y:S01]  /*1ce0*/  FADD.FTZ R31, R31, R20 ;  /* 0x000000141f1f7221 */ /* 0x004fe20000010000 */
        /* <DEDUP_REMOVED lines=113> */
[----:B------:R-:W2:Y:S01]  /*2400*/  LDS.128 R16, [R57+0x1b30] ;  /* 0x001b300039107984 */ /* 0x000ea20000000c00 */
[----:B-1----:R-:W-:Y:S01]  /*2410*/  FADD.FTZ R31, R31, R20 ;  /* 0x000000141f1f7221 */ /* 0x002fe20000010000 */
[----:B------:R-:W-:Y:S01]  /*2420*/  FADD.FTZ R28, R24, R21 ;  /* 0x00000015181c7221 */ /* 0x000fe20000010000 */
[----:B------:R-:W-:Y:S01]  /*2430*/  FADD.FTZ R29, R29, R22 ;  /* 0x000000161d1d7221 */ /* 0x000fe20000010000 */
[----:B------:R-:W-:Y:S01]  /*2440*/  FADD.FTZ R30, R30, R23 ;  /* 0x000000171e1e7221 */ /* 0x000fe20000010000 */
[----:B------:R-:W-:Y:S01]  /*2450*/  LDS.128 R24, [R57+0x1d10] ;  /* 0x001d100039187984 */ /* 0x000fe20000000c00 */
[----:B--2---:R-:W-:Y:S01]  /*2460*/  FADD.FTZ R31, R31, R16 ;  /* 0x000000101f1f7221 */ /* 0x004fe20000010000 */
[----:B------:R-:W-:Y:S01]  /*2470*/  FADD.FTZ R28, R28, R17 ;  /* 0x000000111c1c7221 */ /* 0x000fe20000010000 */
[----:B------:R-:W-:Y:S01]  /*2480*/  FADD.FTZ R29, R29, R18 ;  /* 0x000000121d1d7221 */ /* 0x000fe20000010000 */
[----:B------:R-:W1:Y:S01]  /*2490*/  LDS.128 R20, [R57+0x1c20] ;  /* 0x001c200039147984 */ /* 0x000e620000000c00 */
        /* <DEDUP_REMOVED lines=9> */
.L_x_717:
[----:B------:R-:W-:Y:S05]  /*2530*/  BSYNC B0 ;  /* 0x0000000000007941 */ /* 0x000fea0003800000 */
.L_x_716:
[----:B------:R-:W1:Y:S01]  /*2540*/  LDC.64 R22, c[0x0][0x268] ;  /* 0x00009a00ff167b82 */ /* 0x000e620000000a00 */
[----:B------:R-:W-:Y:S01]  /*2550*/  IMAD R21, R56, 0xf, R47 ;  /* 0x0000000f38157824 */ /* 0x000fe200078e022f */
[----:B------:R-:W-:Y:S01]  /*2560*/  BSSY B0, `(.L_x_718) ;  /* 0x000000f000007945 */ /* 0x000fe20003800000 */
[----:B------:R-:W-:Y:S02]  /*2570*/  ISETP.GE.U32.AND P0, PT, R34, 0x2, PT ;  /* 0x000000022200780c */ /* 0x000fe40003f06070 */
[----:B-1----:R-:W-:Y:S01]  /*2580*/  IMAD.WIDE R22, R21, 0x4, R22 ;  /* 0x0000000415167825 */ /* 0x002fe200078e0216 */
[----:B------:R-:W-:Y:S10]  /*2590*/  @P5 BRA `(.L_x_719) ;  /* 0x00000000002c5947 */ /* 0x000ff40003800000 */
        /* <DEDUP_REMOVED lines=11> */
.L_x_719:
[----:B------:R-:W-:Y:S05]  /*2650*/  BSYNC B0 ;  /* 0x0000000000007941 */ /* 0x000fea0003800000 */
.L_x_718:
[----:B------:R-:W-:Y:S05]  /*2660*/  @!P0 BRA `(.L_x_720) ;  /* 0x00000010007c8947 */ /* 0x000fea0003800000 */
[----:B--2---:R-:W1:Y:S01]  /*2670*/  LDC.64 R16, c[0x0][0x258] ;  /* 0x00009600ff107b82 */ /* 0x004e620000000a00 */
        /* <DEDUP_REMOVED lines=22> */
[----:B-1----:R-:W-:-:S13]  /*27e0*/  ISETP.EQ.U32.AND P5, PT, R32, UR6, PT ;  /* 0x0000000620007c0c */ /* 0x002fda000bfa2070 */
[----:B------:R-:W-:Y:S06]  /*27f0*/  @P5 MEMBAR.ALL.GPU ;  /* 0x0000000000005992 */ /* 0x000fec000000a000 */
[----:B------:R-:W-:-:S00]  /*2800*/  @P5 ERRBAR ;  /* 0x00000000000059ab */ /* 0x000fc00000000000 */
[----:B------:R-:W-:Y:S06]  /*2810*/  @P5 CGAERRBAR ;  /* 0x00000000000055ab */ /* 0x000fec0000000000 */
[----:B------:R2:W-:Y:S01]  /*2820*/  @P5 REDG.E.ADD.S32.STRONG.GPU desc[UR8][R16.64], R21 ;  /* 0x000000151000598e */ /* 0x0005e2000c10e388 */
[----:B------:R-:W-:Y:S05]  /*2830*/  @!P0 BRA `(.L_x_721) ;  /* 0x0000000000148947 */ /* 0x000fea0003800000 */
.L_x_722:
[----:B--2---:R-:W2:Y:S04]  /*2840*/  LDG.E.STRONG.GPU R18, desc[UR8][R16.64] ;  /* 0x0000000810127981 */ /* 0x004ea8000c1ef900 */
[----:B--2---:R-:W-:Y:S01]  /*2850*/  CCTL.IVALL ;  /* 0x00000000ff00798f */ /* 0x004fe20002000000 */
[----:B------:R-:W-:Y:S05]  /*2860*/  YIELD ;  /* 0x0000000000007946 */ /* 0x000fea0003800000 */
[----:B------:R-:W-:-:S13]  /*2870*/  ISETP.NE.AND P0, PT, R18, R23, PT ;  /* 0x000000171200720c */ /* 0x000fda0003f05270 */
[----:B------:R-:W-:Y:S05]  /*2880*/  @P0 BRA `(.L_x_722) ;  /* 0xfffffffc00ec0947 */ /* 0x000fea000383ffff */
.L_x_721:
        /* <DEDUP_REMOVED lines=16> */
.L_x_726:
        /* <DEDUP_REMOVED lines=115> */
.L_x_725:
        /* <DEDUP_REMOVED lines=61> */
.L_x_727:
[----:B------:R-:W-:-:S13]  /*3490*/  ISETP.NE.OR P0, PT, R22, RZ, P0 ;  /* 0x000000ff1600720c */ /* 0x000fda0000705670 */
[----:B------:R-:W-:Y:S05]  /*34a0*/  @!P0 BRA `(.L_x_723) ;  /* 0x00000000007c8947 */ /* 0x000fea0003800000 */
.L_x_724:
[----:B------:R-:W-:-:S13]  /*34b0*/  ISETP.EQ.OR P6, PT, R23, UR7, P4 ;  /* 0x0000000717007c0c */ /* 0x000fda000a7c2670 */
[----:B------:R-:W-:-:S04]  /*34c0*/  @!P6 IMAD R17, R36, R23, R37 ;  /* 0x000000172411e224 */ /* 0x000fc800078e0225 */
[----:B------:R-:W-:-:S06]  /*34d0*/  @!P6 IMAD.WIDE.U32 R16, R17, 0x8, R24 ;  /* 0x000000081110e825 */ /* 0x000fcc00078e0018 */
[----:B------:R-:W0:Y:S01]  /*34e0*/  @!P6 LDG.E.64 R16, desc[UR8][R16.64] ;  /* 0x000000081010e981 */ /* 0x000e22000c1e1b00 */
[C---:B------:R-:W-:Y:S02]  /*34f0*/  IADD3 R19, R23.reuse, 0x1, RZ ;  /* 0x0000000117137810 */ /* 0x040fe40007ffe0ff */
[----:B------:R-:W-:Y:S02]  /*3500*/  IADD3 R21, R23, 0x2, RZ ;  /* 0x0000000217157810 */ /* 0x000fe40007ffe0ff */
[----:B------:R-:W-:Y:S02]  /*3510*/  ISETP.EQ.OR P0, PT, R19, UR7, P4 ;  /* 0x0000000713007c0c */ /* 0x000fe4000a702670 */
[----:B------:R-:W-:Y:S02]  /*3520*/  IADD3 R27, R23, 0x3, RZ ;  /* 0x00000003171b7810 */ /* 0x000fe40007ffe0ff */
[----:B------:R-:W-:-:S09]  /*3530*/  ISETP.EQ.OR P5, PT, R21, UR7, P4 ;  /* 0x0000000715007c0c */ /* 0x000fd2000a7a2670 */
[----:B------:R-:W-:-:S04]  /*3540*/  @!P0 IMAD R19, R36, R19, R37 ;  /* 0x0000001324138224 */ /* 0x000fc800078e0225 */
        /* <DEDUP_REMOVED lines=21> */
.L_x_723:
        /* <DEDUP_REMOVED lines=11> */
.L_x_729:
[----:B------:R-:W-:Y:S05]  /*3750*/  BSYNC B0 ;  /* 0x0000000000007941 */ /* 0x000fea0003800000 */
.L_x_728:
        /* <DEDUP_REMOVED lines=16> */
.L_x_720:
[----:B------:R-:W1:Y:S01]  /*3860*/  S2UR UR6, SR_CgaCtaId ;  /* 0x00000000000679c3 */ /* 0x000e620000008800 */
[----:B------:R-:W-:Y:S01]  /*3870*/  UMOV UR5, 0x400 ;  /* 0x0000040000057882 */ /* 0x000fe20000000000 */
[----:B--2---:R-:W-:Y:S01]  /*3880*/  IMAD.WIDE.U32 R18, R47, -0x77777777, RZ ;  /* 0x888888892f127825 */ /* 0x004fe200078e00ff */
[----:B------:R-:W-:-:S03]  /*3890*/  ULDC.64 UR12, c[0x0][0x290] ;  /* 0x0000a400000c7ab9 */ /* 0x000fc60000000a00 */
[----:B------:R-:W-:Y:S01]  /*38a0*/  HADD2.F32 R23, -RZ, R50.H1_H1 ;  /* 0x30000032ff177230 */ /* 0x000fe20000004100 */
[----:B------:R-:W-:Y:S01]  /*38b0*/  SHF.R.U32.HI R18, RZ, 0x3, R19 ;  /* 0x00000003ff127819 */ /* 0x000fe20000011613 */
[----:B------:R-:W2:Y:S01]  /*38c0*/  LDC R21, c[0x0][0x2ac] ;  /* 0x0000ab00ff157b82 */ /* 0x000ea20000000800 */
[----:B------:R-:W-:Y:S02]  /*38d0*/  HADD2.F32 R19, -RZ, R38.H1_H1 ;  /* 0x30000026ff137230 */ /* 0x000fe40000004100 */
[--C-:B------:R-:W-:Y:S02]  /*38e0*/  HADD2.F32 R25, -RZ, R52.reuse.H0_H0 ;  /* 0x20000034ff197230 */ /* 0x100fe40000004100 */
[----:B------:R-:W-:Y:S01]  /*38f0*/  FADD.FTZ R28, -R8, R23 ;  /* 0x00000017081c7221 */ /* 0x000fe20000010100 */
[----:B------:R-:W-:Y:S02]  /*3900*/  HADD2.F32 R27, -RZ, R52.H1_H1 ;  /* 0x30000034ff1b7230 */ /* 0x000fe40000004100 */
[----:B------:R-:W-:-:S02]  /*3910*/  HADD2.F32 R29, -RZ, R55.H0_H0 ;  /* 0x20000037ff1d7230 */ /* 0x000fc40000004100 */
[C---:B------:R-:W-:Y:S01]  /*3920*/  FADD.FTZ R22, -R8.reuse, R25 ;  /* 0x0000001908167221 */ /* 0x040fe20000010100 */
[----:B------:R-:W-:Y:S02]  /*3930*/  HADD2.F32 R55, -RZ, R55.H1_H1 ;  /* 0x30000037ff377230 */ /* 0x000fe40000004100 */
[----:B------:R-:W-:Y:S01]  /*3940*/  FADD.FTZ R24, -R8, R27 ;  /* 0x0000001b08187221 */ /* 0x000fe20000010100 */
[----:B------:R-:W-:Y:S01]  /*3950*/  HADD2.F32 R30, -RZ, R49.H1_H1 ;  /* 0x30000031ff1e7230 */ /* 0x000fe20000004100 */
[----:B-1----:R-:W-:Y:S01]  /*3960*/  ULEA UR5, UR6, UR5, 0x18 ;  /* 0x0000000506057291 */ /* 0x002fe2000f8ec03f */
[----:B--2---:R-:W-:-:S08]  /*3970*/  IMAD R18, R21, UR7, R18 ;  /* 0x0000000715127c24 */ /* 0x004fd0000f8e0212 */
[----:B------:R0:W-:Y:S01]  /*3980*/  @!P4 STS.64 [UR5+0x90], R14 ;  /* 0x0000900eff00c988 */ /* 0x0001e20008000a05 */
[----:B------:R-:W-:Y:S01]  /*3990*/  BAR.SYNC.DEFER_BLOCKING 0x0 ;  /* 0x0000000000007b1d */ /* 0x000fe20000010000 */
[----:B------:R-:W-:Y:S01]  /*39a0*/  IADD3 R18, R18, 0x40, RZ ;  /* 0x0000004012127810 */ /* 0x000fe20007ffe0ff */
[----:B------:R-:W-:Y:S01]  /*39b0*/  HADD2.F32 R21, -RZ, R50.H0_H0 ;  /* 0x20000032ff157230 */ /* 0x000fe20000004100 */
[----:B------:R-:W-:Y:S02]  /*39c0*/  ISETP.GE.U32.AND P4, PT, R42, UR12, PT ;  /* 0x0000000c2a007c0c */ /* 0x000fe4000bf86070 */
[----:B------:R-:W-:Y:S01]  /*39d0*/  ISETP.GE.U32.AND P0, PT, R18, UR12, PT ;  /* 0x0000000c12007c0c */ /* 0x000fe2000bf06070 */
[----:B0-----:R-:W-:Y:S01]  /*39e0*/  HADD2.F32 R15, -RZ, R38.H0_H0 ;  /* 0x20000026ff0f7230 */ /* 0x001fe20000004100 */
[----:B------:R-:W-:Y:S01]  /*39f0*/  SHF.R.S32.HI R18, RZ, 0x1f, R18 ;  /* 0x0000001fff127819 */ /* 0x000fe20000011412 */
[C---:B------:R-:W-:Y:S01]  /*3a00*/  FADD.FTZ R38, -R8.reuse, R19 ;  /* 0x0000001308267221 */ /* 0x040fe20000010100 */
[----:B------:R-:W-:Y:S01]  /*3a10*/  ISETP.GE.AND.EX P5, PT, R7, UR13, PT, P4 ;  /* 0x0000000d07007c0c */ /* 0x000fe2000bfa6340 */
[C---:B------:R-:W-:Y:S01]  /*3a20*/  FADD.FTZ R26, -R8.reuse, R21 ;  /* 0x00000015081a7221 */ /* 0x040fe20000010100 */
[----:B------:R-:W-:Y:S01]  /*3a30*/  FADD.FTZ R14, -R8, R15 ;  /* 0x0000000f080e7221 */ /* 0x000fe20000010100 */
[----:B------:R-:W-:Y:S01]  /*3a40*/  ISETP.GE.AND.EX P4, PT, R18, UR13, PT, P0 ;  /* 0x0000000d12007c0c */ /* 0x000fe2000bf86300 */
[----:B------:R-:W-:Y:S01]  /*3a50*/  FADD.FTZ R18, -R8, R29 ;  /* 0x0000001d08127221 */ /* 0x000fe20000010100 */
[C---:B------:R-:W-:Y:S01]  /*3a60*/  ISETP.LT.U32.AND P0, PT, R47.reuse, 0x1e0, !P5 ;  /* 0x000001e02f00780c */ /* 0x040fe20006f01070 */
[-C--:B------:R-:W-:Y:S01]  /*3a70*/  FMUL.FTZ R15, R14, R9.reuse ;  /* 0x000000090e0f7220 */ /* 0x080fe20000410000 */
[----:B------:R-:W-:Y:S01]  /*3a80*/  ISETP.LT.U32.AND P4, PT, R47, 0x1e0, !P4 ;  /* 0x000001e02f00780c */ /* 0x000fe20006781070 */
[----:B------:R-:W-:Y:S01]  /*3a90*/  FADD.FTZ R8, -R8, R55 ;  /* 0x0000003708087221 */ /* 0x000fe20000010100 */
[----:B------:R-:W-:Y:S01]  /*3aa0*/  FMUL.FTZ R14, R38, R9 ;  /* 0x00000009260e7220 */ /* 0x000fe20000410000 */
[----:B------:R-:W0:Y:S01]  /*3ab0*/  LDS.64 R16, [UR5+0x90] ;  /* 0x00009005ff107984 */ /* 0x000e220008000a00 */
[----:B------:R-:W-:-:S02]  /*3ac0*/  ULDC UR5, c[0x0][0x2bc] ;  /* 0x0000af0000057ab9 */ /* 0x000fc40000000800 */
[----:B0-----:R-:W-:Y:S01]  /*3ad0*/  FMUL.FTZ R19, R16, UR5 ;  /* 0x0000000510137c20 */ /* 0x001fe20008410000 */
[----:B------:R-:W-:Y:S01]  /*3ae0*/  FMUL.FTZ R20, R17, UR5 ;  /* 0x0000000511147c20 */ /* 0x000fe20008410000 */
[----:B------:R-:W-:Y:S01]  /*3af0*/  HADD2.F32 R17, -RZ, R49.H0_H0 ;  /* 0x20000031ff117230 */ /* 0x000fe20000004100 */
        /* <DEDUP_REMOVED lines=19> */
.L_x_730:
[----:B------:R-:W-:Y:S04]  /*3c30*/  BSSY B0, `(.L_x_731) ;  /* 0x0000014000007945 */ /* 0x000fe80003800000 */
[----:B------:R-:W-:Y:S05]  /*3c40*/  @!P1 BRA `(.L_x_732) ;  /* 0x0000000000489947 */ /* 0x000fea0003800000 */
[C-C-:B------:R-:W-:Y:S01]  /*3c50*/  FFMA.FTZ R16, R19.reuse, R15, R20.reuse ;  /* 0x0000000f13107223 */ /* 0x140fe20000010014 */
[----:B------:R-:W-:Y:S01]  /*3c60*/  FFMA.FTZ R15, R19, R14, R20 ;  /* 0x0000000e130f7223 */ /* 0x000fe20000010014 */
[----:B------:R-:W-:Y:S01]  /*3c70*/  ULDC.64 UR12, c[0x0][0x288] ;  /* 0x0000a200000c7ab9 */ /* 0x000fe20000000a00 */
[----:B------:R-:W-:Y:S01]  /*3c80*/  MOV R14, R58 ;  /* 0x0000003a000e7202 */ /* 0x000fe20000000f00 */
[----:B------:R-:W-:Y:S01]  /*3c90*/  FFMA.FTZ R16, R17, R10, -R16 ;  /* 0x0000000a11107223 */ /* 0x000fe20000010810 */
[----:B------:R-:W-:Y:S01]  /*3ca0*/  FFMA.FTZ R38, R30, R11, -R15 ;  /* 0x0000000b1e267223 */ /* 0x000fe2000001080f */
[----:B------:R-:W-:Y:S01]  /*3cb0*/  MOV R15, R61 ;  /* 0x0000003d000f7202 */ /* 0x000fe20000000f00 */
[----:B------:R-:W-:Y:S02]  /*3cc0*/  IMAD R17, R35, UR12, RZ ;  /* 0x0000000c23117c24 */ /* 0x000fe4000f8e02ff */
[-C--:B------:R-:W-:Y:S01]  /*3cd0*/  FMUL.FTZ R30, R16, R9.reuse ;  /* 0x00000009101e7220 */ /* 0x080fe20000410000 */
[----:B------:R-:W-:Y:S01]  /*3ce0*/  FMUL.FTZ R21, R38, R9 ;  /* 0x0000000926157220 */ /* 0x000fe20000410000 */
[----:B------:R-:W-:-:S04]  /*3cf0*/  IMAD.WIDE.U32 R14, R46, UR12, R14 ;  /* 0x0000000c2e0e7c25 */ /* 0x000fc8000f8e000e */
[----:B------:R-:W-:Y:S01]  /*3d00*/  F2FP.F16.F32.PACK_AB R21, R21, R30 ;  /* 0x0000001e1515723e */ /* 0x000fe200000000ff */
[----:B------:R-:W-:Y:S01]  /*3d10*/  IMAD R17, R46, UR13, R17 ;  /* 0x0000000d2e117c24 */ /* 0x000fe2000f8e0211 */
[----:B------:R-:W-:Y:S02]  /*3d20*/  ULDC.64 UR12, c[0x0][0x210] ;  /* 0x00008400000c7ab9 */ /* 0x000fe40000000a00 */
[----:B------:R-:W-:Y:S02]  /*3d30*/  LEA R16, P5, R14, UR12, 0x1 ;  /* 0x0000000c0e107c11 */ /* 0x000fe4000f8a08ff */
[----:B------:R-:W-:-:S04]  /*3d40*/  IADD3 R17, R15, R17, RZ ;  /* 0x000000110f117210 */ /* 0x000fc80007ffe0ff */
[----:B------:R-:W-:-:S05]  /*3d50*/  LEA.HI.X R17, R14, UR13, R17, 0x1, P5 ;  /* 0x0000000d0e117c11 */ /* 0x000fca000a8f0c11 */
[----:B------:R0:W-:Y:S02]  /*3d60*/  STG.E desc[UR8][R16.64], R21 ;  /* 0x0000001510007986 */ /* 0x0001e4000c101908 */
.L_x_732:
[----:B------:R-:W-:Y:S05]  /*3d70*/  BSYNC B0 ;  /* 0x0000000000007941 */ /* 0x000fea0003800000 */
.L_x_731:
[--C-:B------:R-:W-:Y:S02]  /*3d80*/  HADD2.F32 R15, -RZ, R51.reuse.H0_H0 ;  /* 0x20000033ff0f7230 */ /* 0x100fe40000004100 */
[-C--:B------:R-:W-:Y:S01]  /*3d90*/  FMUL.FTZ R31, R26, R9.reuse ;  /* 0x000000091a1f7220 */ /* 0x080fe20000410000 */
[----:B------:R-:W-:Y:S02]  /*3da0*/  HADD2.F32 R14, -RZ, R51.H1_H1 ;  /* 0x30000033ff0e7230 */ /* 0x000fe40000004100 */
[----:B------:R-:W-:Y:S01]  /*3db0*/  FMUL.FTZ R30, R28, R9 ;  /* 0x000000091c1e7220 */ /* 0x000fe20000410000 */
[----:B------:R-:W-:Y:S06]  /*3dc0*/  @!P3 BRA `(.L_x_733) ;  /* 0x000000000048b947 */ /* 0x000fec0003800000 */
        /* <DEDUP_REMOVED lines=18> */
.L_x_733:
[----:B------:R-:W-:Y:S04]  /*3ef0*/  BSSY B0, `(.L_x_734) ;  /* 0x0000014000007945 */ /* 0x000fe80003800000 */
[----:B------:R-:W-:Y:S05]  /*3f00*/  @!P2 BRA `(.L_x_735) ;  /* 0x000000000048a947 */ /* 0x000fea0003800000 */
[C-C-:B0-----:R-:W-:Y:S01]  /*3f10*/  FFMA.FTZ R16, R19.reuse, R31, R20.reuse ;  /* 0x0000001f13107223 */ /* 0x141fe20000010014 */
[----:B------:R-:W-:Y:S01]  /*3f20*/  FFMA.FTZ R17, R19, R30, R20 ;  /* 0x0000001e13117223 */ /* 0x000fe20000010014 */
[----:B------:R-:W-:Y:S02]  /*3f30*/  ULDC.64 UR12, c[0x0][0x288] ;  /* 0x0000a200000c7ab9 */ /* 0x000fe40000000a00 */
[----:B------:R-:W-:Y:S01]  /*3f40*/  FFMA.FTZ R16, R15, R10, -R16 ;  /* 0x0000000a0f107223 */ /* 0x000fe20000010810 */
[----:B------:R-:W-:Y:S01]  /*3f50*/  FFMA.FTZ R28, R14, R11, -R17 ;  /* 0x0000000b0e1c7223 */ /* 0x000fe20000010811 */
[----:B------:R-:W-:Y:S01]  /*3f60*/  MOV R14, R58 ;  /* 0x0000003a000e7202 */ /* 0x000fe20000000f00 */
[----:B------:R-:W-:Y:S01]  /*3f70*/  IMAD R21, R33, UR12, RZ ;  /* 0x0000000c21157c24 */ /* 0x000fe2000f8e02ff */
[----:B------:R-:W-:Y:S01]  /*3f80*/  MOV R15, R61 ;  /* 0x0000003d000f7202 */ /* 0x000fe20000000f00 */
[----:B------:R-:W-:Y:S02]  /*3f90*/  FMUL.FTZ R26, R16, R9 ;  /* 0x00000009101a7220 */ /* 0x000fe40000410000 */
[----:B------:R-:W-:-:S02]  /*3fa0*/  IMAD R17, R44, UR13, R21 ;  /* 0x0000000d2c117c24 */ /* 0x000fc4000f8e0215 */
[----:B------:R-:W-:Y:S01]  /*3fb0*/  FMUL.FTZ R21, R28, R9 ;  /* 0x000000091c157220 */ /* 0x000fe20000410000 */
[----:B------:R-:W-:Y:S01]  /*3fc0*/  IMAD.WIDE.U32 R14, R44, UR12, R14 ;  /* 0x0000000c2c0e7c25 */ /* 0x000fe2000f8e000e */
[----:B------:R-:W-:-:S03]  /*3fd0*/  ULDC.64 UR12, c[0x0][0x210] ;  /* 0x00008400000c7ab9 */ /* 0x000fc60000000a00 */
[----:B------:R-:W-:Y:S02]  /*3fe0*/  F2FP.F16.F32.PACK_AB R21, R21, R26 ;  /* 0x0000001a1515723e */ /* 0x000fe400000000ff */
[----:B------:R-:W-:Y:S02]  /*3ff0*/  LEA R16, P5, R14, UR12, 0x1 ;  /* 0x0000000c0e107c11 */ /* 0x000fe4000f8a08ff */
[----:B------:R-:W-:-:S04]  /*4000*/  IADD3 R17, R15, R17, RZ ;  /* 0x000000110f117210 */ /* 0x000fc80007ffe0ff */
[----:B------:R-:W-:-:S05]  /*4010*/  LEA.HI.X R17, R14, UR13, R17, 0x1, P5 ;  /* 0x0000000d0e117c11 */ /* 0x000fca000a8f0c11 */
[----:B------:R1:W-:Y:S02]  /*4020*/  STG.E desc[UR8][R16.64], R21 ;  /* 0x0000001510007986 */ /* 0x0003e4000c101908 */
.L_x_735:
[----:B------:R-:W-:Y:S05]  /*4030*/  BSYNC B0 ;  /* 0x0000000000007941 */ /* 0x000fea0003800000 */
.L_x_734:
[--C-:B------:R-:W-:Y:S02]  /*4040*/  HADD2.F32 R15, -RZ, R53.reuse.H0_H0 ;  /* 0x20000035ff0f7230 */ /* 0x100fe40000004100 */
[-C--:B------:R-:W-:Y:S01]  /*4050*/  FMUL.FTZ R29, R22, R9.reuse ;  /* 0x00000009161d7220 */ /* 0x080fe20000410000 */
[----:B------:R-:W-:Y:S02]  /*4060*/  HADD2.F32 R14, -RZ, R53.H1_H1 ;  /* 0x30000035ff0e7230 */ /* 0x000fe40000004100 */
[----:B------:R-:W-:Y:S01]  /*4070*/  FMUL.FTZ R28, R24, R9 ;  /* 0x00000009181c7220 */ /* 0x000fe20000410000 */
        /* <DEDUP_REMOVED lines=19> */
.L_x_736:
        /* <DEDUP_REMOVED lines=20> */
.L_x_738:
[----:B------:R-:W-:Y:S05]  /*42f0*/  BSYNC B0 ;  /* 0x0000000000007941 */ /* 0x000fea0003800000 */
.L_x_737:
[--C-:B------:R-:W-:Y:S02]  /*4300*/  HADD2.F32 R15, -RZ, R54.reuse.H0_H0 ;  /* 0x20000036ff0f7230 */ /* 0x100fe40000004100 */
[-C--:B------:R-:W-:Y:S01]  /*4310*/  FMUL.FTZ R23, R18, R9.reuse ;  /* 0x0000000912177220 */ /* 0x080fe20000410000 */
[----:B------:R-:W-:Y:S02]  /*4320*/  HADD2.F32 R54, -RZ, R54.H1_H1 ;  /* 0x30000036ff367230 */ /* 0x000fe40000004100 */
[----:B------:R-:W-:Y:S01]  /*4330*/  FMUL.FTZ R22, R8, R9 ;  /* 0x0000000908167220 */ /* 0x000fe20000410000 */
        /* <DEDUP_REMOVED lines=19> */
.L_x_739:
[----:B------:R-:W-:Y:S04]  /*4470*/  BSSY B0, `(.L_x_740) ;  /* 0x0000013000007945 */ /* 0x000fe80003800000 */
        /* <DEDUP_REMOVED lines=15> */
[----:B------:R-:W-:Y:S02]  /*4570*/  F2FP.F16.F32.PACK_AB R11, R54, R11 ;  /* 0x0000000b360b723e */ /* 0x000fe400000000ff */
[----:B------:R-:W-:-:S05]  /*4580*/  LEA.HI.X R9, R58, UR13, R13, 0x1, P0 ;  /* 0x0000000d3a097c11 */ /* 0x000fca00080f0c0d */
[----:B------:R3:W-:Y:S02]  /*4590*/  STG.E desc[UR8][R8.64], R11 ;  /* 0x0000000b08007986 */ /* 0x0007e4000c101908 */
.L_x_741:
[----:B------:R-:W-:Y:S05]  /*45a0*/  BSYNC B0 ;  /* 0x0000000000007941 */ /* 0x000fea0003800000 */
.L_x_740:
[----:B------:R-:W-:Y:S02]  /*45b0*/  IADD3 R39, R36, R39, RZ ;  /* 0x0000002724277210 */ /* 0x000fe40007ffe0ff */
[----:B------:R-:W-:Y:S02]  /*45c0*/  IADD3 R40, R40, 0x1, RZ ;  /* 0x0000000128287810 */ /* 0x000fe40007ffe0ff */
[----:B------:R-:W-:-:S13]  /*45d0*/  ISETP.GE.AND P0, PT, R39, UR4, PT ;  /* 0x0000000427007c0c */ /* 0x000fda000bf06270 */
[----:B------:R-:W-:Y:S05]  /*45e0*/  @!P0 BRA `(.L_x_742) ;  /* 0xffffffbc006c8947 */ /* 0x000fea000383ffff */
.L_x_707:
        /* <DEDUP_REMOVED lines=8> */
[C---:B-----5:R-:W-:Y:S02]  /*4670*/  SHF.L.U32 R0, R7.reuse, 0x1, RZ ;  /* 0x0000000107007819 */ /* 0x060fe400000006ff */
[----:B------:R-:W-:Y:S02]  /*4680*/  IADD3 R4, R7, -0x1, RZ ;  /* 0xffffffff07047810 */ /* 0x000fe40007ffe0ff */
[----:B------:R-:W-:Y:S02]  /*4690*/  SEL R5, R0, RZ, P1 ;  /* 0x000000ff00057207 */ /* 0x000fe40000800000 */
[----:B------:R-:W-:-:S03]  /*46a0*/  ISETP.NE.OR P0, PT, R37, R4, P0 ;  /* 0x000000042500720c */ /* 0x000fc60000705670 */
[----:B0-----:R-:W-:Y:S01]  /*46b0*/  IMAD.WIDE.U32 R2, R5, 0x4, R2 ;  /* 0x0000000405027825 */ /* 0x001fe200078e0002 */
[----:B------:R-:W-:Y:S09]  /*46c0*/  @P2 BRA `(.L_x_744) ;  /* 0x0000000000242947 */ /* 0x000ff20003800000 */
        /* <DEDUP_REMOVED lines=9> */
.L_x_744:
[----:B------:R-:W-:Y:S05]  /*4760*/  BSYNC B0 ;  /* 0x0000000000007941 */ /* 0x000fea0003800000 */
.L_x_743:
[----:B------:R-:W-:Y:S05]  /*4770*/  @P0 EXIT ;  /* 0x000000000000094d */ /* 0x000fea0003800000 */
[----:B------:R-:W-:Y:S05]  /*4780*/  @P2 BRA `(.L_x_745) ;  /* 0x0000000000202947 */ /* 0x000fea0003800000 */
[----:B------:R-:W-:-:S05]  /*4790*/  IMAD R0, R6, R7, RZ ;  /* 0x0000000706007224 */ /* 0x000fca00078e02ff */
[----:B------:R-:W-:-:S13]  /*47a0*/  ISETP.NE.AND P0, PT, R0, -0x1, PT ;  /* 0xffffffff0000780c */ /* 0x000fda0003f05270 */
[----:B------:R-:W-:Y:S05]  /*47b0*/  @!P0 BRA `(.L_x_745) ;  /* 0x0000000000148947 */ /* 0x000fea0003800000 */
.L_x_746:
[----:B0-----:R-:W4:Y:S04]  /*47c0*/  LDG.E.STRONG.GPU R5, desc[UR8][R2.64] ;  /* 0x0000000802057981 */ /* 0x001f28000c1ef900 */
[----:B----4-:R-:W-:Y:S01]  /*47d0*/  CCTL.IVALL ;  /* 0x00000000ff00798f */ /* 0x010fe20002000000 */
[----:B------:R-:W-:Y:S05]  /*47e0*/  YIELD ;  /* 0x0000000000007946 */ /* 0x000fea0003800000 */
[----:B------:R-:W-:-:S13]  /*47f0*/  ISETP.NE.AND P0, PT, R5, R0, PT ;  /* 0x000000000500720c */ /* 0x000fda0003f05270 */
[----:B------:R-:W-:Y:S05]  /*4800*/  @P0 BRA `(.L_x_746) ;  /* 0xfffffffc00ec0947 */ /* 0x000fea000383ffff */
.L_x_745:
[----:B------:R-:W-:Y:S05]  /*4810*/  WARPSYNC.ALL ;  /* 0x0000000000007948 */ /* 0x000fea0003800000 */
[----:B------:R-:W4:Y:S08]  /*4820*/  LDC.64 R22, c[0x0][0x288] ;  /* 0x0000a200ff167b82 */ /* 0x000f300000000a00 */
[----:B------:R-:W-:Y:S01]  /*4830*/  BAR.SYNC.DEFER_BLOCKING 0x0 ;  /* 0x0000000000007b1d */ /* 0x000fe20000010000 */
[----:B----4-:R-:W-:-:S04]  /*4840*/  LEA.HI R0, P0, R23, R22, RZ, 0x1 ;  /* 0x0000001617007211 */ /* 0x010fc800078108ff */
        /* <DEDUP_REMOVED lines=15> */
[----:B-12---:R-:W1:Y:S03]  /*4940*/  LDC.64 R16, c[0x0][0x220] ;  /* 0x00008800ff107b82 */ /* 0x006e660000000a00 */
[----:B------:R-:W-:-:S04]  /*4950*/  IADD3.X R5, RZ, R5, RZ, P0, !PT ;  /* 0x00000005ff057210 */ /* 0x000fc800007fe4ff */
[--C-:B------:R-:W-:Y:S02]  /*4960*/  SHF.R.S64 R27, R2, 0x1, R5.reuse ;  /* 0x00000001021b7819 */ /* 0x100fe40000001005 */
[----:B------:R-:W-:-:S04]  /*4970*/  SHF.R.S32.HI R2, RZ, 0x1, R5 ;  /* 0x00000001ff027819 */ /* 0x000fc80000011405 */
[----:B------:R-:W-:-:S07]  /*4980*/  SHF.L.U64.HI R29, R27, 0x2, R2 ;  /* 0x000000021b1d7819 */ /* 0x000fce0000010202 */
.L_x_747:
[----:B------:R-:W-:-:S04]  /*4990*/  LEA R6, P0, R47, UR4, 0x2 ;  /* 0x000000042f067c11 */ /* 0x000fc8000f8010ff */
[----:B------:R-:W-:Y:S02]  /*49a0*/  LEA.HI.X R7, R47, UR5, R0, 0x2, P0 ;  /* 0x000000052f077c11 */ /* 0x000fe400080f1400 */
[-C--:B---3--:R-:W-:Y:S02]  /*49b0*/  LEA R8, P0, R24, R6.reuse, 0x2 ;  /* 0x0000000618087211 */ /* 0x088fe400078010ff */
        /* <DEDUP_REMOVED lines=20> */
.L_x_748:
        /* <DEDUP_REMOVED lines=16> */
.L_x_3264:


//--------------------- .text._Z35group_norm_nhwc_bwd_one_pass_kernelI11Fp16IOFp32WLi256ELi30ELi480EEv26Group_norm_nhwc_bwd_params --------------------------
	.section	.text._Z35group_norm_nhwc_bwd_one_pass_kernelI11Fp16IOFp32WLi256ELi30ELi480EEv26Group_norm_nhwc_bwd_params,"ax",@progbits
	.align	128
        .global         _Z35group_norm_nhwc_bwd_one_pass_kernelI11Fp16IOFp32WLi256ELi30ELi480EEv26Group_norm_nhwc_bwd_params
        .type           _Z35group_norm_nhwc_bwd_one_pass_kernelI11Fp16IOFp32WLi256ELi30ELi480EEv26Group_norm_nhwc_bwd_params,@function
        .size           _Z35group_norm_nhwc_bwd_one_pass_kernelI11Fp16IOFp32WLi256ELi30ELi480EEv26Group_norm_nhwc_bwd_params,(.L_x_3265 - _Z35group_norm_nhwc_bwd_one_pass_kernelI11Fp16IOFp32WLi256ELi30ELi480EEv26Group_norm_nhwc_bwd_params)
        .other          _Z35group_norm_nhwc_bwd_one_pass_kernelI11Fp16IOFp32WLi256ELi30ELi480EEv26Group_norm_nhwc_bwd_params,@"STO_CUDA_ENTRY STV_DEFAULT"
_Z35group_norm_nhwc_bwd_one_pass_kernelI11Fp16IOFp32WLi256ELi30ELi480EEv26Group_norm_nhwc_bwd_params:
.text._Z35group_norm_nhwc_bwd_one_pass_kernelI11Fp16IOFp32WLi256ELi30ELi480EEv26Group_norm_nhwc_bwd_params:
        /* <DEDUP_REMOVED lines=9> */
[----:B------:R-:W0:Y:S01]  /*0090*/  S2UR UR7, SR_CTAID.X ;  /* 0x00000000000779c3 */ /* 0x000e220000002500 */
[C---:B------:R-:W-:Y:S01]  /*00a0*/  IMAD.WIDE.U32 R2, R53.reuse, -0x77777777, RZ ;  /* 0x8888888935027825 */ /* 0x040fe200078e00ff */
[----:B------:R-:W-:Y:S01]  /*00b0*/  ULDC.64 UR10, c[0x0][0x290] ;  /* 0x0000a400000a7ab9 */ /* 0x000fe20000000a00 */
[----:B------:R-:W-:Y:S01]  /*00c0*/  ISETP.GE.U32.AND P1, PT, R53, 0x1e0, PT ;  /* 0x000001e03500780c */ /* 0x000fe20003f26070 */
[----:B------:R-:W1:Y:S01]  /*00d0*/  S2R R6, SR_LANEID ;  /* 0x0000000000067919 */ /* 0x000e620000000000 */
[----:B------:R-:W-:Y:S01]  /*00e0*/  UMOV UR5, 0x400 ;  /* 0x0000040000057882 */ /* 0x000fe20000000000 */
[----:B------:R-:W-:Y:S01]  /*00f0*/  SHF.R.U32.HI R2, RZ, 0x3, R3 ;  /* 0x00000003ff027819 */ /* 0x000fe20000011603 */
[----:B------:R-:W-:Y:S01]  /*0100*/  HFMA2.MMA R49, -RZ, RZ, 0, 0 ;  /* 0x00000000ff317435 */ /* 0x000fe200000001ff */
[----:B------:R-:W0:Y:S01]  /*0110*/  LDC R51, c[0x0][0x2ac] ;  /* 0x0000ab00ff337b82 */ /* 0x000e220000000800 */
[----:B------:R-:W-:-:S07]  /*0120*/  LOP3.LUT R54, R54, 0xfffffffd, RZ, 0xc0, !PT ;  /* 0xfffffffd36367812 */ /* 0x000fce00078ec0ff */
[----:B------:R-:W2:Y:S08]  /*0130*/  LDC.64 R8, c[0x0][0x288] ;  /* 0x0000a200ff087b82 */ /* 0x000eb00000000a00 */
[----:B------:R-:W3:Y:S01]  /*0140*/  S2UR UR6, SR_CgaCtaId ;  /* 0x00000000000679c3 */ /* 0x000ee20000008800 */
[----:B0-----:R-:W-:-:S05]  /*0150*/  IMAD R51, R51, UR7, R2 ;  /* 0x0000000733337c24 */ /* 0x001fca000f8e0202 */
[C---:B------:R-:W-:Y:S02]  /*0160*/  IADD3 R0, R51.reuse, 0x20, RZ ;  /* 0x0000002033007810 */ /* 0x040fe40007ffe0ff */
[C---:B------:R-:W-:Y:S02]  /*0170*/  IADD3 R2, R51.reuse, 0x40, RZ ;  /* 0x0000004033027810 */ /* 0x040fe40007ffe0ff */
[----:B------:R-:W-:Y:S02]  /*0180*/  IADD3 R3, R51, 0x80, RZ ;  /* 0x0000008033037810 */ /* 0x000fe40007ffe0ff */
[----:B------:R-:W-:Y:S02]  /*0190*/  ISETP.LT.U32.AND P5, PT, R0, UR10, PT ;  /* 0x0000000a00007c0c */ /* 0x000fe4000bfa1070 */
[----:B------:R-:W-:Y:S02]  /*01a0*/  SHF.R.S32.HI R0, RZ, 0x1f, R0 ;  /* 0x0000001fff007819 */ /* 0x000fe40000011400 */
[----:B------:R-:W-:Y:S01]  /*01b0*/  ISETP.LT.U32.AND P4, PT, R2, UR10, PT ;  /* 0x0000000a02007c0c */ /* 0x000fe2000bf81070 */
[----:B---3--:R-:W-:Y:S01]  /*01c0*/  ULEA UR5, UR6, UR5, 0x18 ;  /* 0x0000000506057291 */ /* 0x008fe2000f8ec03f */
[----:B------:R-:W-:-:S02]  /*01d0*/  ISETP.LT.U32.AND P2, PT, R3, UR10, PT ;  /* 0x0000000a03007c0c */ /* 0x000fc4000bf41070 */
[----:B------:R-:W-:Y:S02]  /*01e0*/  SHF.R.S32.HI R2, RZ, 0x1f, R2 ;  /* 0x0000001fff027819 */ /* 0x000fe40000011402 */
[----:B------:R-:W-:Y:S02]  /*01f0*/  SHF.R.S32.HI R3, RZ, 0x1f, R3 ;  /* 0x0000001fff037819 */ /* 0x000fe40000011403 */
[----:B------:R-:W-:Y:S02]  /*0200*/  ISETP.LT.AND.EX P5, PT, R0, UR11, !P1, P5 ;  /* 0x0000000b00007c0c */ /* 0x000fe4000cfa1350 */
[----:B------:R-:W-:Y:S02]  /*0210*/  IADD3 R50, R51, 0x60, RZ ;  /* 0x0000006033327810 */ /* 0x000fe40007ffe0ff */
[----:B------:R-:W-:Y:S02]  /*0220*/  ISETP.LT.AND.EX P4, PT, R2, UR11, !P1, P4 ;  /* 0x0000000b02007c0c */ /* 0x000fe4000cf81340 */
[----:B------:R-:W-:Y:S01]  /*0230*/  ISETP.LT.AND.EX P2, PT, R3, UR11, !P1, P2 ;  /* 0x0000000b03007c0c */ /* 0x000fe2000cf41320 */
[----:B--2---:R-:W-:Y:S01]  /*0240*/  IMAD.WIDE.U32 R2, R8, 0x3, RZ ;  /* 0x0000000308027825 */ /* 0x004fe200078e00ff */
[----:B------:R-:W-:-:S02]  /*0250*/  IADD3 R0, R51, 0xa0, RZ ;  /* 0x000000a033007810 */ /* 0x000fc40007ffe0ff */
[----:B------:R-:W-:Y:S02]  /*0260*/  LEA R5, R9, R9, 0x1 ;  /* 0x0000000909057211 */ /* 0x000fe400078e08ff */
[----:B------:R-:W-:Y:S02]  /*0270*/  ISETP.LT.U32.AND P3, PT, R50, UR10, PT ;  /* 0x0000000a32007c0c */ /* 0x000fe4000bf61070 */
[----:B------:R-:W-:Y:S02]  /*0280*/  SHF.R.S32.HI R4, RZ, 0x1f, R50 ;  /* 0x0000001fff047819 */ /* 0x000fe40000011432 */
[----:B------:R-:W-:Y:S02]  /*0290*/  ISETP.LT.U32.AND P6, PT, R51, UR10, PT ;  /* 0x0000000a33007c0c */ /* 0x000fe4000bfc1070 */
[----:B------:R-:W-:Y:S02]  /*02a0*/  SHF.R.S32.HI R33, RZ, 0x1f, R51 ;  /* 0x0000001fff217819 */ /* 0x000fe40000011433 */
[----:B------:R-:W-:-:S02]  /*02b0*/  ISETP.LT.U32.AND P0, PT, R0, UR10, PT ;  /* 0x0000000a00007c0c */ /* 0x000fc4000bf01070 */
[----:B------:R-:W-:Y:S02]  /*02c0*/  SHF.R.S32.HI R0, RZ, 0x1f, R0 ;  /* 0x0000001fff007819 */ /* 0x000fe40000011400 */
[----:B------:R-:W-:Y:S02]  /*02d0*/  IADD3 R5, R3, R5, RZ ;  /* 0x0000000503057210 */ /* 0x000fe40007ffe0ff */
[----:B------:R-:W-:Y:S02]  /*02e0*/  ISETP.LT.AND.EX P3, PT, R4, UR11, !P1, P3 ;  /* 0x0000000b04007c0c */ /* 0x000fe4000cf61330 */
[----:B------:R-:W-:Y:S02]  /*02f0*/  ISETP.LT.AND.EX P6, PT, R33, UR11, !P1, P6 ;  /* 0x0000000b21007c0c */ /* 0x000fe4000cfc1360 */
[----:B------:R-:W-:Y:S02]  /*0300*/  ISETP.LT.AND.EX P1, PT, R0, UR11, !P1, P0 ;  /* 0x0000000b00007c0c */ /* 0x000fe4000cf21300 */
[----:B------:R-:W-:-:S02]  /*0310*/  LEA.HI R2, P0, R5, R2, RZ, 0x1 ;  /* 0x0000000205027211 */ /* 0x000fc400078108ff */
[----:B------:R-:W-:Y:S02]  /*0320*/  SHF.R.S32.HI R0, RZ, 0x1f, R53 ;  /* 0x0000001fff007819 */ /* 0x000fe40000011435 */
[----:B------:R-:W-:Y:S02]  /*0330*/  IADD3.X R5, RZ, R5, RZ, P0, !PT ;  /* 0x00000005ff057210 */ /* 0x000fe400007fe4ff */
[----:B------:R-:W-:Y:S02]  /*0340*/  LEA.HI R4, P0, R9, R8, RZ, 0x1 ;  /* 0x0000000809047211 */ /* 0x000fe400078108ff */
[----:B------:R-:W-:Y:S02]  /*0350*/  LEA.HI R0, R0, R53, RZ, 0x5 ;  /* 0x0000003500007211 */ /* 0x000fe400078f28ff */
[----:B------:R-:W-:Y:S02]  /*0360*/  IADD3.X R7, RZ, R9, RZ, P0, !PT ;  /* 0x00000009ff077210 */ /* 0x000fe400007fe4ff */
[----:B------:R-:W-:-:S02]  /*0370*/  SHF.R.S32.HI R3, RZ, 0x5, R0 ;  /* 0x00000005ff037819 */ /* 0x000fc40000011400 */
[----:B------:R-:W-:Y:S02]  /*0380*/  SHF.R.S64 R0, R4, 0x1, R7 ;  /* 0x0000000104007819 */ /* 0x000fe40000001007 */
[----:B------:R-:W-:Y:S02]  /*0390*/  SHF.R.S64 R2, R2, 0x1, R5 ;  /* 0x0000000102027819 */ /* 0x000fe40000001005 */
[----:B------:R-:W-:Y:S02]  /*03a0*/  SHF.R.S32.HI R7, RZ, 0x1, R7 ;  /* 0x00000001ff077819 */ /* 0x000fe40000011407 */
[----:B------:R-:W-:Y:S02]  /*03b0*/  SHF.R.S32.HI R5, RZ, 0x1, R5 ;  /* 0x00000001ff057819 */ /* 0x000fe40000011405 */
[----:B------:R-:W-:Y:S02]  /*03c0*/  @P6 LOP3.LUT R54, R54, 0x2, RZ, 0xfc, !PT ;  /* 0x0000000236366812 */ /* 0x000fe400078efcff */
[----:B------:R-:W-:-:S02]  /*03d0*/  LEA R3, R3, UR5, 0x3 ;  /* 0x0000000503037c11 */ /* 0x000fc4000f8e18ff */
[----:B------:R-:W-:Y:S02]  /*03e0*/  SHF.L.U64.HI R4, R0, 0x2, R7 ;  /* 0x0000000200047819 */ /* 0x000fe40000010207 */
[----:B-1----:R-:W-:-:S07]  /*03f0*/  SHF.L.U64.HI R5, R2, 0x2, R5 ;  /* 0x0000000202057819 */ /* 0x002fce0000010205 */
.L_x_800:
[----:B------:R-:W0:Y:S01]  /*0400*/  LDC R13, c[0x0][0x2a0] ;  /* 0x0000a800ff0d7b82 */ /* 0x000e220000000800 */
[----:B------:R-:W-:Y:S01]  /*0410*/  IABS R10, R52 ;  /* 0x00000034000a7213 */ /* 0x000fe20000000000 */
[----:B------:R-:W-:Y:S01]  /*0420*/  ULDC.64 UR10, c[0x0][0x298] ;  /* 0x0000a600000a7ab9 */ /* 0x000fe20000000a00 */
[----:B------:R-:W-:Y:S02]  /*0430*/  LOP3.LUT P6, RZ, R54, 0x2, RZ, 0xc0, !PT ;  /* 0x0000000236ff7812 */ /* 0x000fe400078cc0ff */
[C---:B------:R-:W-:Y:S02]  /*0440*/  IADD3 R17, R51.reuse, 0x20, RZ ;  /* 0x0000002033117810 */ /* 0x040fe40007ffe0ff */
[----:B------:R-:W-:Y:S01]  /*0450*/  IADD3 R27, R51, 0xa0, RZ ;  /* 0x000000a0331b7810 */ /* 0x000fe20007ffe0ff */
[----:B------:R-:W1:Y:S01]  /*0460*/  @P5 LDC.64 R38, c[0x0][0x230] ;  /* 0x00008c00ff265b82 */ /* 0x000e620000000a00 */
[----:B------:R-:W-:Y:S02]  /*0470*/  SHF.R.S32.HI R15, RZ, 0x1f, R17 ;  /* 0x0000001fff0f7819 */ /* 0x000fe40000011411 */
[----:B------:R-:W-:-:S05]  /*0480*/  SHF.R.S32.HI R35, RZ, 0x1f, R27 ;  /* 0x0000001fff237819 */ /* 0x000fca000001141b */
[----:B------:R-:W2:Y:S01]  /*0490*/  @P6 LDC.64 R44, c[0x0][0x230] ;  /* 0x00008c00ff2c6b82 */ /* 0x000ea20000000a00 */
[----:B0-----:R-:W-:-:S07]  /*04a0*/  IABS R12, R13 ;  /* 0x0000000d000c7213 */ /* 0x001fce0000000000 */
[----:B------:R-:W0:Y:S01]  /*04b0*/  @P6 LDC.64 R40, c[0x0][0x228] ;  /* 0x00008a00ff286b82 */ /* 0x000e220000000a00 */
[----:B------:R-:W3:Y:S07]  /*04c0*/  I2F.RP R7, R12 ;  /* 0x0000000c00077306 */ /* 0x000eee0000209400 */
[----:B------:R-:W4:Y:S08]  /*04d0*/  @P5 LDC.64 R36, c[0x0][0x228] ;  /* 0x00008a00ff245b82 */ /* 0x000f300000000a00 */
[----:B------:R-:W4:Y:S01]  /*04e0*/  @P4 LDC.64 R30, c[0x0][0x230] ;  /* 0x00008c00ff1e4b82 */ /* 0x000f220000000a00 */
[----:B---3--:R-:W3:Y:S07]  /*04f0*/  MUFU.RCP R7, R7 ;  /* 0x0000000700077308 */ /* 0x008eee0000001000 */
[----:B------:R-:W4:Y:S08]  /*0500*/  @P4 LDC.64 R28, c[0x0][0x228] ;  /* 0x00008a00ff1c4b82 */ /* 0x000f300000000a00 */
[----:B------:R-:W4:Y:S01]  /*0510*/  @P3 LDC.64 R24, c[0x0][0x230] ;  /* 0x00008c00ff183b82 */ /* 0x000f220000000a00 */
[----:B---3--:R-:W-:-:S04]  /*0520*/  IADD3 R8, R7, 0xffffffe, RZ ;  /* 0x0ffffffe07087810 */ /* 0x008fc80007ffe0ff */
[----:B------:R3:W1:Y:S03]  /*0530*/  F2I.FTZ.U32.TRUNC.NTZ R9, R8 ;  /* 0x0000000800097305 */ /* 0x000666000021f000 */
[----:B------:R-:W4:Y:S01]  /*0540*/  @P3 LDC.64 R22, c[0x0][0x228] ;  /* 0x00008a00ff163b82 */ /* 0x000f220000000a00 */
[----:B---3--:R-:W-:-:S07]  /*0550*/  MOV R8, RZ ;  /* 0x000000ff00087202 */ /* 0x008fce0000000f00 */
[----:B------:R-:W3:Y:S01]  /*0560*/  @P2 LDC.64 R20, c[0x0][0x230] ;  /* 0x00008c00ff142b82 */ /* 0x000ee20000000a00 */
[----:B-1----:R-:W-:-:S05]  /*0570*/  IADD3 R11, RZ, -R9, RZ ;  /* 0x80000009ff0b7210 */ /* 0x002fca0007ffe0ff */
[----:B------:R-:W-:-:S04]  /*0580*/  IMAD R11, R11, R12, RZ ;  /* 0x0000000c0b0b7224 */ /* 0x000fc800078e02ff */
[----:B------:R-:W-:Y:S01]  /*0590*/  IMAD.HI.U32 R9, R9, R11, R8 ;  /* 0x0000000b09097227 */ /* 0x000fe200078e0008 */
[----:B------:R-:W-:-:S05]  /*05a0*/  MOV R11, R10 ;  /* 0x0000000a000b7202 */ /* 0x000fca0000000f00 */
[----:B------:R-:W-:-:S05]  /*05b0*/  IMAD.HI.U32 R10, R9, R11, RZ ;  /* 0x0000000b090a7227 */ /* 0x000fca00078e00ff */
[----:B------:R-:W-:-:S05]  /*05c0*/  IADD3 R7, -R10, RZ, RZ ;  /* 0x000000ff0a077210 */ /* 0x000fca0007ffe1ff */
[C---:B------:R-:W-:Y:S02]  /*05d0*/  IMAD R7, R12.reuse, R7, R11 ;  /* 0x000000070c077224 */ /* 0x040fe400078e020b */
[----:B------:R-:W1:Y:S03]  /*05e0*/  S2R R11, SR_TID.X ;  /* 0x00000000000b7919 */ /* 0x000e660000002100 */
        /* <DEDUP_REMOVED lines=8> */
[----:B-1----:R-:W-:-:S05]  /*0670*/  IMAD.WIDE.U32 R8, R11, -0x77777777, RZ ;  /* 0x888888890b087825 */ /* 0x002fca00078e00ff */
[----:B------:R-:W-:-:S05]  /*0680*/  SHF.R.U32.HI R8, RZ, 0x3, R9 ;  /* 0x00000003ff087819 */ /* 0x000fca0000011609 */
[----:B------:R-:W-:Y:S01]  /*0690*/  @P0 IADD3 R10, R10, 0x1, RZ ;  /* 0x000000010a0a0810 */ /* 0x000fe20007ffe0ff */
[----:B------:R-:W-:Y:S01]  /*06a0*/  IMAD R26, R8, -0xf, R11 ;  /* 0xfffffff1081a7824 */ /* 0x000fe200078e020b */
[----:B------:R-:W-:Y:S01]  /*06b0*/  ISETP.GE.AND P0, PT, R52, RZ, PT ;  /* 0x000000ff3400720c */ /* 0x000fe20003f06270 */
[----:B------:R-:W1:Y:S03]  /*06c0*/  @P6 LDC.64 R8, c[0x0][0x288] ;  /* 0x0000a200ff086b82 */ /* 0x000e660000000a00 */
[----:B------:R-:W-:-:S09]  /*06d0*/  SHF.L.U32 R26, R26, 0x1, RZ ;  /* 0x000000011a1a7819 */ /* 0x000fd200000006ff */
[----:B------:R-:W-:Y:S02]  /*06e0*/  @!P0 IADD3 R56, -R56, RZ, RZ ;  /* 0x000000ff38388210 */ /* 0x000fe40007ffe1ff */
[----:B------:R-:W-:Y:S02]  /*06f0*/  ISETP.GE.AND P0, PT, R7, RZ, PT ;  /* 0x000000ff0700720c */ /* 0x000fe40003f06270 */
[----:B------:R-:W-:-:S11]  /*0700*/  LOP3.LUT R7, RZ, R13, RZ, 0x33, !PT ;  /* 0x0000000dff077212 */ /* 0x000fd600078e33ff */
[----:B------:R-:W-:Y:S02]  /*0710*/  @!P0 IADD3 R10, -R10, RZ, RZ ;  /* 0x000000ff0a0a8210 */ /* 0x000fe40007ffe1ff */
[----:B------:R-:W-:-:S04]  /*0720*/  ISETP.NE.AND P0, PT, R13, RZ, PT ;  /* 0x000000ff0d00720c */ /* 0x000fc80003f05270 */
[C---:B------:R-:W-:Y:S02]  /*0730*/  SEL R56, R7.reuse, R56, !P0 ;  /* 0x0000003807387207 */ /* 0x040fe40004000000 */
[----:B------:R-:W-:Y:S02]  /*0740*/  SEL R7, R7, R10, !P0 ;  /* 0x0000000a07077207 */ /* 0x000fe40004000000 */
[----:B------:R-:W-:Y:S01]  /*0750*/  SHF.R.S32.HI R10, RZ, 0x1f, R26 ;  /* 0x0000001fff0a7819 */ /* 0x000fe2000001141a */
[----:B------:R-:W-:Y:S01]  /*0760*/  IMAD R11, R56, 0x1e, RZ ;  /* 0x0000001e380b7824 */ /* 0x000fe200078e02ff */
[----:B------:R-:W-:-:S04]  /*0770*/  SHF.R.S32.HI R12, RZ, 0x1f, R7 ;  /* 0x0000001fff0c7819 */ /* 0x000fc80000011407 */
[----:B------:R-:W-:Y:S01]  /*0780*/  IADD3 R58, P0, R26, R11, RZ ;  /* 0x0000000b1a3a7210 */ /* 0x000fe20007f1e0ff */
[----:B------:R-:W-:-:S03]  /*0790*/  IMAD R12, R12, UR10, RZ ;  /* 0x0000000a0c0c7c24 */ /* 0x000fc6000f8e02ff */
[----:B------:R-:W-:Y:S01]  /*07a0*/  LEA.HI.X.SX32 R59, R11, R10, 0x1, P0 ;  /* 0x0000000a0b3b7211 */ /* 0x000fe200000f0eff */
[----:B------:R-:W-:Y:S01]  /*07b0*/  IMAD R61, R7, UR11, R12 ;  /* 0x0000000b073d7c24 */ /* 0x000fe2000f8e020c */
[----:B------:R-:W2:Y:S01]  /*07c0*/  @P5 LDC.64 R10, c[0x0][0x288] ;  /* 0x0000a200ff0a5b82 */ /* 0x000ea20000000a00 */
[----:B-1----:R-:W-:Y:S02]  /*07d0*/  @P6 IMAD R12, R33, R8, RZ ;  /* 0x00000008210c6224 */ /* 0x002fe400078e02ff */
[----:B------:R-:W-:Y:S01]  /*07e0*/  IMAD.WIDE.U32 R58, R7, UR10, R58 ;  /* 0x0000000a073a7c25 */ /* 0x000fe2000f8e003a */
[----:B------:R-:W-:-:S03]  /*07f0*/  ULDC.64 UR10, c[0x0][0x290] ;  /* 0x0000a400000a7ab9 */ /* 0x000fc60000000a00 */
[----:B------:R-:W-:Y:S01]  /*0800*/  @P6 IMAD R7, R51, R9, R12 ;  /* 0x0000000933076224 */ /* 0x000fe200078e020c */
[----:B------:R-:W-:Y:S02]  /*0810*/  IADD3 R61, R59, R61, RZ ;  /* 0x0000003d3b3d7210 */ /* 0x000fe40007ffe0ff */
[----:B------:R-:W-:-:S05]  /*0820*/  @P6 MOV R60, R58 ;  /* 0x0000003a003c6202 */ /* 0x000fca0000000f00 */
[----:B------:R-:W-:Y:S02]  /*0830*/  @P6 IMAD.WIDE.U32 R12, R51, R8, R60 ;  /* 0x00000008330c6225 */ /* 0x000fe400078e003c */
[----:B------:R-:W1:Y:S03]  /*0840*/  @P4 LDC.64 R8, c[0x0][0x288] ;  /* 0x0000a200ff084b82 */ /* 0x000e660000000a00 */
[----:B------:R-:W-:Y:S02]  /*0850*/  @P6 IADD3 R13, R13, R7, RZ ;  /* 0x000000070d0d6210 */ /* 0x000fe40007ffe0ff */
[C---:B------:R-:W-:Y:S02]  /*0860*/  @P6 SHF.L.U32 R7, R12.reuse, 0x1, RZ ;  /* 0x000000010c076819 */ /* 0x040fe400000006ff */
[----:B------:R-:W-:Y:S01]  /*0870*/  @P6 SHF.L.U64.HI R14, R12, 0x1, R13 ;  /* 0x000000010c0e6819 */ /* 0x000fe2000001020d */
[----:B--2---:R-:W-:Y:S01]  /*0880*/  @P5 IMAD R16, R15, R10, RZ ;  /* 0x0000000a0f105224 */ /* 0x004fe200078e02ff */
[----:B------:R-:W-:-:S02]  /*0890*/  @P5 MOV R12, R58 ;  /* 0x0000003a000c5202 */ /* 0x000fc40000000f00 */
[----:B------:R-:W-:Y:S01]  /*08a0*/  @P5 MOV R13, R61 ;  /* 0x0000003d000d5202 */ /* 0x000fe20000000f00 */
[----:B------:R-:W-:Y:S01]  /*08b0*/  @P5 IMAD R15, R17, R11, R16 ;  /* 0x0000000b110f5224 */ /* 0x000fe200078e0210 */
[----:B------:R-:W-:Y:S01]  /*08c0*/  @P6 IADD3 R44, P0, R7, R44, RZ ;  /* 0x0000002c072c6210 */ /* 0x000fe20007f1e0ff */
[----:B------:R-:W-:Y:S01]  /*08d0*/  @P5 IMAD.WIDE.U32 R12, R17, R10, R12 ;  /* 0x0000000a110c5225 */ /* 0x000fe200078e000c */
[----:B------:R-:W-:Y:S01]  /*08e0*/  IADD3 R17, R51, 0x40, RZ ;  /* 0x0000004033117810 */ /* 0x000fe20007ffe0ff */
[----:B------:R-:W2:Y:S01]  /*08f0*/  @P3 LDC.64 R10, c[0x0][0x288] ;  /* 0x0000a200ff0a3b82 */ /* 0x000ea20000000a00 */
[----:B------:R-:W-:Y:S02]  /*0900*/  @P6 IADD3.X R45, R14, R45, RZ, P0, !PT ;  /* 0x0000002d0e2d6210 */ /* 0x000fe400007fe4ff */
[----:B------:R-:W-:Y:S02]  /*0910*/  @P5 IADD3 R13, R13, R15, RZ ;  /* 0x0000000f0d0d5210 */ /* 0x000fe40007ffe0ff */
[----:B0-----:R-:W-:-:S02]  /*0920*/  @P6 IADD3 R40, P0, R7, R40, RZ ;  /* 0x0000002807286210 */ /* 0x001fc40007f1e0ff */
[C---:B------:R-:W-:Y:S02]  /*0930*/  @P5 SHF.L.U32 R7, R12.reuse, 0x1, RZ ;  /* 0x000000010c075819 */ /* 0x040fe400000006ff */
[----:B------:R-:W-:Y:S02]  /*0940*/  @P5 SHF.L.U64.HI R16, R12, 0x1, R13 ;  /* 0x000000010c105819 */ /* 0x000fe4000001020d */
[----:B------:R-:W-:Y:S02]  /*0950*/  SHF.R.S32.HI R13, RZ, 0x1f, R17 ;  /* 0x0000001fff0d7819 */ /* 0x000fe40000011411 */
[----:B------:R-:W-:Y:S02]  /*0960*/  @P6 IADD3.X R41, R14, R41, RZ, P0, !PT ;  /* 0x000000290e296210 */ /* 0x000fe400007fe4ff */
[----:B------:R-:W-:Y:S01]  /*0970*/  @P5 IADD3 R38, P0, R7, R38, RZ ;  /* 0x0000002607265210 */ /* 0x000fe20007f1e0ff */
[----:B-1----:R-:W-:Y:S01]  /*0980*/  @P4 IMAD R12, R13, R8, RZ ;  /* 0x000000080d0c4224 */ /* 0x002fe200078e02ff */
[----:B------:R-:W-:Y:S01]  /*0990*/  @P4 MOV R13, R61 ;  /* 0x0000003d000d4202 */ /* 0x000fe20000000f00 */
[----:B------:R-:W0:Y:S01]  /*09a0*/  @P2 LDC.64 R14, c[0x0][0x288] ;  /* 0x0000a200ff0e2b82 */ /* 0x000e220000000a00 */
[----:B------:R-:W-:-:S02]  /*09b0*/  @P5 IADD3.X R39, R16, R39, RZ, P0, !PT ;  /* 0x0000002710275210 */ /* 0x000fc400007fe4ff */
[----:B----4-:R-:W-:Y:S01]  /*09c0*/  @P5 IADD3 R36, P0, R7, R36, RZ ;  /* 0x0000002407245210 */ /* 0x010fe20007f1e0ff */
[----:B------:R-:W-:Y:S01]  /*09d0*/  @P4 IMAD R7, R17, R9, R12 ;  /* 0x0000000911074224 */ /* 0x000fe200078e020c */
[----:B------:R-:W-:Y:S02]  /*09e0*/  @P4 MOV R12, R58 ;  /* 0x0000003a000c4202 */ /* 0x000fe40000000f00 */
[----:B------:R-:W-:-:S03]  /*09f0*/  @P5 IADD3.X R37, R16, R37, RZ, P0, !PT ;  /* 0x0000002510255210 */ /* 0x000fc600007fe4ff */
[----:B------:R-:W-:Y:S01]  /*0a00*/  @P4 IMAD.WIDE.U32 R8, R17, R8, R12 ;  /* 0x0000000811084225 */ /* 0x000fe200078e000c */
[----:B------:R-:W-:Y:S02]  /*0a10*/  SHF.R.S32.HI R13, RZ, 0x1f, R50 ;  /* 0x0000001fff0d7819 */ /* 0x000fe40000011432 */
[----:B------:R-:W-:Y:S02]  /*0a20*/  @P3 MOV R12, R58 ;  /* 0x0000003a000c3202 */ /* 0x000fe40000000f00 */
[----:B------:R-:W-:Y:S01]  /*0a30*/  @P4 IADD3 R7, R9, R7, RZ ;  /* 0x0000000709074210 */ /* 0x000fe20007ffe0ff */
[----:B--2---:R-:W-:Y:S01]  /*0a40*/  @P3 IMAD R9, R13, R10, RZ ;  /* 0x0000000a0d093224 */ /* 0x004fe200078e02ff */
[----:B------:R-:W-:Y:S02]  /*0a50*/  @P4 SHF.L.U32 R17, R8, 0x1, RZ ;  /* 0x0000000108114819 */ /* 0x000fe400000006ff */
[----:B------:R-:W-:Y:S01]  /*0a60*/  @P3 MOV R13, R61 ;  /* 0x0000003d000d3202 */ /* 0x000fe20000000f00 */
[----:B------:R-:W-:Y:S01]  /*0a70*/  @P3 IMAD R19, R50, R11, R9 ;  /* 0x0000000b32133224 */ /* 0x000fe200078e0209 */
[----:B------:R-:W-:-:S02]  /*0a80*/  @P4 SHF.L.U64.HI R16, R8, 0x1, R7 ;  /* 0x0000000108104819 */ /* 0x000fc40000010207 */
[----:B------:R-:W-:Y:S01]  /*0a90*/  IADD3 R7, R51, 0x80, RZ ;  /* 0x0000008033077810 */ /* 0x000fe20007ffe0ff */
[----:B------:R-:W1:Y:S01]  /*0aa0*/  @P1 LDC.64 R8, c[0x0][0x288] ;  /* 0x0000a200ff081b82 */ /* 0x000e620000000a00 */
[C---:B------:R-:W-:Y:S01]  /*0ab0*/  @P4 IADD3 R30, P0, R17.reuse, R30, RZ ;  /* 0x0000001e111e4210 */ /* 0x040fe20007f1e0ff */
[----:B------:R-:W-:Y:S01]  /*0ac0*/  @P3 IMAD.WIDE.U32 R10, R50, R10, R12 ;  /* 0x0000000a320a3225 */ /* 0x000fe200078e000c */
[----:B------:R-:W-:Y:S02]  /*0ad0*/  SHF.R.S32.HI R13, RZ, 0x1f, R7 ;  /* 0x0000001fff0d7819 */ /* 0x000fe40000011407 */
[----:B------:R-:W-:Y:S02]  /*0ae0*/  @P4 IADD3.X R31, R16, R31, RZ, P0, !PT ;  /* 0x0000001f101f4210 */ /* 0x000fe400007fe4ff */
[----:B------:R-:W-:Y:S01]  /*0af0*/  @P4 IADD3 R28, P0, R17, R28, RZ ;  /* 0x0000001c111c4210 */ /* 0x000fe20007f1e0ff */
[----:B0-----:R-:W-:Y:S01]  /*0b00*/  @P2 IMAD R12, R13, R14, RZ ;  /* 0x0000000e0d0c2224 */ /* 0x001fe200078e02ff */
[----:B------:R-:W-:-:S02]  /*0b10*/  @P3 IADD3 R11, R11, R19, RZ ;  /* 0x000000130b0b3210 */ /* 0x000fc40007ffe0ff */
[----:B------:R-:W-:Y:S01]  /*0b20*/  @P4 IADD3.X R29, R16, R29, RZ, P0, !PT ;  /* 0x0000001d101d4210 */ /* 0x000fe200007fe4ff */
[----:B------:R-:W0:Y:S01]  /*0b30*/  @P2 LDC.64 R18, c[0x0][0x228] ;  /* 0x00008a00ff122b82 */ /* 0x000e220000000a00 */
[C---:B------:R-:W-:Y:S01]  /*0b40*/  @P3 SHF.L.U32 R13, R10.reuse, 0x1, RZ ;  /* 0x000000010a0d3819 */ /* 0x040fe200000006ff */
[----:B------:R-:W-:Y:S01]  /*0b50*/  @P2 IMAD R17, R7, R15, R12 ;  /* 0x0000000f07112224 */ /* 0x000fe200078e020c */
[----:B------:R-:W-:Y:S02]  /*0b60*/  @P3 SHF.L.U64.HI R16, R10, 0x1, R11 ;  /* 0x000000010a103819 */ /* 0x000fe4000001020b */
[----:B------:R-:W-:Y:S02]  /*0b70*/  @P2 MOV R10, R58 ;  /* 0x0000003a000a2202 */ /* 0x000fe40000000f00 */
[----:B------:R-:W-:Y:S02]  /*0b80*/  @P2 MOV R11, R61 ;  /* 0x0000003d000b2202 */ /* 0x000fe40000000f00 */
[----:B------:R-:W-:Y:S01]  /*0b90*/  @P3 IADD3 R24, P0, R13, R24, RZ ;  /* 0x000000180d183210 */ /* 0x000fe20007f1e0ff */
[----:B------:R-:W-:-:S03]  /*0ba0*/  @P2 IMAD.WIDE.U32 R14, R7, R14, R10 ;  /* 0x0000000e070e2225 */ /* 0x000fc600078e000a */
[----:B------:R-:W-:Y:S01]  /*0bb0*/  @P3 IADD3.X R25, R16, R25, RZ, P0, !PT ;  /* 0x0000001910193210 */ /* 0x000fe200007fe4ff */
[----:B------:R-:W2:Y:S01]  /*0bc0*/  @P1 LDC.64 R10, c[0x0][0x230] ;  /* 0x00008c00ff0a1b82 */ /* 0x000ea20000000a00 */
[----:B------:R-:W-:Y:S01]  /*0bd0*/  @P3 IADD3 R22, P0, R13, R22, RZ ;  /* 0x000000160d163210 */ /* 0x000fe20007f1e0ff */
[----:B-1----:R-:W-:Y:S01]  /*0be0*/  @P1 IMAD R34, R35, R8, RZ ;  /* 0x0000000823221224 */ /* 0x002fe200078e02ff */
[----:B------:R-:W-:Y:S02]  /*0bf0*/  @P2 IADD3 R15, R15, R17, RZ ;  /* 0x000000110f0f2210 */ /* 0x000fe40007ffe0ff */
[C---:B------:R-:W-:Y:S01]  /*0c00*/  @P2 SHF.L.U32 R35, R14.reuse, 0x1, RZ ;  /* 0x000000010e232819 */ /* 0x040fe200000006ff */
[----:B------:R-:W-:Y:S01]  /*0c10*/  @P1 IMAD R9, R27, R9, R34 ;  /* 0x000000091b091224 */ /* 0x000fe200078e0222 */
[----:B------:R-:W-:Y:S01]  /*0c20*/  @P2 SHF.L.U64.HI R32, R14, 0x1, R15 ;  /* 0x000000010e202819 */ /* 0x000fe2000001020f */
[----:B------:R-:W1:Y:S01]  /*0c30*/  LDC R7, c[0x0][0x2ac] ;  /* 0x0000ab00ff077b82 */ /* 0x000e620000000800 */
[----:B------:R-:W-:-:S02]  /*0c40*/  @P1 MOV R14, R58 ;  /* 0x0000003a000e1202 */ /* 0x000fc40000000f00 */
[----:B------:R-:W-:Y:S02]  /*0c50*/  @P1 MOV R15, R61 ;  /* 0x0000003d000f1202 */ /* 0x000fe40000000f00 */
[----:B------:R-:W-:Y:S01]  /*0c60*/  @P3 IADD3.X R23, R16, R23, RZ, P0, !PT ;  /* 0x0000001710173210 */ /* 0x000fe200007fe4ff */
[----:B------:R-:W-:Y:S01]  /*0c70*/  IMAD.WIDE.U32 R16, R53, -0x77777777, RZ ;  /* 0x8888888935107825 */ /* 0x000fe200078e00ff */
[----:B---3--:R-:W-:Y:S01]  /*0c80*/  @P2 IADD3 R20, P0, R35, R20, RZ ;  /* 0x0000001423142210 */ /* 0x008fe20007f1e0ff */
[----:B------:R-:W3:Y:S02]  /*0c90*/  @P1 LDC.64 R12, c[0x0][0x228] ;  /* 0x00008a00ff0c1b82 */ /* 0x000ee40000000a00 */
[----:B------:R-:W-:Y:S01]  /*0ca0*/  @P1 IMAD.WIDE.U32 R14, R27, R8, R14 ;  /* 0x000000081b0e1225 */ /* 0x000fe200078e000e */
[----:B------:R-:W-:Y:S02]  /*0cb0*/  @P2 IADD3.X R21, R32, R21, RZ, P0, !PT ;  /* 0x0000001520152210 */ /* 0x000fe400007fe4ff */
[----:B0-----:R-:W-:-:S02]  /*0cc0*/  @P2 IADD3 R18, P0, R35, R18, RZ ;  /* 0x0000001223122210 */ /* 0x001fc40007f1e0ff */
[----:B------:R-:W-:Y:S02]  /*0cd0*/  CS2R R34, SRZ ;  /* 0x0000000000227805 */ /* 0x000fe4000001ff00 */
[----:B------:R-:W-:Y:S02]  /*0ce0*/  @P1 IADD3 R15, R15, R9, RZ ;  /* 0x000000090f0f1210 */ /* 0x000fe40007ffe0ff */
[----:B------:R-:W-:Y:S02]  /*0cf0*/  SHF.R.U32.HI R16, RZ, 0x3, R17 ;  /* 0x00000003ff107819 */ /* 0x000fe40000011611 */
[----:B------:R-:W-:Y:S02]  /*0d00*/  @P1 SHF.L.U32 R9, R14, 0x1, RZ ;  /* 0x000000010e091819 */ /* 0x000fe400000006ff */
[----:B------:R-:W-:Y:S02]  /*0d10*/  @P2 IADD3.X R19, R32, R19, RZ, P0, !PT ;  /* 0x0000001320132210 */ /* 0x000fe400007fe4ff */
[----:B------:R-:W-:Y:S01]  /*0d20*/  @P1 SHF.L.U64.HI R14, R14, 0x1, R15 ;  /* 0x000000010e0e1819 */ /* 0x000fe2000001020f */
[----:B-1----:R-:W-:Y:S01]  /*0d30*/  IMAD R7, R7, UR7, R16 ;  /* 0x0000000707077c24 */ /* 0x002fe2000f8e0210 */
[----:B--2---:R-:W-:-:S02]  /*0d40*/  @P1 IADD3 R10, P0, R9, R10, RZ ;  /* 0x0000000a090a1210 */ /* 0x004fc40007f1e0ff */
[----:B------:R-:W-:Y:S02]  /*0d50*/  IADD3 R27, R51, 0xc0, RZ ;  /* 0x000000c0331b7810 */ /* 0x000fe40007ffe0ff */
[----:B------:R-:W-:Y:S02]  /*0d60*/  @P1 IADD3.X R11, R14, R11, RZ, P0, !PT ;  /* 0x0000000b0e0b1210 */ /* 0x000fe400007fe4ff */
[----:B------:R-:W-:Y:S02]  /*0d70*/  IADD3 R7, R7, 0xc0, RZ ;  /* 0x000000c007077810 */ /* 0x000fe40007ffe0ff */
[----:B---3--:R-:W-:-:S04]  /*0d80*/  @P1 IADD3 R12, P0, R9, R12, RZ ;  /* 0x0000000c090c1210 */ /* 0x008fc80007f1e0ff */
[----:B------:R-:W-:Y:S02]  /*0d90*/  @P1 IADD3.X R13, R14, R13, RZ, P0, !PT ;  /* 0x0000000d0e0d1210 */ /* 0x000fe400007fe4ff */
[----:B------:R-:W-:Y:S02]  /*0da0*/  ISETP.GE.U32.AND P0, PT, R7, UR10, PT ;  /* 0x0000000a07007c0c */ /* 0x000fe4000bf06070 */
[----:B------:R-:W-:-:S04]  /*0db0*/  SHF.R.S32.HI R7, RZ, 0x1f, R7 ;  /* 0x0000001fff077819 */ /* 0x000fc80000011407 */
[----:B------:R-:W-:Y:S02]  /*0dc0*/  ISETP.GE.AND.EX P0, PT, R7, UR11, PT, P0 ;  /* 0x0000000b07007c0c */ /* 0x000fe4000bf06300 */
[----:B------:R-:W-:Y:S02]  /*0dd0*/  SHF.R.S32.HI R7, RZ, 0x1f, R27 ;  /* 0x0000001fff077819 */ /* 0x000fe4000001141b */
[----:B------:R-:W-:-:S13]  /*0de0*/  ISETP.LT.U32.AND P0, PT, R53, 0x1e0, !P0 ;  /* 0x000001e03500780c */ /* 0x000fda0004701070 */
[----:B------:R-:W0:Y:S01]  /*0df0*/  @P0 LDC.64 R8, c[0x0][0x288] ;  /* 0x0000a200ff080b82 */ /* 0x000e220000000a00 */
[----:B------:R-:W-:-:S07]  /*0e00*/  @P0 MOV R17, R61 ;  /* 0x0000003d00110202 */ /* 0x000fce0000000f00 */
        /* <DEDUP_REMOVED lines=10> */
[----:B-1----:R-:W-:-:S04]  /*0eb0*/  @P0 IADD3 R14, P6, R43, R14, RZ ;  /* 0x0000000e2b0e0210 */ /* 0x002fc80007fde0ff */
[----:B------:R-:W-:Y:S02]  /*0ec0*/  @P0 IADD3.X R15, R16, R15, RZ, P6, !PT ;  /* 0x0000000f100f0210 */ /* 0x000fe400037fe4ff */
[----:B------:R-:W-:-:S03]  /*0ed0*/  SHF.R.S32.HI R7, RZ, 0x1f, R27 ;  /* 0x0000001fff077819 */ /* 0x000fc6000001141b */
[----:B------:R1:W5:Y:S01]  /*0ee0*/  @P0 LDG.E R35, desc[UR8][R14.64] ;  /* 0x000000080e230981 */ /* 0x000362000c1e1900 */
[----:B0-----:R-:W-:-:S04]  /*0ef0*/  @P0 IADD3 R42, P6, R43, R8, RZ ;  /* 0x000000082b2a0210 */ /* 0x001fc80007fde0ff */
[----:B------:R-:W-:-:S05]  /*0f00*/  @P0 IADD3.X R43, R16, R9, RZ, P6, !PT ;  /* 0x00000009102b0210 */ /* 0x000fca00037fe4ff */
[----:B------:R0:W5:Y:S01]  /*0f10*/  @P0 LDG.E R34, desc[UR8][R42.64] ;  /* 0x000000082a220981 */ /* 0x000162000c1e1900 */
[----:B------:R-:W-:-:S04]  /*0f20*/  ISETP.GE.U32.AND P0, PT, R27, UR10, PT ;  /* 0x0000000a1b007c0c */ /* 0x000fc8000bf06070 */
[----:B------:R-:W-:-:S04]  /*0f30*/  ISETP.GE.AND.EX P0, PT, R7, UR11, PT, P0 ;  /* 0x0000000b07007c0c */ /* 0x000fc8000bf06300 */
[----:B------:R-:W-:-:S13]  /*0f40*/  ISETP.GT.U32.OR P0, PT, R53, 0x1df, P0 ;  /* 0x000001df3500780c */ /* 0x000fda0000704470 */
[----:B------:R-:W2:Y:S01]  /*0f50*/  @!P0 LDC.64 R8, c[0x0][0x288] ;  /* 0x0000a200ff088b82 */ /* 0x000ea20000000a00 */
[----:B-1----:R-:W-:Y:S02]  /*0f60*/  @!P0 MOV R14, R58 ;  /* 0x0000003a000e8202 */ /* 0x002fe40000000f00 */
[----:B------:R-:W-:-:S05]  /*0f70*/  @!P0 MOV R15, R61 ;  /* 0x0000003d000f8202 */ /* 0x000fca0000000f00 */
[----:B------:R-:W1:Y:S01]  /*0f80*/  @!P0 LDC.64 R16, c[0x0][0x230] ;  /* 0x00008c00ff108b82 */ /* 0x000e620000000a00 */
[-C--:B--2---:R-:W-:Y:S02]  /*0f90*/  @!P0 IMAD R32, R7, R8.reuse, RZ ;  /* 0x0000000807208224 */ /* 0x084fe400078e02ff */
[----:B------:R-:W-:-:S04]  /*0fa0*/  @!P0 IMAD.WIDE.U32 R14, R27, R8, R14 ;  /* 0x000000081b0e8225 */ /* 0x000fc800078e000e */
[----:B------:R-:W-:-:S05]  /*0fb0*/  @!P0 IMAD R9, R27, R9, R32 ;  /* 0x000000091b098224 */ /* 0x000fca00078e0220 */
[----:B------:R-:W-:Y:S02]  /*0fc0*/  @!P0 IADD3 R15, R15, R9, RZ ;  /* 0x000000090f0f8210 */ /* 0x000fe40007ffe0ff */
[C---:B------:R-:W-:Y:S02]  /*0fd0*/  @!P0 SHF.L.U32 R9, R14.reuse, 0x1, RZ ;  /* 0x000000010e098819 */ /* 0x040fe400000006ff */
[----:B------:R-:W-:Y:S02]  /*0fe0*/  @!P0 SHF.L.U64.HI R8, R14, 0x1, R15 ;  /* 0x000000010e088819 */ /* 0x000fe4000001020f */
[----:B------:R-:W2:Y:S01]  /*0ff0*/  @!P0 LDC.64 R14, c[0x0][0x228] ;  /* 0x00008a00ff0e8b82 */ /* 0x000ea20000000a00 */
[----:B-1----:R-:W-:-:S04]  /*1000*/  @!P0 IADD3 R16, P6, R9, R16, RZ ;  /* 0x0000001009108210 */ /* 0x002fc80007fde0ff */
[----:B------:R-:W-:Y:S02]  /*1010*/  @!P0 IADD3.X R17, R8, R17, RZ, P6, !PT ;  /* 0x0000001108118210 */ /* 0x000fe400037fe4ff */
[----:B--2---:R-:W-:-:S04]  /*1020*/  @!P0 IADD3 R14, P6, R9, R14, RZ ;  /* 0x0000000e090e8210 */ /* 0x004fc80007fde0ff */
[----:B------:R-:W-:Y:S02]  /*1030*/  @!P0 IADD3.X R15, R8, R15, RZ, P6, !PT ;  /* 0x0000000f080f8210 */ /* 0x000fe400037fe4ff */
[----:B------:R-:W1:Y:S02]  /*1040*/  LDC.64 R8, c[0x0][0x248] ;  /* 0x00009200ff087b82 */ /* 0x000e640000000a00 */
[----:B-1----:R-:W-:-:S06]  /*1050*/  IMAD.WIDE R8, R52, 0x8, R8 ;  /* 0x0000000834087825 */ /* 0x002fcc00078e0208 */
[----:B------:R-:W2:Y:S01]  /*1060*/  LDG.E.64 R8, desc[UR8][R8.64] ;  /* 0x0000000808087981 */ /* 0x000ea2000c1e1b00 */
[----:B------:R-:W-:Y:S02]  /*1070*/  LOP3.LUT P6, RZ, R54, 0x2, RZ, 0xc0, !PT ;  /* 0x0000000236ff7812 */ /* 0x000fe400078cc0ff */
[----:B------:R-:W-:Y:S02]  /*1080*/  CS2R R46, SRZ ;  /* 0x00000000002e7805 */ /* 0x000fe4000001ff00 */
[----:B------:R-:W-:Y:S02]  /*1090*/  MOV R48, RZ ;  /* 0x000000ff00307202 */ /* 0x000fe40000000f00 */
[----:B0-----:R-:W-:-:S04]  /*10a0*/  CS2R R42, SRZ ;  /* 0x00000000002a7805 */ /* 0x001fc8000001ff00 */
[----:B------:R0:W5:Y:S04]  /*10b0*/  @P5 LDG.E R48, desc[UR8][R38.64] ;  /* 0x0000000826305981 */ /* 0x000168000c1e1900 */
[----:B------:R-:W5:Y:S04]  /*10c0*/  @P4 LDG.E R43, desc[UR8][R30.64] ;  /* 0x000000081e2b4981 */ /* 0x000f68000c1e1900 */
[----:B------:R1:W5:Y:S01]  /*10d0*/  @P6 LDG.E R47, desc[UR8][R44.64] ;  /* 0x000000082c2f6981 */ /* 0x000362000c1e1900 */
[----:B0-----:R-:W-:-:S03]  /*10e0*/  CS2R R38, SRZ ;  /* 0x0000000000267805 */ /* 0x001fc6000001ff00 */
[----:B------:R-:W5:Y:S04]  /*10f0*/  @P4 LDG.E R42, desc[UR8][R28.64] ;  /* 0x000000081c2a4981 */ /* 0x000f68000c1e1900 */
[----:B------:R-:W5:Y:S01]  /*1100*/  @P2 LDG.E R39, desc[UR8][R20.64] ;  /* 0x0000000814272981 */ /* 0x000f62000c1e1900 */
[----:B-1----:R-:W-:-:S03]  /*1110*/  CS2R R44, SRZ ;  /* 0x00000000002c7805 */ /* 0x002fc6000001ff00 */
[----:B------:R0:W5:Y:S04]  /*1120*/  @P6 LDG.E R46, desc[UR8][R40.64] ;  /* 0x00000008282e6981 */ /* 0x000168000c1e1900 */
[----:B------:R-:W5:Y:S01]  /*1130*/  @P3 LDG.E R44, desc[UR8][R24.64] ;  /* 0x00000008182c3981 */ /* 0x000f62000c1e1900 */
[----:B------:R-:W-:-:S03]  /*1140*/  MOV R32, RZ ;  /* 0x000000ff00207202 */ /* 0x000fc60000000f00 */
[----:B------:R1:W5:Y:S01]  /*1150*/  @P5 LDG.E R45, desc[UR8][R36.64] ;  /* 0x00000008242d5981 */ /* 0x000362000c1e1900 */
[----:B0-----:R-:W-:-:S03]  /*1160*/  CS2R R40, SRZ ;  /* 0x0000000000287805 */ /* 0x001fc6000001ff00 */
[----:B------:R-:W5:Y:S04]  /*1170*/  @!P0 LDG.E R32, desc[UR8][R14.64] ;  /* 0x000000080e208981 */ /* 0x000f68000c1e1900 */
[----:B------:R-:W5:Y:S01]  /*1180*/  @P3 LDG.E R41, desc[UR8][R22.64] ;  /* 0x0000000816293981 */ /* 0x000f62000c1e1900 */
[----:B-1----:R-:W-:-:S03]  /*1190*/  CS2R R36, SRZ ;  /* 0x0000000000247805 */ /* 0x002fc6000001ff00 */
[----:B------:R-:W5:Y:S04]  /*11a0*/  @P2 LDG.E R38, desc[UR8][R18.64] ;  /* 0x0000000812262981 */ /* 0x000f68000c1e1900 */
[----:B------:R-:W5:Y:S01]  /*11b0*/  @!P0 LDG.E R36, desc[UR8][R16.64] ;  /* 0x0000000810248981 */ /* 0x000f62000c1e1900 */
[----:B------:R-:W-:Y:S03]  /*11c0*/  BSSY B0, `(.L_x_750) ;  /* 0x0000019000007945 */ /* 0x000fe60003800000 */
[----:B------:R0:W5:Y:S04]  /*11d0*/  @P1 LDG.E R40, desc[UR8][R10.64] ;  /* 0x000000080a281981 */ /* 0x000168000c1e1900 */
[----:B------:R1:W5:Y:S01]  /*11e0*/  @P1 LDG.E R37, desc[UR8][R12.64] ;  /* 0x000000080c251981 */ /* 0x000362000c1e1900 */
[----:B0-----:R-:W-:-:S02]  /*11f0*/  CS2R R10, SRZ ;  /* 0x00000000000a7805 */ /* 0x001fc4000001ff00 */
[----:B-1----:R-:W-:Y:S01]  /*1200*/  CS2R R12, SRZ ;  /* 0x00000000000c7805 */ /* 0x002fe2000001ff00 */
[----:B--2---:R-:W-:-:S05]  /*1210*/  FFMA.FTZ R22, -R8, R8, R9 ;  /* 0x0000000808167223 */ /* 0x004fca0000010109 */
[----:B------:R-:W-:-:S13]  /*1220*/  FSETP.GTU.FTZ.AND P0, PT, R22, RZ, PT ;  /* 0x000000ff1600720b */ /* 0x000fda0003f1c000 */
[----:B------:R-:W0:Y:S02]  /*1230*/  @P0 LDC R9, c[0x0][0x250] ;  /* 0x00009400ff090b82 */ /* 0x000e240000000800 */
[----:B0-----:R-:W-:Y:S01]  /*1240*/  @P0 FADD.FTZ R18, R22, R9 ;  /* 0x0000000916120221 */ /* 0x001fe20000010000 */
[----:B------:R-:W-:-:S06]  /*1250*/  MOV R9, 0x3f800000 ;  /* 0x3f80000000097802 */ /* 0x000fcc0000000f00 */
[----:B------:R0:W1:Y:S01]  /*1260*/  @P0 MUFU.RSQ R9, R18 ;  /* 0x0000001200090308 */ /* 0x0000620000001400 */
[----:B------:R-:W-:-:S13]  /*1270*/  ISETP.GT.U32.AND P0, PT, R53, 0x1df, PT ;  /* 0x000001df3500780c */ /* 0x000fda0003f04070 */
[----:B0-----:R-:W-:Y:S05]  /*1280*/  @P0 BRA `(.L_x_751) ;  /* 0x0000000000300947 */ /* 0x001fea0003800000 */
[----:B------:R-:W-:Y:S01]  /*1290*/  ULDC.U8 UR5, c[0x0][0x2a4] ;  /* 0x0000a90000057ab9 */ /* 0x000fe20000000000 */
[----:B------:R-:W-:Y:S01]  /*12a0*/  IMAD R17, R56, 0x1e, RZ ;  /* 0x0000001e38117824 */ /* 0x000fe200078e02ff */
[----:B------:R-:W-:-:S04]  /*12b0*/  ISETP.NE.AND P0, PT, RZ, UR5, PT ;  /* 0x00000005ff007c0c */ /* 0x000fc8000bf05270 */
[----:B------:R-:W-:-:S04]  /*12c0*/  IADD3 R17, R26, R17, RZ ;  /* 0x000000111a117210 */ /* 0x000fc80007ffe0ff */
[----:B------:R-:W-:-:S05]  /*12d0*/  SHF.R.S32.HI R16, RZ, 0x1f, R17 ;  /* 0x0000001fff107819 */ /* 0x000fca0000011411 */
[----:B------:R-:W0:Y:S02]  /*12e0*/  @P0 LDC.64 R10, c[0x0][0x240] ;  /* 0x00009000ff0a0b82 */ /* 0x000e240000000a00 */
[----:B0-----:R-:W-:-:S04]  /*12f0*/  @P0 LEA R14, P6, R17, R10, 0x2 ;  /* 0x0000000a110e0211 */ /* 0x001fc800078c10ff */
[C---:B------:R-:W-:Y:S02]  /*1300*/  @P0 LEA.HI.X R15, R17.reuse, R11, R16, 0x2, P6 ;  /* 0x0000000b110f0211 */ /* 0x040fe400030f1410 */
[----:B------:R-:W0:Y:S03]  /*1310*/  LDC.64 R10, c[0x0][0x238] ;  /* 0x00008e00ff0a7b82 */ /* 0x000e260000000a00 */
[----:B------:R2:W5:Y:S01]  /*1320*/  @P0 LDG.E.64 R12, desc[UR8][R14.64] ;  /* 0x000000080e0c0981 */ /* 0x000562000c1e1b00 */
[----:B0-----:R-:W-:-:S06]  /*1330*/  IMAD.WIDE R10, R17, 0x4, R10 ;  /* 0x00000004110a7825 */ /* 0x001fcc00078e020a */
[----:B--2---:R-:W5:Y:S02]  /*1340*/  LDG.E.64 R10, desc[UR8][R10.64] ;  /* 0x000000080a0a7981 */ /* 0x004f64000c1e1b00 */
.L_x_751:
[----:B------:R-:W-:Y:S05]  /*1350*/  BSYNC B0 ;  /* 0x0000000000007941 */ /* 0x000fea0003800000 */
.L_x_750:
[----:B------:R-:W-:Y:S01]  /*1360*/  ULDC.U8 UR5, c[0x0][0x2a4] ;  /* 0x0000a90000057ab9 */ /* 0x000fe20000000000 */
[--C-:B-----5:R-:W-:Y:S01]  /*1370*/  HADD2.F32 R15, -RZ, R47.reuse.H0_H0 ;  /* 0x2000002fff0f7230 */ /* 0x120fe20000004100 */
[----:B------:R-:W-:Y:S01]  /*1380*/  ISETP.NE.AND P0, PT, RZ, UR5, PT ;  /* 0x00000005ff007c0c */ /* 0x000fe2000bf05270 */
[----:B------:R-:W-:Y:S01]  /*1390*/  HADD2.F32 R21, -RZ, R47.H1_H1 ;  /* 0x3000002fff157230 */ /* 0x000fe20000004100 */
[----:B------:R-:W-:Y:S01]  /*13a0*/  LOP3.LUT R54, R54, 0xfffffffb, RZ, 0xc0, !PT ;  /* 0xfffffffb36367812 */ /* 0x000fe200078ec0ff */
[--C-:B------:R-:W-:Y:S02]  /*13b0*/  HADD2.F32 R23, -RZ, R48.reuse.H0_H0 ;  /* 0x20000030ff177230 */ /* 0x100fe40000004100 */
[C---:B------:R-:W-:Y:S01]  /*13c0*/  FADD.FTZ R14, -R8.reuse, R15 ;  /* 0x0000000f080e7221 */ /* 0x040fe20000010100 */
[----:B------:R-:W-:Y:S02]  /*13d0*/  HADD2.F32 R25, -RZ, R48.H1_H1 ;  /* 0x30000030ff197230 */ /* 0x000fe40000004100 */
[----:B------:R-:W-:Y:S01]  /*13e0*/  FADD.FTZ R16, -R8, R21 ;  /* 0x0000001508107221 */ /* 0x000fe20000010100 */
[----:B------:R-:W-:-:S02]  /*13f0*/  HADD2.F32 R20, -RZ, R46.H0_H0 ;  /* 0x2000002eff147230 */ /* 0x000fc40000004100 */
[-C--:B-1----:R-:W-:Y:S01]  /*1400*/  FMUL.FTZ R15, R14, R9.reuse ;  /* 0x000000090e0f7220 */ /* 0x082fe20000410000 */
[----:B------:R-:W-:Y:S02]  /*1410*/  HADD2.F32 R17, -RZ, R46.H1_H1 ;  /* 0x3000002eff117230 */ /* 0x000fe40000004100 */
[C---:B------:R-:W-:Y:S01]  /*1420*/  FADD.FTZ R24, -R8.reuse, R23 ;  /* 0x0000001708187221 */ /* 0x040fe20000010100 */
[--C-:B------:R-:W-:Y:S02]  /*1430*/  HADD2.F32 R19, -RZ, R45.reuse.H0_H0 ;  /* 0x2000002dff137230 */ /* 0x100fe40000004100 */
[----:B------:R-:W-:Y:S01]  /*1440*/  FADD.FTZ R22, -R8, R25 ;  /* 0x0000001908167221 */ /* 0x000fe20000010100 */
[----:B------:R-:W-:Y:S01]  /*1450*/  @P0 LOP3.LUT R54, R54, 0x4, RZ, 0xfc, !PT ;  /* 0x0000000436360812 */ /* 0x000fe200078efcff */
[----:B------:R-:W-:Y:S02]  /*1460*/  HADD2.F32 R18, -RZ, R45.H1_H1 ;  /* 0x3000002dff127230 */ /* 0x000fe40000004100 */
        /* <DEDUP_REMOVED lines=20> */
.L_x_752:
[----:B------:R-:W-:Y:S01]  /*15b0*/  FMUL.FTZ R16, R20, R10 ;  /* 0x0000000a14107220 */ /* 0x000fe20000410000 */
[----:B------:R-:W-:Y:S01]  /*15c0*/  FMUL.FTZ R21, R24, R9 ;  /* 0x0000000918157220 */ /* 0x000fe20000410000 */
[----:B------:R-:W-:Y:S01]  /*15d0*/  FFMA.FTZ R24, R15, R20, RZ ;  /* 0x000000140f187223 */ /* 0x000fe200000100ff */
        /* <DEDUP_REMOVED lines=16> */
[----:B------:R-:W-:Y:S01]  /*16e0*/  FMUL.FTZ R19, R19, R28 ;  /* 0x0000001c13137220 */ /* 0x000fe20000410000 */
[----:B-1----:R-:W-:Y:S01]  /*16f0*/  FADD.FTZ R57, -R31, 1 ;  /* 0x3f8000001f397421 */ /* 0x002fe20000010100 */
[----:B------:R-:W-:Y:S01]  /*1700*/  FMUL.FTZ R31, R18, R31 ;  /* 0x0000001f121f7220 */ /* 0x000fe20000410000 */
[----:B------:R-:W-:Y:S02]  /*1710*/  FFMA.FTZ R18, R25, R55, 1 ;  /* 0x3f80000019127423 */ /* 0x000fe40000010037 */
[----:B------:R-:W-:Y:S02]  /*1720*/  FFMA.FTZ R22, R22, R57, 1 ;  /* 0x3f80000016167423 */ /* 0x000fe40000010039 */
[----:B------:R-:W-:Y:S02]  /*1730*/  FMUL.FTZ R19, R19, R18 ;  /* 0x0000001213137220 */ /* 0x000fe40000410000 */
[----:B------:R-:W-:-:S07]  /*1740*/  FMUL.FTZ R18, R31, R22 ;  /* 0x000000161f127220 */ /* 0x000fce0000410000 */
.L_x_753:
[----:B------:R-:W-:Y:S01]  /*1750*/  FADD.FTZ R22, RZ, R20 ;  /* 0x00000014ff167221 */ /* 0x000fe20000010000 */
[----:B------:R-:W-:Y:S01]  /*1760*/  FFMA.FTZ R25, R14, R23, R15 ;  /* 0x000000170e197223 */ /* 0x000fe2000001000f */
[----:B------:R-:W-:Y:S01]  /*1770*/  FMUL.FTZ R20, R19, R10 ;  /* 0x0000000a13147220 */ /* 0x000fe20000410000 */
[C---:B------:R-:W-:Y:S01]  /*1780*/  FFMA.FTZ R15, R21.reuse, R19, R24 ;  /* 0x00000013150f7223 */ /* 0x040fe20000010018 */
[----:B------:R-:W-:Y:S01]  /*1790*/  FADD.FTZ R19, R22, R19 ;  /* 0x0000001316137221 */ /* 0x000fe20000010000 */
[----:B------:R-:W-:Y:S01]  /*17a0*/  FFMA.FTZ R31, R14, R17, RZ ;  /* 0x000000110e1f7223 */ /* 0x000fe200000100ff */
[----:B------:R-:W-:Y:S01]  /*17b0*/  FFMA.FTZ R22, R21, R20, R25 ;  /* 0x0000001415167223 */ /* 0x000fe20000010019 */
[--C-:B------:R-:W-:Y:S02]  /*17c0*/  HADD2.F32 R25, -RZ, R43.reuse.H0_H0 ;  /* 0x2000002bff197230 */ /* 0x100fe40000004100 */
[----:B------:R-:W-:Y:S01]  /*17d0*/  FMUL.FTZ R21, R18, R11 ;  /* 0x0000000b12157220 */ /* 0x000fe20000410000 */
[----:B------:R-:W-:-:S02]  /*17e0*/  HADD2.F32 R29, -RZ, R43.H1_H1 ;  /* 0x3000002bff1d7230 */ /* 0x000fc40000004100 */
[----:B------:R-:W-:Y:S01]  /*17f0*/  FADD.FTZ R27, RZ, R17 ;  /* 0x00000011ff1b7221 */ /* 0x000fe20000010000 */
[C---:B------:R-:W-:Y:S01]  /*1800*/  FFMA.FTZ R17, R16.reuse, R18, R31 ;  /* 0x0000001210117223 */ /* 0x040fe2000001001f */
[----:B------:R-:W-:Y:S01]  /*1810*/  FADD.FTZ R23, R23, R26 ;  /* 0x0000001a17177221 */ /* 0x000fe20000010000 */
[----:B------:R-:W-:Y:S01]  /*1820*/  FFMA.FTZ R16, R16, R21, R22 ;  /* 0x0000001510107223 */ /* 0x000fe20000010016 */
[C---:B------:R-:W-:Y:S01]  /*1830*/  FADD.FTZ R14, -R8.reuse, R25 ;  /* 0x00000019080e7221 */ /* 0x040fe20000010100 */
[----:B------:R-:W-:Y:S01]  /*1840*/  FADD.FTZ R22, -R8, R29 ;  /* 0x0000001d08167221 */ /* 0x000fe20000010100 */
[----:B------:R-:W-:Y:S01]  /*1850*/  FADD.FTZ R27, R27, R18 ;  /* 0x000000121b1b7221 */ /* 0x000fe20000010000 */
[----:B------:R-:W-:Y:S01]  /*1860*/  FADD.FTZ R20, R23, R20 ;  /* 0x0000001417147221 */ /* 0x000fe20000010000 */
[--C-:B------:R-:W-:Y:S02]  /*1870*/  HADD2.F32 R24, -RZ, R42.reuse.H0_H0 ;  /* 0x2000002aff187230 */ /* 0x100fe40000004100 */
[----:B------:R-:W-:Y:S01]  /*1880*/  FMUL.FTZ R23, R14, R9 ;  /* 0x000000090e177220 */ /* 0x000fe20000410000 */
[----:B------:R-:W-:-:S02]  /*1890*/  HADD2.F32 R18, -RZ, R42.H1_H1 ;  /* 0x3000002aff127230 */ /* 0x000fc40000004100 */
        /* <DEDUP_REMOVED lines=20> */
.L_x_754:
[----:B------:R-:W-:Y:S01]  /*19e0*/  FMUL.FTZ R25, R24, R10 ;  /* 0x0000000a18197220 */ /* 0x000fe20000410000 */
[----:B------:R-:W-:Y:S01]  /*19f0*/  FADD.FTZ R14, R19, R24 ;  /* 0x00000018130e7221 */ /* 0x000fe20000010000 */
[----:B------:R-:W-:Y:S01]  /*1a00*/  FFMA.FTZ R24, R23, R24, R15 ;  /* 0x0000001817187223 */ /* 0x000fe2000001000f */
[----:B------:R-:W-:Y:S01]  /*1a10*/  FADD.FTZ R20, R21, R20 ;  /* 0x0000001415147221 */ /* 0x000fe20000010000 */
[----:B------:R-:W-:Y:S01]  /*1a20*/  FFMA.FTZ R23, R23, R25, R16 ;  /* 0x0000001917177223 */ /* 0x000fe20000010010 */
[--C-:B------:R-:W-:Y:S02]  /*1a30*/  HADD2.F32 R19, -RZ, R44.reuse.H0_H0 ;  /* 0x2000002cff137230 */ /* 0x100fe40000004100 */
[----:B------:R-:W-:Y:S01]  /*1a40*/  FMUL.FTZ R16, R18, R11 ;  /* 0x0000000b12107220 */ /* 0x000fe20000410000 */
[----:B------:R-:W-:Y:S02]  /*1a50*/  HADD2.F32 R21, -RZ, R44.H1_H1 ;  /* 0x3000002cff157230 */ /* 0x000fe40000004100 */
[----:B------:R-:W-:Y:S01]  /*1a60*/  FADD.FTZ R25, R20, R25 ;  /* 0x0000001914197221 */ /* 0x000fe20000010000 */
[C---:B------:R-:W-:Y:S01]  /*1a70*/  FFMA.FTZ R15, R22.reuse, R18, R17 ;  /* 0x00000012160f7223 */ /* 0x040fe20000010011 */
[----:B------:R-:W-:Y:S01]  /*1a80*/  FFMA.FTZ R23, R22, R16, R23 ;  /* 0x0000001016177223 */ /* 0x000fe20000010017 */
[C---:B------:R-:W-:Y:S01]  /*1a90*/  FADD.FTZ R20, -R8.reuse, R19 ;  /* 0x0000001308147221 */ /* 0x040fe20000010100 */
[----:B------:R-:W-:Y:S01]  /*1aa0*/  FADD.FTZ R22, -R8, R21 ;  /* 0x0000001508167221 */ /* 0x000fe20000010100 */
[----:B------:R-:W-:Y:S01]  /*1ab0*/  FADD.FTZ R27, R27, R18 ;  /* 0x000000121b1b7221 */ /* 0x000fe20000010000 */
[----:B------:R-:W-:Y:S01]  /*1ac0*/  FADD.FTZ R18, R16, R25 ;  /* 0x0000001910127221 */ /* 0x000fe20000010000 */
[----:B------:R-:W-:Y:S01]  /*1ad0*/  FMUL.FTZ R19, R20, R9 ;  /* 0x0000000914137220 */ /* 0x000fe20000410000 */
[----:B------:R-:W-:-:S02]  /*1ae0*/  HADD2.F32 R17, -RZ, R41.H0_H0 ;  /* 0x20000029ff117230 */ /* 0x000fc40000004100 */
        /* <DEDUP_REMOVED lines=21> */
.L_x_755:
[----:B------:R-:W-:Y:S01]  /*1c40*/  FMUL.FTZ R22, R17, R10 ;  /* 0x0000000a11167220 */ /* 0x000fe20000410000 */
[--C-:B------:R-:W-:Y:S02]  /*1c50*/  HADD2.F32 R21, -RZ, R39.reuse.H0_H0 ;  /* 0x20000027ff157230 */ /* 0x100fe40000004100 */
[C---:B------:R-:W-:Y:S01]  /*1c60*/  FFMA.FTZ R24, R19.reuse, R17, R24 ;  /* 0x0000001113187223 */ /* 0x040fe20000010018 */
[----:B------:R-:W-:Y:S02]  /*1c70*/  HADD2.F32 R29, -RZ, R39.H1_H1 ;  /* 0x30000027ff1d7230 */ /* 0x000fe40000004100 */
[----:B------:R-:W-:Y:S01]  /*1c80*/  FADD.FTZ R25, R18, R22 ;  /* 0x0000001612197221 */ /* 0x000fe20000010000 */
[----:B------:R-:W-:Y:S01]  /*1c90*/  FFMA.FTZ R23, R19, R22, R23 ;  /* 0x0000001613177223 */ /* 0x000fe20000010017 */
[C---:B------:R-:W-:Y:S01]  /*1ca0*/  FADD.FTZ R18, -R8.reuse, R21 ;  /* 0x0000001508127221 */ /* 0x040fe20000010100 */
[--C-:B------:R-:W-:Y:S02]  /*1cb0*/  HADD2.F32 R19, -RZ, R38.reuse.H0_H0 ;  /* 0x20000026ff137230 */ /* 0x100fe40000004100 */
[----:B------:R-:W-:Y:S01]  /*1cc0*/  FADD.FTZ R28, -R8, R29 ;  /* 0x0000001d081c7221 */ /* 0x000fe20000010100 */
[----:B------:R-:W-:-:S02]  /*1cd0*/  HADD2.F32 R22, -RZ, R38.H1_H1 ;  /* 0x30000026ff167230 */ /* 0x000fc40000004100 */
        /* <DEDUP_REMOVED lines=22> */
.L_x_756:
[----:B------:R-:W-:Y:S01]  /*1e40*/  FMUL.FTZ R28, R19, R10 ;  /* 0x0000000a131c7220 */ /* 0x000fe20000410000 */
[----:B------:R-:W-:Y:S01]  /*1e50*/  FADD.FTZ R25, R26, R25 ;  /* 0x000000191a197221 */ /* 0x000fe20000010000 */
[----:B------:R-:W-:Y:S01]  /*1e60*/  FFMA.FTZ R30, R20, R26, R23 ;  /* 0x0000001a141e7223 */ /* 0x000fe20000010017 */
[----:B------:R-:W-:Y:S01]  /*1e70*/  FADD.FTZ R26, R14, R17 ;  /* 0x000000110e1a7221 */ /* 0x000fe20000010000 */
[--C-:B------:R-:W-:Y:S02]  /*1e80*/  HADD2.F32 R29, -RZ, R40.reuse.H1_H1 ;  /* 0x30000028ff1d7230 */ /* 0x100fe40000004100 */
[----:B------:R-:W-:Y:S01]  /*1e90*/  FADD.FTZ R17, R25, R28 ;  /* 0x0000001c19117221 */ /* 0x000fe20000010000 */
[----:B------:R-:W-:Y:S02]  /*1ea0*/  HADD2.F32 R25, -RZ, R40.H0_H0 ;  /* 0x20000028ff197230 */ /* 0x000fe40000004100 */
[----:B------:R-:W-:Y:S01]  /*1eb0*/  FFMA.FTZ R23, R20, R16, R15 ;  /* 0x0000001014177223 */ /* 0x000fe2000001000f */
[----:B------:R-:W-:Y:S01]  /*1ec0*/  FFMA.FTZ R15, R21, R28, R30 ;  /* 0x0000001c150f7223 */ /* 0x000fe2000001001e */
[----:B------:R-:W-:Y:S01]  /*1ed0*/  FMUL.FTZ R28, R22, R11 ;  /* 0x0000000b161c7220 */ /* 0x000fe20000410000 */
[----:B------:R-:W-:Y:S01]  /*1ee0*/  FADD.FTZ R27, R27, R16 ;  /* 0x000000101b1b7221 */ /* 0x000fe20000010000 */
[C---:B------:R-:W-:Y:S01]  /*1ef0*/  FADD.FTZ R14, -R8.reuse, R25 ;  /* 0x00000019080e7221 */ /* 0x040fe20000010100 */
[----:B------:R-:W-:Y:S01]  /*1f00*/  FADD.FTZ R16, -R8, R29 ;  /* 0x0000001d08107221 */ /* 0x000fe20000010100 */
[----:B------:R-:W-:Y:S01]  /*1f10*/  FFMA.FTZ R20, R18, R28, R15 ;  /* 0x0000001c12147223 */ /* 0x000fe2000001000f */
        /* <DEDUP_REMOVED lines=24> */
.L_x_757:
[----:B------:R-:W-:Y:S01]  /*20a0*/  FMUL.FTZ R29, R17, R10 ;  /* 0x0000000a111d7220 */ /* 0x000fe20000410000 */
[----:B------:R-:W-:Y:S01]  /*20b0*/  FFMA.FTZ R24, R21, R19, R24 ;  /* 0x0000001315187223 */ /* 0x000fe20000010018 */
[--C-:B------:R-:W-:Y:S02]  /*20c0*/  HADD2.F32 R21, -RZ, R35.reuse.H0_H0 ;  /* 0x20000023ff157230 */ /* 0x100fe40000004100 */
[----:B------:R-:W-:Y:S01]  /*20d0*/  FADD.FTZ R16, R26, R19 ;  /* 0x000000131a107221 */ /* 0x000fe20000010000 */
[----:B------:R-:W-:Y:S02]  /*20e0*/  HADD2.F32 R31, -RZ, R35.H1_H1 ;  /* 0x30000023ff1f7230 */ /* 0x000fe40000004100 */
[----:B------:R-:W-:Y:S01]  /*20f0*/  FFMA.FTZ R19, R25, R29, R20 ;  /* 0x0000001d19137223 */ /* 0x000fe20000010014 */
[----:B------:R-:W-:Y:S01]  /*2100*/  FADD.FTZ R29, R28, R29 ;  /* 0x0000001d1c1d7221 */ /* 0x000fe20000010000 */
[----:B------:R-:W-:Y:S01]  /*2110*/  FMUL.FTZ R28, R15, R11 ;  /* 0x0000000b0f1c7220 */ /* 0x000fe20000410000 */
[----:B------:R-:W-:Y:S01]  /*2120*/  FFMA.FTZ R23, R18, R22, R23 ;  /* 0x0000001612177223 */ /* 0x000fe20000010017 */
        /* <DEDUP_REMOVED lines=27> */
.L_x_758:
[----:B------:R-:W-:Y:S01]  /*22e0*/  FMUL.FTZ R29, R21, R10 ;  /* 0x0000000a151d7220 */ /* 0x000fe20000410000 */
[----:B------:R-:W-:Y:S01]  /*22f0*/  FADD.FTZ R30, R27, R22 ;  /* 0x000000161b1e7221 */ /* 0x000fe20000010000 */
[--C-:B------:R-:W-:Y:S02]  /*2300*/  HADD2.F32 R27, -RZ, R36.reuse.H0_H0 ;  /* 0x20000024ff1b7230 */ /* 0x100fe40000004100 */
[----:B------:R-:W-:Y:S01]  /*2310*/  FFMA.FTZ R24, R25, R17, R24 ;  /* 0x0000001119187223 */ /* 0x000fe20000010018 */
[----:B------:R-:W-:Y:S02]  /*2320*/  HADD2.F32 R31, -RZ, R36.H1_H1 ;  /* 0x30000024ff1f7230 */ /* 0x000fe40000004100 */
[----:B------:R-:W-:Y:S01]  /*2330*/  FFMA.FTZ R25, R19, R29, R26 ;  /* 0x0000001d13197223 */ /* 0x000fe2000001001a */
[----:B------:R-:W-:Y:S01]  /*2340*/  FADD.FTZ R29, R28, R29 ;  /* 0x0000001d1c1d7221 */ /* 0x000fe20000010000 */
[----:B------:R-:W-:Y:S01]  /*2350*/  FMUL.FTZ R28, R20, R11 ;  /* 0x0000000b141c7220 */ /* 0x000fe20000410000 */
[C---:B------:R-:W-:Y:S01]  /*2360*/  FADD.FTZ R26, -R8.reuse, R27 ;  /* 0x0000001b081a7221 */ /* 0x040fe20000010100 */
[----:B------:R-:W-:Y:S01]  /*2370*/  FADD.FTZ R31, -R8, R31 ;  /* 0x0000001f081f7221 */ /* 0x000fe20000010100 */
[----:B------:R-:W-:-:S02]  /*2380*/  HADD2.F32 R27, -RZ, R32.H1_H1 ;  /* 0x30000020ff1b7230 */ /* 0x000fc40000004100 */
[----:B------:R-:W-:Y:S01]  /*2390*/  FFMA.FTZ R22, R18, R28, R25 ;  /* 0x0000001c12167223 */ /* 0x000fe20000010019 */
[----:B------:R-:W-:Y:S01]  /*23a0*/  FADD.FTZ R28, R28, R29 ;  /* 0x0000001d1c1c7221 */ /* 0x000fe20000010000 */
[-C--:B------:R-:W-:Y:S01]  /*23b0*/  FMUL.FTZ R25, R26, R9.reuse ;  /* 0x000000091a197220 */ /* 0x080fe20000410000 */
[----:B------:R-:W-:Y:S01]  /*23c0*/  FMUL.FTZ R26, R31, R9 ;  /* 0x000000091f1a7220 */ /* 0x000fe20000410000 */
[----:B------:R-:W-:Y:S01]  /*23d0*/  HADD2.F32 R29, -RZ, R32.H0_H0 ;  /* 0x20000020ff1d7230 */ /* 0x000fe20000004100 */
        /* <DEDUP_REMOVED lines=19> */
.L_x_759:
[----:B------:R-:W-:Y:S01]  /*2510*/  FMUL.FTZ R31, R29, R10 ;  /* 0x0000000a1d1f7220 */ /* 0x000fe20000410000 */
[----:B------:R-:W-:Y:S01]  /*2520*/  ISETP.GT.AND P0, PT, R6, 0x1e, PT ;  /* 0x0000001e0600780c */ /* 0x000fe20003f04270 */
[----:B------:R-:W0:Y:S01]  /*2530*/  S2UR UR10, SR_CgaCtaId ;  /* 0x00000000000a79c3 */ /* 0x000e220000008800 */
[----:B------:R-:W-:Y:S01]  /*2540*/  UMOV UR6, 0x400 ;  /* 0x0000040000067882 */ /* 0x000fe20000000000 */
[----:B------:R-:W-:Y:S01]  /*2550*/  FFMA.FTZ R55, R25, R31, R22 ;  /* 0x0000001f19377223 */ /* 0x000fe20000010016 */
[----:B------:R-:W-:Y:S01]  /*2560*/  FMUL.FTZ R22, R27, R11 ;  /* 0x0000000b1b167220 */ /* 0x000fe20000410000 */
[----:B------:R-:W-:Y:S01]  /*2570*/  FADD.FTZ R31, R28, R31 ;  /* 0x0000001f1c1f7221 */ /* 0x000fe20000010000 */
[----:B------:R-:W-:Y:S01]  /*2580*/  UIADD3 UR5, UR6, 0xa0, URZ ;  /* 0x000000a006057890 */ /* 0x000fe2000fffe03f */
[----:B------:R-:W-:Y:S01]  /*2590*/  FFMA.FTZ R23, R14, R15, R23 ;  /* 0x0000000f0e177223 */ /* 0x000fe20000010017 */
[----:B------:R-:W-:Y:S01]  /*25a0*/  FFMA.FTZ R28, R26, R22, R55 ;  /* 0x000000161a1c7223 */ /* 0x000fe20000010037 */
[----:B------:R-:W-:Y:S01]  /*25b0*/  FADD.FTZ R22, R22, R31 ;  /* 0x0000001f16167221 */ /* 0x000fe20000010000 */
[----:B------:R-:W-:Y:S01]  /*25c0*/  FADD.FTZ R16, R16, R17 ;  /* 0x0000001110107221 */ /* 0x000fe20000010000 */
[----:B------:R-:W-:Y:S01]  /*25d0*/  FADD.FTZ R15, R30, R15 ;  /* 0x0000000f1e0f7221 */ /* 0x000fe20000010000 */
[----:B------:R-:W-:Y:S01]  /*25e0*/  FFMA.FTZ R24, R19, R21, R24 ;  /* 0x0000001513187223 */ /* 0x000fe20000010018 */
[----:B------:R-:W1:Y:S01]  /*25f0*/  SHFL.DOWN PT, R31, R28, 0x1, 0x1f ;  /* 0x08201f001c1f7f89 */ /* 0x000e6200000e0000 */
[----:B------:R-:W-:Y:S01]  /*2600*/  FFMA.FTZ R23, R18, R20, R23 ;  /* 0x0000001412177223 */ /* 0x000fe20000010017 */
[----:B------:R-:W-:Y:S01]  /*2610*/  FADD.FTZ R16, R16, R21 ;  /* 0x0000001510107221 */ /* 0x000fe20000010000 */
[----:B------:R-:W-:Y:S01]  /*2620*/  FADD.FTZ R20, R15, R20 ;  /* 0x000000140f147221 */ /* 0x000fe20000010000 */
[----:B------:R-:W2:Y:S01]  /*2630*/  SHFL.DOWN PT, R55, R22, 0x1, 0x1f ;  /* 0x08201f0016377f89 */ /* 0x000ea200000e0000 */
[----:B------:R-:W-:Y:S01]  /*2640*/  FFMA.FTZ R24, R25, R29, R24 ;  /* 0x0000001d19187223 */ /* 0x000fe20000010018 */
[----:B------:R-:W-:Y:S01]  /*2650*/  FFMA.FTZ R25, R26, R27, R23 ;  /* 0x0000001b1a197223 */ /* 0x000fe20000010017 */
[----:B------:R-:W-:Y:S01]  /*2660*/  FADD.FTZ R26, R16, R29 ;  /* 0x0000001d101a7221 */ /* 0x000fe20000010000 */
[----:B------:R-:W-:Y:S01]  /*2670*/  FADD.FTZ R27, R20, R27 ;  /* 0x0000001b141b7221 */ /* 0x000fe20000010000 */
[----:B------:R-:W-:Y:S01]  /*2680*/  BSSY B0, `(.L_x_760) ;  /* 0x0000046000007945 */ /* 0x000fe20003800000 */
        /* <DEDUP_REMOVED lines=23> */
[----:B------:R-:W-:-:S02]  /*2800*/  ISETP.NE.AND P0, PT, R6, RZ, PT ;  /* 0x000000ff0600720c */ /* 0x000fc40003f05270 */
[C---:B------:R-:W-:Y:S02]  /*2810*/  LEA R55, R53.reuse, UR5, 0x4 ;  /* 0x0000000535377c11 */ /* 0x040fe4000f8e20ff */
[----:B------:R-:W-:Y:S02]  /*2820*/  MOV R14, R28 ;  /* 0x0000001c000e7202 */ /* 0x000fe40000000f00 */
[----:B------:R-:W-:Y:S01]  /*2830*/  MOV R15, R22 ;  /* 0x00000016000f7202 */ /* 0x000fe20000000f00 */
[----:B------:R0:W-:Y:S06]  /*2840*/  STS.128 [R55], R24 ;  /* 0x0000001837007388 */ /* 0x0001ec0000000c00 */
[----:B------:R0:W-:Y:S01]  /*2850*/  @!P0 STS.64 [R3+0x10], R14 ;  /* 0x0000100e03008388 */ /* 0x0001e20000000a00 */
[----:B------:R-:W-:Y:S01]  /*2860*/  BAR.SYNC.DEFER_BLOCKING 0x0 ;  /* 0x0000000000007b1d */ /* 0x000fe20000010000 */
[----:B------:R-:W-:-:S13]  /*2870*/  ISETP.NE.AND P0, PT, R53, RZ, PT ;  /* 0x000000ff3500720c */ /* 0x000fda0003f05270 */
[----:B0-----:R-:W-:Y:S05]  /*2880*/  @P0 BRA `(.L_x_761) ;  /* 0x0000000000940947 */ /* 0x001fea0003800000 */
[----:B------:R-:W-:-:S09]  /*2890*/  ULEA UR5, UR10, UR6, 0x18 ;  /* 0x000000060a057291 */ /* 0x000fd2000f8ec03f */
[----:B------:R-:W0:Y:S04]  /*28a0*/  LDS.64 R28, [UR5+0x18] ;  /* 0x00001805ff1c7984 */ /* 0x000e280008000a00 */
[----:B------:R-:W1:Y:S04]  /*28b0*/  LDS.128 R16, [UR5+0x20] ;  /* 0x00002005ff107984 */ /* 0x000e680008000c00 */
[----:B------:R-:W2:Y:S01]  /*28c0*/  LDS.128 R20, [UR5+0x30] ;  /* 0x00003005ff147984 */ /* 0x000ea20008000c00 */
[----:B0-----:R-:W-:Y:S01]  /*28d0*/  FADD.FTZ R31, R14, R28 ;  /* 0x0000001c0e1f7221 */ /* 0x001fe20000010000 */
[----:B------:R-:W-:-:S03]  /*28e0*/  FADD.FTZ R14, R15, R29 ;  /* 0x0000001d0f0e7221 */ /* 0x000fc60000010000 */
[----:B-1----:R-:W-:Y:S01]  /*28f0*/  FADD.FTZ R15, R31, R16 ;  /* 0x000000101f0f7221 */ /* 0x002fe20000010000 */
[----:B------:R-:W-:Y:S01]  /*2900*/  FADD.FTZ R14, R14, R17 ;  /* 0x000000110e0e7221 */ /* 0x000fe20000010000 */
[----:B------:R-:W0:Y:S02]  /*2910*/  LDS.128 R28, [UR5+0x40] ;  /* 0x00004005ff1c7984 */ /* 0x000e240008000c00 */
        /* <DEDUP_REMOVED lines=14> */
[----:B------:R-:W-:Y:S02]  /*2a00*/  FADD.FTZ R16, R14, R17 ;  /* 0x000000110e107221 */ /* 0x000fe40000010000 */
[----:B------:R-:W1:Y:S01]  /*2a10*/  LDS.64 R14, [UR5+0x80] ;  /* 0x00008005ff0e7984 */ /* 0x000e620008000a00 */
[----:B------:R-:W-:Y:S01]  /*2a20*/  FADD.FTZ R57, R57, R18 ;  /* 0x0000001239397221 */ /* 0x000fe20000010000 */
[----:B------:R-:W-:-:S03]  /*2a30*/  FADD.FTZ R16, R16, R19 ;  /* 0x0000001310107221 */ /* 0x000fc60000010000 */
        /* <DEDUP_REMOVED lines=10> */
.L_x_761:
[----:B------:R-:W-:Y:S05]  /*2ae0*/  BSYNC B0 ;  /* 0x0000000000007941 */ /* 0x000fea0003800000 */
.L_x_760:
        /* <DEDUP_REMOVED lines=8> */
[----:B------:R-:W2:Y:S01]  /*2b70*/  LDS.128 R16, [R55+0x2d0] ;  /* 0x0002d00037107984 */ /* 0x000ea20000000c00 */
        /* <DEDUP_REMOVED lines=10> */
[----:B------:R-:W-:Y:S01]  /*2c20*/  FADD.FTZ R28, R28, R17 ;  /* 0x000000111c1c7221 */ /* 0x000fe20000010000 */
[----:B------:R-:W-:Y:S01]  /*2c30*/  FADD.FTZ R21, R21, R18 ;  /* 0x0000001215157221 */ /* 0x000fe20000010000 */
[----:B------:R-:W-:-:S02]  /*2c40*/  FADD.FTZ R30, R30, R19 ;  /* 0x000000131e1e7221 */ /* 0x000fc40000010000 */
[----:B------:R-:W1:Y:S01]  /*2c50*/  LDS.128 R16, [R55+0x4b0] ;  /* 0x0004b00037107984 */ /* 0x000e620000000c00 */
[----:B0-----:R-:W-:Y:S01]  /*2c60*/  FADD.FTZ R31, R21, R26 ;  /* 0x0000001a151f7221 */ /* 0x001fe20000010000 */
[----:B------:R-:W-:Y:S02]  /*2c70*/  FADD.FTZ R29, R29, R24 ;  /* 0x000000181d1d7221 */ /* 0x000fe40000010000 */
[----:B------:R-:W0:Y:S01]  /*2c80*/  LDS.128 R20, [R55+0x5a0] ;  /* 0x0005a00037147984 */ /* 0x000e220000000c00 */
[----:B------:R-:W-:Y:S01]  /*2c90*/  FADD.FTZ R28, R28, R25 ;  /* 0x000000191c1c7221 */ /* 0x000fe20000010000 */
[----:B------:R-:W-:Y:S02]  /*2ca0*/  FADD.FTZ R30, R30, R27 ;  /* 0x0000001b1e1e7221 */ /* 0x000fe40000010000 */
[----:B------:R-:W2:Y:S01]  /*2cb0*/  LDS.128 R24, [R55+0x690] ;  /* 0x0006900037187984 */ /* 0x000ea20000000c00 */
[----:B-1----:R-:W-:Y:S01]  /*2cc0*/  FADD.FTZ R29, R29, R16 ;  /* 0x000000101d1d7221 */ /* 0x002fe20000010000 */
[----:B------:R-:W-:Y:S01]  /*2cd0*/  FADD.FTZ R28, R28, R17 ;  /* 0x000000111c1c7221 */ /* 0x000fe20000010000 */
[----:B------:R-:W-:Y:S01]  /*2ce0*/  FADD.FTZ R31, R31, R18 ;  /* 0x000000121f1f7221 */ /* 0x000fe20000010000 */
[----:B------:R-:W-:-:S02]  /*2cf0*/  FADD.FTZ R30, R30, R19 ;  /* 0x000000131e1e7221 */ /* 0x000fc40000010000 */
[----:B------:R-:W1:Y:S01]  /*2d00*/  LDS.128 R16, [R55+0x780] ;  /* 0x0007800037107984 */ /* 0x000e620000000c00 */
[----:B0-----:R-:W-:Y:S01]  /*2d10*/  FADD.FTZ R29, R29, R20 ;  /* 0x000000141d1d7221 */ /* 0x001fe20000010000 */
[----:B------:R-:W-:Y:S01]  /*2d20*/  FADD.FTZ R28, R28, R21 ;  /* 0x000000151c1c7221 */ /* 0x000fe20000010000 */
[----:B------:R-:W-:Y:S01]  /*2d30*/  FADD.FTZ R31, R31, R22 ;  /* 0x000000161f1f7221 */ /* 0x000fe20000010000 */
[----:B------:R-:W-:Y:S01]  /*2d40*/  FADD.FTZ R30, R30, R23 ;  /* 0x000000171e1e7221 */ /* 0x000fe20000010000 */
[----:B--2---:R-:W-:Y:S01]  /*2d50*/  FADD.FTZ R29, R29, R24 ;  /* 0x000000181d1d7221 */ /* 0x004fe20000010000 */
[----:B------:R-:W0:Y:S01]  /*2d60*/  LDS.128 R20, [R55+0x870] ;  /* 0x0008700037147984 */ /* 0x000e220000000c00 */
[----:B------:R-:W-:Y:S01]  /*2d70*/  FADD.FTZ R28, R28, R25 ;  /* 0x000000191c1c7221 */ /* 0x000fe20000010000 */
        /* <DEDUP_REMOVED lines=11> */
[----:B------:R-:W-:Y:S02]  /*2e30*/  FADD.FTZ R30, R30, R23 ;  /* 0x000000171e1e7221 */ /* 0x000fe40000010000 */
[----:B------:R-:W0:Y:S01]  /*2e40*/  LDS.128 R20, [R55+0xb40] ;  /* 0x000b400037147984 */ /* 0x000e220000000c00 */
[----:B--2---:R-:W-:Y:S01]  /*2e50*/  FADD.FTZ R29, R29, R24 ;  /* 0x000000181d1d7221 */ /* 0x004fe20000010000 */
[----:B------:R-:W-:Y:S01]  /*2e60*/  FADD.FTZ R28, R28, R25 ;  /* 0x000000191c1c7221 */ /* 0x000fe20000010000 */
[----:B------:R-:W-:Y:S01]  /*2e70*/  FADD.FTZ R31, R31, R26 ;  /* 0x0000001a1f1f7221 */ /* 0x000fe20000010000 */
[----:B------:R-:W-:-:S02]  /*2e80*/  FADD.FTZ R30, R30, R27 ;  /* 0x0000001b1e1e7221 */ /* 0x000fc40000010000 */
[----:B------:R-:W2:Y:S01]  /*2e90*/  LDS.128 R24, [R55+0xc30] ;  /* 0x000c300037187984 */ /* 0x000ea20000000c00 */
[----:B-1----:R-:W-:Y:S01]  /*2ea0*/  FADD.FTZ R29, R29, R16 ;  /* 0x000000101d1d7221 */ /* 0x002fe20000010000 */
[----:B------:R-:W-:Y:S01]  /*2eb0*/  FADD.FTZ R28, R28, R17 ;  /* 0x000000111c1c7221 */ /* 0x000fe20000010000 */
[----:B------:R-:W-:Y:S01]  /*2ec0*/  FADD.FTZ R31, R31, R18 ;  /* 0x000000121f1f7221 */ /* 0x000fe20000010000 */
[----:B------:R-:W-:Y:S02]  /*2ed0*/  FADD.FTZ R30, R30, R19 ;  /* 0x000000131e1e7221 */ /* 0x000fe40000010000 */
[----:B------:R-:W1:Y:S01]  /*2ee0*/  LDS.128 R16, [R55+0xd20] ;  /* 0x000d200037107984 */ /* 0x000e620000000c00 */
[----:B0-----:R-:W-:Y:S01]  /*2ef0*/  FADD.FTZ R29, R29, R20 ;  /* 0x000000141d1d7221 */ /* 0x001fe20000010000 */
[----:B------:R-:W-:Y:S01]  /*2f00*/  FADD.FTZ R28, R28, R21 ;  /* 0x000000151c1c7221 */ /* 0x000fe20000010000 */
[----:B------:R-:W-:Y:S01]  /*2f10*/  FADD.FTZ R31, R31, R22 ;  /* 0x000000161f1f7221 */ /* 0x000fe20000010000 */
[----:B------:R-:W-:-:S02]  /*2f20*/  FADD.FTZ R30, R30, R23 ;  /* 0x000000171e1e7221 */ /* 0x000fc40000010000 */
[----:B------:R-:W0:Y:S01]  /*2f30*/  LDS.128 R20, [R55+0xe10] ;  /* 0x000e100037147984 */ /* 0x000e220000000c00 */
[----:B--2---:R-:W-:Y:S01]  /*2f40*/  FADD.FTZ R29, R29, R24 ;  /* 0x000000181d1d7221 */ /* 0x004fe20000010000 */
        /* <DEDUP_REMOVED lines=87> */
[----:B--2---:R-:W-:Y:S01]  /*34c0*/  FADD.FTZ R24, R57, R28 ;  /* 0x0000001c39187221 */ /* 0x004fe20000010000 */
[----:B------:R-:W-:Y:S01]  /*34d0*/  FADD.FTZ R25, R16, R29 ;  /* 0x0000001d10197221 */ /* 0x000fe20000010000 */
[----:B------:R-:W-:Y:S01]  /*34e0*/  FADD.FTZ R26, R17, R30 ;  /* 0x0000001e111a7221 */ /* 0x000fe20000010000 */
[----:B------:R-:W-:-:S07]  /*34f0*/  FADD.FTZ R27, R18, R31 ;  /* 0x0000001f121b7221 */ /* 0x000fce0000010000 */
.L_x_763:
[----:B------:R-:W-:Y:S05]  /*3500*/  BSYNC B0 ;  /* 0x0000000000007941 */ /* 0x000fea0003800000 */
.L_x_762:
[----:B------:R-:W0:Y:S01]  /*3510*/  LDC.64 R20, c[0x0][0x268] ;  /* 0x00009a00ff147b82 */ /* 0x000e220000000a00 */
[----:B------:R-:W-:Y:S01]  /*3520*/  IMAD R17, R56, 0xf, R53 ;  /* 0x0000000f38117824 */ /* 0x000fe200078e0235 */
[----:B------:R-:W-:Y:S06]  /*3530*/  BSSY B0, `(.L_x_764) ;  /* 0x000000f000007945 */ /* 0x000fec0003800000 */
[----:B------:R-:W1:Y:S01]  /*3540*/  LDC R18, c[0x0][0xc] ;  /* 0x00000300ff127b82 */ /* 0x000e620000000800 */
[----:B0-----:R-:W-:Y:S01]  /*3550*/  IMAD.WIDE R20, R17, 0x4, R20 ;  /* 0x0000000411147825 */ /* 0x001fe200078e0214 */
[----:B------:R-:W-:Y:S06]  /*3560*/  @P6 BRA `(.L_x_765) ;  /* 0x00000000002c6947 */ /* 0x000fec0003800000 */
[----:B------:R-:W0:Y:S01]  /*3570*/  LDC.64 R16, c[0x0][0x288] ;  /* 0x0000a200ff107b82 */ /* 0x000e220000000a00 */
[----:B------:R-:W-:Y:S01]  /*3580*/  LEA R30, P6, R0, R20, 0x2 ;  /* 0x00000014001e7211 */ /* 0x000fe200078c10ff */
        /* <DEDUP_REMOVED lines=9> */
.L_x_765:
[----:B------:R-:W-:Y:S05]  /*3620*/  BSYNC B0 ;  /* 0x0000000000007941 */ /* 0x000fea0003800000 */
.L_x_764:
[----:B-1----:R-:W-:-:S13]  /*3630*/  ISETP.GE.U32.AND P6, PT, R18, 0x2, PT ;  /* 0x000000021200780c */ /* 0x002fda0003fc6070 */
[----:B------:R-:W-:Y:S05]  /*3640*/  @!P6 BRA `(.L_x_766) ;  /* 0x0000001000b4e947 */ /* 0x000fea0003800000 */
[----:B--2---:R-:W0:Y:S01]  /*3650*/  LDC R20, c[0x0][0x10] ;  /* 0x00000400ff147b82 */ /* 0x004e220000000800 */
        /* <DEDUP_REMOVED lines=12> */
[----:B------:R-:W-:Y:S01]  /*3720*/  VOTEU.ANY UR5, UPT, PT ;  /* 0x0000000000057886 */ /* 0x000fe200038e0100 */
[----:B------:R-:W-:Y:S01]  /*3730*/  HFMA2.MMA R21, -RZ, RZ, 0, 5.9604644775390625e-08 ;  /* 0x00000001ff157435 */ /* 0x000fe200000001ff */
[----:B------:R-:W-:Y:S01]  /*3740*/  UPOPC UR6, UR5 ;  /* 0x00000005000672bf */ /* 0x000fe20008000000 */
[----:B------:R-:W-:Y:S01]  /*3750*/  P2R R26, PR, RZ, 0x1 ;  /* 0x00000001ff1a7803 */ /* 0x000fe20000000000 */
[----:B------:R-:W-:Y:S01]  /*3760*/  UFLO.U32 UR5, UR5 ;  /* 0x00000005000572bd */ /* 0x000fe200080e0000 */
[----:B------:R-:W-:Y:S01]  /*3770*/  LOP3.LUT P6, RZ, R49, 0x2, RZ, 0xc0, !PT ;  /* 0x0000000231ff7812 */ /* 0x000fe200078cc0ff */
[----:B------:R-:W-:-:S04]  /*3780*/  IMAD R23, R20, UR7, R19 ;  /* 0x0000000714177c24 */ /* 0x000fc8000f8e0213 */
[----:B------:R-:W-:Y:S01]  /*3790*/  IMAD.WIDE.U32 R22, R23, 0x8, R24 ;  /* 0x0000000817167825 */ /* 0x000fe200078e0018 */
[----:B------:R-:W-:-:S04]  /*37a0*/  SEL R21, R21, 0xffffffff, !P6 ;  /* 0xffffffff15157807 */ /* 0x000fc80007000000 */
[----:B------:R1:W-:Y:S01]  /*37b0*/  STG.E.64 desc[UR8][R22.64], R14 ;  /* 0x0000000e16007986 */ /* 0x0003e2000c101b08 */
[----:B------:R-:W-:Y:S01]  /*37c0*/  IMAD R21, R21, UR6, RZ ;  /* 0x0000000615157c24 */ /* 0x000fe2000f8e02ff */
[----:B0-----:R-:W-:-:S13]  /*37d0*/  ISETP.EQ.U32.AND P0, PT, R6, UR5, PT ;  /* 0x0000000506007c0c */ /* 0x001fda000bf02070 */
[----:B------:R-:W-:Y:S06]  /*37e0*/  @P0 MEMBAR.ALL.GPU ;  /* 0x0000000000000992 */ /* 0x000fec000000a000 */
[----:B------:R-:W-:-:S00]  /*37f0*/  @P0 ERRBAR ;  /* 0x00000000000009ab */ /* 0x000fc00000000000 */
[----:B------:R-:W-:Y:S06]  /*3800*/  @P0 CGAERRBAR ;  /* 0x00000000000005ab */ /* 0x000fec0000000000 */
[----:B------:R1:W-:Y:S01]  /*3810*/  @P0 REDG.E.ADD.S32.STRONG.GPU desc[UR8][R16.64], R21 ;  /* 0x000000151000098e */ /* 0x0003e2000c10e388 */
[----:B------:R-:W-:Y:S02]  /*3820*/  ISETP.NE.AND P0, PT, R26, RZ, PT ;  /* 0x000000ff1a00720c */ /* 0x000fe40003f05270 */
[----:B------:R-:W-:-:S04]  /*3830*/  SEL R26, R18, RZ, !P6 ;  /* 0x000000ff121a7207 */ /* 0x000fc80007000000 */
[----:B------:R-:W-:-:S13]  /*3840*/  ISETP.NE.AND P6, PT, R26, -0x1, PT ;  /* 0xffffffff1a00780c */ /* 0x000fda0003fc5270 */
[----:B-1----:R-:W-:Y:S05]  /*3850*/  @!P6 BRA `(.L_x_767) ;  /* 0x000000000014e947 */ /* 0x002fea0003800000 */
.L_x_768:
[----:B------:R-:W2:Y:S04]  /*3860*/  LDG.E.STRONG.GPU R21, desc[UR8][R16.64] ;  /* 0x0000000810157981 */ /* 0x000ea8000c1ef900 */
[----:B--2---:R-:W-:Y:S01]  /*3870*/  CCTL.IVALL ;  /* 0x00000000ff00798f */ /* 0x004fe20002000000 */
[----:B------:R-:W-:Y:S05]  /*3880*/  YIELD ;  /* 0x0000000000007946 */ /* 0x000fea0003800000 */
[----:B------:R-:W-:-:S13]  /*3890*/  ISETP.NE.AND P6, PT, R21, R26, PT ;  /* 0x0000001a1500720c */ /* 0x000fda0003fc5270 */
[----:B------:R-:W-:Y:S05]  /*38a0*/  @P6 BRA `(.L_x_768) ;  /* 0xfffffffc00ec6947 */ /* 0x000fea000383ffff */
.L_x_767:
[----:B------:R-:W-:Y:S01]  /*38b0*/  ISETP.NE.AND P6, PT, R18, RZ, PT ;  /* 0x000000ff1200720c */ /* 0x000fe20003fc5270 */
[----:B------:R-:W-:Y:S05]  /*38c0*/  WARPSYNC.ALL ;  /* 0x0000000000007948 */ /* 0x000fea0003800000 */
[----:B------:R-:W-:Y:S07]  /*38d0*/  BAR.SYNC.DEFER_BLOCKING 0x0 ;  /* 0x0000000000007b1d */ /* 0x000fee0000010000 */
[----:B------:R-:W-:Y:S05]  /*38e0*/  @!P6 BRA `(.L_x_766) ;  /* 0x00000010000ce947 */ /* 0x000fea0003800000 */
[----:B------:R-:W-:Y:S02]  /*38f0*/  IADD3 R16, R18, -0x1, RZ ;  /* 0xffffffff12107810 */ /* 0x000fe40007ffe0ff */
        /* <DEDUP_REMOVED lines=18> */
.L_x_772:
        /* <DEDUP_REMOVED lines=115> */
.L_x_771:
        /* <DEDUP_REMOVED lines=63> */
.L_x_773:
[----:B------:R-:W-:-:S04]  /*4540*/  LOP3.LUT P6, RZ, R54, 0x1, RZ, 0xc0, !PT ;  /* 0x0000000136ff7812 */ /* 0x000fc800078cc0ff */
[----:B------:R-:W-:-:S13]  /*4550*/  ISETP.NE.OR P6, PT, R21, RZ, P6 ;  /* 0x000000ff1500720c */ /* 0x000fda00037c5670 */
[----:B------:R-:W-:Y:S05]  /*4560*/  @!P6 BRA `(.L_x_769) ;  /* 0x00000000007ce947 */ /* 0x000fea0003800000 */
.L_x_770:
        /* <DEDUP_REMOVED lines=31> */
.L_x_769:
        /* <DEDUP_REMOVED lines=10> */
.L_x_775:
[----:B------:R-:W-:Y:S05]  /*4800*/  BSYNC B0 ;  /* 0x0000000000007941 */ /* 0x000fea0003800000 */
.L_x_774:
        /* <DEDUP_REMOVED lines=17> */
.L_x_766:
[----:B------:R-:W0:Y:S01]  /*4920*/  S2UR UR6, SR_CgaCtaId ;  /* 0x00000000000679c3 */ /* 0x000e220000008800 */
[----:B------:R-:W-:Y:S01]  /*4930*/  UMOV UR5, 0x400 ;  /* 0x0000040000057882 */ /* 0x000fe20000000000 */
[----:B------:R-:W-:Y:S01]  /*4940*/  LOP3.LUT P6, RZ, R54, 0x4, RZ, 0xc0, !PT ;  /* 0x0000000436ff7812 */ /* 0x000fe200078cc0ff */
[--C-:B--2---:R-:W-:Y:S02]  /*4950*/  HADD2.F32 R23, -RZ, R47.reuse.H0_H0 ;  /* 0x2000002fff177230 */ /* 0x104fe40000004100 */
[----:B------:R-:W-:Y:S02]  /*4960*/  HADD2.F32 R47, -RZ, R47.H1_H1 ;  /* 0x3000002fff2f7230 */ /* 0x000fe40000004100 */
[----:B------:R-:W-:Y:S01]  /*4970*/  IMAD.WIDE.U32 R18, R53, -0x77777777, RZ ;  /* 0x8888888935127825 */ /* 0x000fe200078e00ff */
[----:B------:R-:W1:Y:S03]  /*4980*/  LDC R20, c[0x0][0x2ac] ;  /* 0x0000ab00ff147b82 */ /* 0x000e660000000800 */
[----:B------:R-:W-:Y:S01]  /*4990*/  FADD.FTZ R22, -R8, R47 ;  /* 0x0000002f08167221 */ /* 0x000fe20000010100 */
[--C-:B------:R-:W-:Y:S01]  /*49a0*/  HADD2.F32 R27, -RZ, R46.reuse.H0_H0 ;  /* 0x2000002eff1b7230 */ /* 0x100fe20000004100 */
[----:B------:R-:W-:Y:S01]  /*49b0*/  SHF.R.U32.HI R19, RZ, 0x3, R19 ;  /* 0x00000003ff137819 */ /* 0x000fe20000011613 */
[----:B------:R-:W-:-:S02]  /*49c0*/  HADD2.F32 R46, -RZ, R46.H1_H1 ;  /* 0x3000002eff2e7230 */ /* 0x000fc40000004100 */
[----:B------:R-:W-:Y:S01]  /*49d0*/  FMUL.FTZ R22, R22, R9 ;  /* 0x0000000916167220 */ /* 0x000fe20000410000 */
[----:B------:R-:W-:Y:S01]  /*49e0*/  HADD2.F32 R25, -RZ, R48.H1_H1 ;  /* 0x30000030ff197230 */ /* 0x000fe20000004100 */
[----:B0-----:R-:W-:-:S09]  /*49f0*/  ULEA UR5, UR6, UR5, 0x18 ;  /* 0x0000000506057291 */ /* 0x001fd2000f8ec03f */
[----:B------:R0:W-:Y:S01]  /*4a00*/  @!P0 STS.64 [UR5+0x90], R14 ;  /* 0x0000900eff008988 */ /* 0x0001e20008000a05 */
[----:B------:R-:W-:Y:S01]  /*4a10*/  BAR.SYNC.DEFER_BLOCKING 0x0 ;  /* 0x0000000000007b1d */ /* 0x000fe20000010000 */
[----:B0-----:R-:W-:Y:S01]  /*4a20*/  FADD.FTZ R14, -R8, R23 ;  /* 0x00000017080e7221 */ /* 0x001fe20000010100 */
[----:B------:R-:W-:-:S03]  /*4a30*/  HADD2.F32 R23, -RZ, R48.H0_H0 ;  /* 0x20000030ff177230 */ /* 0x000fc60000004100 */
        /* <DEDUP_REMOVED lines=24> */
.L_x_776:
        /* <DEDUP_REMOVED lines=19> */
[----:B------:R-:W-:-:S05]  /*4cf0*/  F2FP.F16.F32.PACK_AB R15, R14, R15 ;  /* 0x0000000f0e0f723e */ /* 0x000fca00000000ff */
[----:B------:R0:W-:Y:S02]  /*4d00*/  STG.E desc[UR8][R16.64], R15 ;  /* 0x0000000f10007986 */ /* 0x0001e4000c101908 */
.L_x_778:
[----:B------:R-:W-:Y:S05]  /*4d10*/  BSYNC B0 ;  /* 0x0000000000007941 */ /* 0x000fea0003800000 */
.L_x_777:
[----:B------:R-:W-:Y:S01]  /*4d20*/  LOP3.LUT P6, RZ, R54, 0x4, RZ, 0xc0, !PT ;  /* 0x0000000436ff7812 */ /* 0x000fe200078cc0ff */
[C---:B------:R-:W-:Y:S01]  /*4d30*/  FADD.FTZ R14, -R8.reuse, R23 ;  /* 0x00000017080e7221 */ /* 0x040fe20000010100 */
[----:B------:R-:W-:Y:S01]  /*4d40*/  FADD.FTZ R24, -R8, R25 ;  /* 0x0000001908187221 */ /* 0x000fe20000010100 */
[----:B------:R-:W-:Y:S02]  /*4d50*/  HADD2.F32 R23, -RZ, R43.H0_H0 ;  /* 0x2000002bff177230 */ /* 0x000fe40000004100 */
[--C-:B------:R-:W-:Y:S02]  /*4d60*/  HADD2.F32 R27, -RZ, R45.reuse.H0_H0 ;  /* 0x2000002dff1b7230 */ /* 0x100fe40000004100 */
[-C--:B------:R-:W-:Y:S01]  /*4d70*/  FMUL.FTZ R25, R14, R9.reuse ;  /* 0x000000090e197220 */ /* 0x080fe20000410000 */
[----:B------:R-:W-:Y:S02]  /*4d80*/  HADD2.F32 R22, -RZ, R45.H1_H1 ;  /* 0x3000002dff167230 */ /* 0x000fe40000004100 */
[----:B------:R-:W-:Y:S01]  /*4d90*/  FMUL.FTZ R24, R24, R9 ;  /* 0x0000000918187220 */ /* 0x000fe20000410000 */
[----:B------:R-:W-:-:S02]  /*4da0*/  HADD2.F32 R43, -RZ, R43.H1_H1 ;  /* 0x3000002bff2b7230 */ /* 0x000fc40000004100 */
[----:B------:R-:W-:Y:S05]  /*4db0*/  @!P6 BRA `(.L_x_779) ;  /* 0x000000000048e947 */ /* 0x000fea0003800000 */
        /* <DEDUP_REMOVED lines=18> */
.L_x_779:
[----:B------:R-:W-:Y:S04]  /*4ee0*/  BSSY B0, `(.L_x_780) ;  /* 0x0000016000007945 */ /* 0x000fe80003800000 */
[----:B------:R-:W-:Y:S05]  /*4ef0*/  @!P5 BRA `(.L_x_781) ;  /* 0x000000000050d947 */ /* 0x000fea0003800000 */
[----:B0-----:R-:W-:Y:S01]  /*4f00*/  IADD3 R17, R51, 0x20, RZ ;  /* 0x0000002033117810 */ /* 0x001fe20007ffe0ff */
        /* <DEDUP_REMOVED lines=17> */
[----:B------:R-:W-:-:S05]  /*5020*/  F2FP.F16.F32.PACK_AB R15, R14, R15 ;  /* 0x0000000f0e0f723e */ /* 0x000fca00000000ff */
[----:B------:R1:W-:Y:S02]  /*5030*/  STG.E desc[UR8][R16.64], R15 ;  /* 0x0000000f10007986 */ /* 0x0003e4000c101908 */
.L_x_781:
[----:B------:R-:W-:Y:S05]  /*5040*/  BSYNC B0 ;  /* 0x0000000000007941 */ /* 0x000fea0003800000 */
.L_x_780:
[C---:B------:R-:W-:Y:S01]  /*5050*/  FADD.FTZ R14, -R8.reuse, R23 ;  /* 0x00000017080e7221 */ /* 0x040fe20000010100 */
[----:B------:R-:W-:Y:S01]  /*5060*/  FADD.FTZ R22, -R8, R43 ;  /* 0x0000002b08167221 */ /* 0x000fe20000010100 */
[--C-:B------:R-:W-:Y:S02]  /*5070*/  HADD2.F32 R25, -RZ, R42.reuse.H0_H0 ;  /* 0x2000002aff197230 */ /* 0x100fe40000004100 */
[----:B------:R-:W-:Y:S02]  /*5080*/  HADD2.F32 R42, -RZ, R42.H1_H1 ;  /* 0x3000002aff2a7230 */ /* 0x000fe40000004100 */
[-C--:B------:R-:W-:Y:S01]  /*5090*/  FMUL.FTZ R29, R14, R9.reuse ;  /* 0x000000090e1d7220 */ /* 0x080fe20000410000 */
[--C-:B------:R-:W-:Y:S02]  /*50a0*/  HADD2.F32 R23, -RZ, R44.reuse.H0_H0 ;  /* 0x2000002cff177230 */ /* 0x100fe40000004100 */
[----:B------:R-:W-:Y:S01]  /*50b0*/  FMUL.FTZ R22, R22, R9 ;  /* 0x0000000916167220 */ /* 0x000fe20000410000 */
[----:B------:R-:W-:Y:S01]  /*50c0*/  HADD2.F32 R27, -RZ, R44.H1_H1 ;  /* 0x3000002cff1b7230 */ /* 0x000fe20000004100 */
[----:B------:R-:W-:Y:S06]  /*50d0*/  @!P6 BRA `(.L_x_782) ;  /* 0x000000000048e947 */ /* 0x000fec0003800000 */
[----:B------:R-:W-:Y:S01]  /*50e0*/  FFMA.FTZ R14, R29, R10, R12 ;  /* 0x0000000a1d0e7223 */ /* 0x000fe2000001000c */
[----:B01----:R-:W-:-:S03]  /*50f0*/  FFMA.FTZ R15, R22, R11, R13 ;  /* 0x0000000b160f7223 */ /* 0x003fc6000001000d */
        /* <DEDUP_REMOVED lines=16> */
.L_x_782:
[----:B------:R-:W-:Y:S04]  /*5200*/  BSSY B0, `(.L_x_783) ;  /* 0x0000016000007945 */ /* 0x000fe80003800000 */
[----:B------:R-:W-:Y:S05]  /*5210*/  @!P4 BRA `(.L_x_784) ;  /* 0x000000000050c947 */ /* 0x000fea0003800000 */
[----:B01----:R-:W-:Y:S01]  /*5220*/  IADD3 R17, R51, 0x40, RZ ;  /* 0x0000004033117810 */ /* 0x003fe20007ffe0ff */
        /* <DEDUP_REMOVED lines=19> */
.L_x_784:
[----:B------:R-:W-:Y:S05]  /*5360*/  BSYNC B0 ;  /* 0x0000000000007941 */ /* 0x000fea0003800000 */
.L_x_783:
[C---:B------:R-:W-:Y:S01]  /*5370*/  FADD.FTZ R14, -R8.reuse, R23 ;  /* 0x00000017080e7221 */ /* 0x040fe20000010100 */
[----:B------:R-:W-:Y:S01]  /*5380*/  FADD.FTZ R24, -R8, R27 ;  /* 0x0000001b08187221 */ /* 0x000fe20000010100 */
[----:B------:R-:W-:Y:S02]  /*5390*/  HADD2.F32 R23, -RZ, R39.H0_H0 ;  /* 0x20000027ff177230 */ /* 0x000fe40000004100 */
[--C-:B------:R-:W-:Y:S02]  /*53a0*/  HADD2.F32 R25, -RZ, R41.reuse.H0_H0 ;  /* 0x20000029ff197230 */ /* 0x100fe40000004100 */
[-C--:B------:R-:W-:Y:S01]  /*53b0*/  FMUL.FTZ R27, R14, R9.reuse ;  /* 0x000000090e1b7220 */ /* 0x080fe20000410000 */
[----:B------:R-:W-:Y:S02]  /*53c0*/  HADD2.F32 R22, -RZ, R41.H1_H1 ;  /* 0x30000029ff167230 */ /* 0x000fe40000004100 */
[----:B------:R-:W-:Y:S01]  /*53d0*/  FMUL.FTZ R24, R24, R9 ;  /* 0x0000000918187220 */ /* 0x000fe20000410000 */
[----:B------:R-:W-:Y:S01]  /*53e0*/  HADD2.F32 R39, -RZ, R39.H1_H1 ;  /* 0x30000027ff277230 */ /* 0x000fe20000004100 */
[----:B------:R-:W-:Y:S06]  /*53f0*/  @!P6 BRA `(.L_x_785) ;  /* 0x000000000048e947 */ /* 0x000fec0003800000 */
[----:B012---:R-:W-:Y:S01]  /*5400*/  FFMA.FTZ R15, R24, R11, R13 ;  /* 0x0000000b180f7223 */ /* 0x007fe2000001000d */
        /* <DEDUP_REMOVED lines=17> */
.L_x_785:
[----:B------:R-:W-:Y:S04]  /*5520*/  BSSY B0, `(.L_x_786) ;  /* 0x0000015000007945 */ /* 0x000fe80003800000 */
[----:B------:R-:W-:Y:S05]  /*5530*/  @!P3 BRA `(.L_x_787) ;  /* 0x00000000004cb947 */ /* 0x000fea0003800000 */
[----:B012---:R-:W-:Y:S01]  /*5540*/  SHF.R.S32.HI R17, RZ, 0x1f, R50 ;  /* 0x0000001fff117819 */ /* 0x007fe20000011432 */
[----:B------:R-:W-:Y:S01]  /*5550*/  ULDC.64 UR10, c[0x0][0x288] ;  /* 0x0000a200000a7ab9 */ /* 0x000fe20000000a00 */
[----:B------:R-:W-:Y:S02]  /*5560*/  MOV R14, R58 ;  /* 0x0000003a000e7202 */ /* 0x000fe40000000f00 */
[----:B------:R-:W-:Y:S01]  /*5570*/  MOV R15, R61 ;  /* 0x0000003d000f7202 */ /* 0x000fe20000000f00 */
        /* <DEDUP_REMOVED lines=15> */
.L_x_787:
[----:B------:R-:W-:Y:S05]  /*5670*/  BSYNC B0 ;  /* 0x0000000000007941 */ /* 0x000fea0003800000 */
.L_x_786:
        /* <DEDUP_REMOVED lines=10> */
[----:B0123--:R-:W-:-:S03]  /*5720*/  FFMA.FTZ R15, R22, R11, R13 ;  /* 0x0000000b160f7223 */ /* 0x00ffc6000001000d */
        /* <DEDUP_REMOVED lines=16> */
.L_x_788:
[----:B------:R-:W-:Y:S04]  /*5830*/  BSSY B0, `(.L_x_789) ;  /* 0x0000016000007945 */ /* 0x000fe80003800000 */
[----:B------:R-:W-:Y:S05]  /*5840*/  @!P2 BRA `(.L_x_790) ;  /* 0x000000000050a947 */ /* 0x000fea0003800000 */
[----:B0123--:R-:W-:Y:S01]  /*5850*/  IADD3 R17, R51, 0x80, RZ ;  /* 0x0000008033117810 */ /* 0x00ffe20007ffe0ff */
        /* <DEDUP_REMOVED lines=19> */
.L_x_790:
[----:B------:R-:W-:Y:S05]  /*5990*/  BSYNC B0 ;  /* 0x0000000000007941 */ /* 0x000fea0003800000 */
.L_x_789:
[C---:B------:R-:W-:Y:S01]  /*59a0*/  FADD.FTZ R14, -R8.reuse, R23 ;  /* 0x00000017080e7221 */ /* 0x040fe20000010100 */
[----:B------:R-:W-:Y:S01]  /*59b0*/  FADD.FTZ R22, -R8, R25 ;  /* 0x0000001908167221 */ /* 0x000fe20000010100 */
[----:B------:R-:W-:Y:S02]  /*59c0*/  IMAD R19, R20, UR7, R19 ;  /* 0x0000000714137c24 */ /* 0x000fe4000f8e0213 */
[--C-:B------:R-:W-:Y:S02]  /*59d0*/  HADD2.F32 R27, -RZ, R37.reuse.H0_H0 ;  /* 0x20000025ff1b7230 */ /* 0x100fe40000004100 */
[-C--:B------:R-:W-:Y:S01]  /*59e0*/  FMUL.FTZ R25, R14, R9.reuse ;  /* 0x000000090e197220 */ /* 0x080fe20000410000 */
[----:B------:R-:W-:Y:S02]  /*59f0*/  HADD2.F32 R20, -RZ, R37.H1_H1 ;  /* 0x30000025ff147230 */ /* 0x000fe40000004100 */
[----:B------:R-:W-:Y:S01]  /*5a00*/  FMUL.FTZ R22, R22, R9 ;  /* 0x0000000916167220 */ /* 0x000fe20000410000 */
[----:B------:R-:W-:Y:S01]  /*5a10*/  HADD2.F32 R23, -RZ, R35.H0_H0 ;  /* 0x20000023ff177230 */ /* 0x000fe20000004100 */
[----:B------:R-:W-:Y:S06]  /*5a20*/  @!P6 BRA `(.L_x_791) ;  /* 0x000000000048e947 */ /* 0x000fec0003800000 */
[----:B------:R-:W-:Y:S01]  /*5a30*/  FFMA.FTZ R14, R25, R10, R12 ;  /* 0x0000000a190e7223 */ /* 0x000fe2000001000c */
[----:B01234-:R-:W-:-:S03]  /*5a40*/  FFMA.FTZ R15, R22, R11, R13 ;  /* 0x0000000b160f7223 */ /* 0x01ffc6000001000d */
        /* <DEDUP_REMOVED lines=16> */
.L_x_791:
[----:B------:R-:W-:Y:S04]  /*5b50*/  BSSY B0, `(.L_x_792) ;  /* 0x0000016000007945 */ /* 0x000fe80003800000 */
[----:B------:R-:W-:Y:S05]  /*5b60*/  @!P1 BRA `(.L_x_793) ;  /* 0x0000000000509947 */ /* 0x000fea0003800000 */
[----:B01234-:R-:W-:Y:S01]  /*5b70*/  IADD3 R17, R51, 0xa0, RZ ;  /* 0x000000a033117810 */ /* 0x01ffe20007ffe0ff */
        /* <DEDUP_REMOVED lines=19> */
.L_x_793:
[----:B------:R-:W-:Y:S05]  /*5cb0*/  BSYNC B0 ;  /* 0x0000000000007941 */ /* 0x000fea0003800000 */
.L_x_792:
[----:B------:R-:W-:Y:S02]  /*5cc0*/  HADD2.F32 R35, -RZ, R35.H1_H1 ;  /* 0x30000023ff237230 */ /* 0x000fe40000004100 */
[C---:B------:R-:W-:Y:S01]  /*5cd0*/  FADD.FTZ R14, -R8.reuse, R23 ;  /* 0x00000017080e7221 */ /* 0x040fe20000010100 */
[----:B------:R-:W-:Y:S01]  /*5ce0*/  IADD3 R28, R19, 0xc0, RZ ;  /* 0x000000c0131c7810 */ /* 0x000fe20007ffe0ff */
[----:B------:R-:W-:Y:S01]  /*5cf0*/  ULDC.64 UR10, c[0x0][0x290] ;  /* 0x0000a400000a7ab9 */ /* 0x000fe20000000a00 */
[--C-:B------:R-:W-:Y:S02]  /*5d00*/  HADD2.F32 R25, -RZ, R34.reuse.H0_H0 ;  /* 0x20000022ff197230 */ /* 0x100fe40000004100 */
[----:B------:R-:W-:Y:S01]  /*5d10*/  FADD.FTZ R20, -R8, R35 ;  /* 0x0000002308147221 */ /* 0x000fe20000010100 */
[----:B------:R-:W-:Y:S02]  /*5d20*/  HADD2.F32 R34, -RZ, R34.H1_H1 ;  /* 0x30000022ff227230 */ /* 0x000fe40000004100 */
[-C--:B------:R-:W-:Y:S01]  /*5d30*/  FMUL.FTZ R23, R14, R9.reuse ;  /* 0x000000090e177220 */ /* 0x080fe20000410000 */
[----:B------:R-:W-:Y:S01]  /*5d40*/  SHF.R.S32.HI R30, RZ, 0x1f, R28 ;  /* 0x0000001fff1e7819 */ /* 0x000fe2000001141c */
[----:B------:R-:W-:Y:S01]  /*5d50*/  FMUL.FTZ R20, R20, R9 ;  /* 0x0000000914147220 */ /* 0x000fe20000410000 */
        /* <DEDUP_REMOVED lines=19> */
.L_x_794:
[----:B------:R-:W-:Y:S01]  /*5e90*/  ISETP.GE.U32.AND P0, PT, R28, UR10, PT ;  /* 0x0000000a1c007c0c */ /* 0x000fe2000bf06070 */
[----:B------:R-:W-:Y:S01]  /*5ea0*/  BSSY B0, `(.L_x_795) ;  /* 0x0000019000007945 */ /* 0x000fe20003800000 */
[----:B------:R-:W-:Y:S02]  /*5eb0*/  IADD3 R19, R51, 0xe0, RZ ;  /* 0x000000e033137810 */ /* 0x000fe40007ffe0ff */
[----:B------:R-:W-:-:S04]  /*5ec0*/  ISETP.GE.AND.EX P0, PT, R30, UR11, PT, P0 ;  /* 0x0000000b1e007c0c */ /* 0x000fc8000bf06300 */
[----:B------:R-:W-:-:S13]  /*5ed0*/  ISETP.LT.U32.AND P0, PT, R53, 0x1e0, !P0 ;  /* 0x000001e03500780c */ /* 0x000fda0004701070 */
        /* <DEDUP_REMOVED lines=21> */
.L_x_796:
[----:B------:R-:W-:Y:S05]  /*6030*/  BSYNC B0 ;  /* 0x0000000000007941 */ /* 0x000fea0003800000 */
.L_x_795:
[--C-:B01234-:R-:W-:Y:S01]  /*6040*/  HADD2.F32 R15, -RZ, R36.reuse.H0_H0 ;  /* 0x20000024ff0f7230 */ /* 0x11ffe20000004100 */
[----:B------:R-:W-:Y:S01]  /*6050*/  ISETP.GE.U32.AND P0, PT, R19, UR10, PT ;  /* 0x0000000a13007c0c */ /* 0x000fe2000bf06070 */
[----:B------:R-:W-:-:S03]  /*6060*/  HADD2.F32 R17, -RZ, R36.H1_H1 ;  /* 0x30000024ff117230 */ /* 0x000fc60000004100 */
[C---:B------:R-:W-:Y:S01]  /*6070*/  FADD.FTZ R14, -R8.reuse, R15 ;  /* 0x0000000f080e7221 */ /* 0x040fe20000010100 */
[----:B------:R-:W-:Y:S01]  /*6080*/  ISETP.GE.AND.EX P0, PT, R7, UR11, PT, P0 ;  /* 0x0000000b07007c0c */ /* 0x000fe2000bf06300 */
[----:B------:R-:W-:Y:S01]  /*6090*/  FADD.FTZ R8, -R8, R17 ;  /* 0x0000001108087221 */ /* 0x000fe20000010100 */
[--C-:B------:R-:W-:Y:S02]  /*60a0*/  HADD2.F32 R15, -RZ, R32.reuse.H0_H0 ;  /* 0x20000020ff0f7230 */ /* 0x100fe40000004100 */
[-C--:B------:R-:W-:Y:S01]  /*60b0*/  FMUL.FTZ R25, R14, R9.reuse ;  /* 0x000000090e197220 */ /* 0x080fe20000410000 */
[----:B------:R-:W-:Y:S01]  /*60c0*/  ISETP.GT.U32.OR P0, PT, R53, 0x1df, P0 ;  /* 0x000001df3500780c */ /* 0x000fe20000704470 */
[----:B------:R-:W-:Y:S02]  /*60d0*/  HADD2.F32 R32, -RZ, R32.H1_H1 ;  /* 0x30000020ff207230 */ /* 0x000fe40000004100 */
[----:B------:R-:W-:Y:S01]  /*60e0*/  FMUL.FTZ R22, R8, R9 ;  /* 0x0000000908167220 */ /* 0x000fe20000410000 */
[----:B------:R-:W-:Y:S09]  /*60f0*/  @!P6 BRA `(.L_x_797) ;  /* 0x000000000048e947 */ /* 0x000ff20003800000 */
        /* <DEDUP_REMOVED lines=18> */
.L_x_797:
[----:B------:R-:W-:Y:S04]  /*6220*/  BSSY B0, `(.L_x_798) ;  /* 0x0000013000007945 */ /* 0x000fe80003800000 */
[----:B------:R-:W-:Y:S05]  /*6230*/  @P0 BRA `(.L_x_799) ;  /* 0x0000000000440947 */ /* 0x000fea0003800000 */
        /* <DEDUP_REMOVED lines=14> */
[----:B------:R-:W-:-:S02]  /*6320*/  F2FP.F16.F32.PACK_AB R7, R32, R7 ;  /* 0x000000072007723e */ /* 0x000fc400000000ff */
[----:B------:R-:W-:-:S05]  /*6330*/  LEA.HI.X R9, R58, UR11, R19, 0x1, P0 ;  /* 0x0000000b3a097c11 */ /* 0x000fca00080f0c13 */
[----:B------:R0:W-:Y:S02]  /*6340*/  STG.E desc[UR8][R8.64], R7 ;  /* 0x0000000708007986 */ /* 0x0001e4000c101908 */
.L_x_799:
[----:B------:R-:W-:Y:S05]  /*6350*/  BSYNC B0 ;  /* 0x0000000000007941 */ /* 0x000fea0003800000 */
.L_x_798:
[----:B0-----:R-:W0:Y:S01]  /*6360*/  LDC R7, c[0x0][0x10] ;  /* 0x00000400ff077b82 */ /* 0x001e220000000800 */
[----:B------:R-:W-:Y:S02]  /*6370*/  IADD3 R49, R49, 0x1, RZ ;  /* 0x0000000131317810 */ /* 0x000fe40007ffe0ff */
[----:B0-----:R-:W-:-:S04]  /*6380*/  IADD3 R52, R7, R52, RZ ;  /* 0x0000003407347210 */ /* 0x001fc80007ffe0ff */
[----:B------:R-:W-:-:S13]  /*6390*/  ISETP.GE.AND P0, PT, R52, UR4, PT ;  /* 0x0000000434007c0c */ /* 0x000fda000bf06270 */
[----:B------:R-:W-:Y:S05]  /*63a0*/  @!P0 BRA `(.L_x_800) ;  /* 0xffffffa000148947 */ /* 0x000fea000383ffff */
.L_x_749:
        /* <DEDUP_REMOVED lines=19> */
.L_x_802:
[----:B------:R-:W-:Y:S05]  /*64e0*/  BSYNC B0 ;  /* 0x0000000000007941 */ /* 0x000fea0003800000 */
.L_x_801:
        /* <DEDUP_REMOVED lines=11> */
.L_x_804:
[----:B------:R-:W2:Y:S04]  /*65a0*/  LDG.E.STRONG.GPU R5, desc[UR8][R2.64] ;  /* 0x0000000802057981 */ /* 0x000ea8000c1ef900 */
[----:B--2---:R-:W-:Y:S01]  /*65b0*/  CCTL.IVALL ;  /* 0x00000000ff00798f */ /* 0x004fe20002000000 */
[----:B------:R-:W-:Y:S05]  /*65c0*/  YIELD ;  /* 0x0000000000007946 */ /* 0x000fea0003800000 */
[----:B------:R-:W-:-:S13]  /*65d0*/  ISETP.NE.AND P0, PT, R5, R0, PT ;  /* 0x000000000500720c */ /* 0x000fda0003f05270 */
[----:B------:R-:W-:Y:S05]  /*65e0*/  @P0 BRA `(.L_x_804) ;  /* 0xfffffffc00ec0947 */ /* 0x000fea000383ffff */
.L_x_803:
        /* <DEDUP_REMOVED lines=24> */
.L_x_805:
        /* <DEDUP_REMOVED lines=23> */
.L_x_806:
        /* <DEDUP_REMOVED lines=10> */
.L_x_3265:


//--------------------- .text._Z35group_norm_nhwc_bwd_one_pass_kernelI11Fp16IOFp32WLi512ELi30ELi480EEv26Group_norm_nhwc_bwd_params --------------------------
	.section	.text._Z35group_norm_nhwc_bwd_one_pass_kernelI11Fp16IOFp32WLi512ELi30ELi480EEv26Group_norm_nhwc_bwd_params,"ax",@progbits
	.align	128
        .global         _Z35group_norm_nhwc_bwd_one_pass_kernelI11Fp16IOFp32WLi512ELi30ELi480EEv26Group_norm_nhwc_bwd_params
        .type           _Z35group_norm_nhwc_bwd_one_pass_kernelI11Fp16IOFp32WLi512ELi30ELi480EEv26Group_norm_nhwc_bwd_params,@function
        .size           _Z35group_norm_nhwc_bwd_one_pass_kernelI11Fp16IOFp32WLi512ELi30ELi480EEv26Group_norm_nhwc_bwd_params,(.L_x_3266 - _Z35group_norm_nhwc_bwd_one_pass_kernelI11Fp16IOFp32WLi512ELi30ELi480EEv26Group_norm_nhwc_bwd_params)
        .other          _Z35group_norm_nhwc_bwd_one_pass_kernelI11Fp16IOFp32WLi512ELi30ELi480EEv26Group_norm_nhwc_bwd_params,@"STO_CUDA_ENTRY STV_DEFAULT"
_Z35group_norm_nhwc_bwd_one_pass_kernelI11Fp16IOFp32WLi512ELi30ELi480EEv26Group_norm_nhwc_bwd_params:
.text._Z35group_norm_nhwc_bwd_one_pass_kernelI11Fp16IOFp32WLi512ELi30ELi480EEv26Group_norm_nhwc_bwd_params:
        /* <DEDUP_REMOVED lines=14> */
[----:B------:R-:W1:Y:S01]  /*00e0*/  S2R R110, SR_LANEID ;  /* 0x00000000006e7919 */ /* 0x000e620000000000 */
[----:B------:R-:W-:Y:S01]  /*00f0*/  LOP3.LUT R7, R7, 0xffffff7f, RZ, 0xc0, !PT ;  /* 0xffffff7f07077812 */ /* 0x000fe200078ec0ff */
[----:B------:R-:W-:Y:S01]  /*0100*/  UMOV UR5, 0x400 ;  /* 0x0000040000057882 */ /* 0x000fe20000000000 */
[----:B------:R-:W-:Y:S01]  /*0110*/  SHF.R.U32.HI R11, RZ, 0x3, R5 ;  /* 0x00000003ff0b7819 */ /* 0x000fe20000011605 */
[----:B------:R-:W2:Y:S01]  /*0120*/  S2UR UR6, SR_CgaCtaId ;  /* 0x00000000000679c3 */ /* 0x000ea20000008800 */
[----:B------:R-:W-:Y:S01]  /*0130*/  SHF.R.S32.HI R9, RZ, 0x1f, R2 ;  /* 0x0000001fff097819 */ /* 0x000fe20000011402 */
[----:B------:R-:W-:-:S02]  /*0140*/  HFMA2.MMA R87, -RZ, RZ, 0, 0 ;  /* 0x00000000ff577435 */ /* 0x000fc400000001ff */
[----:B------:R-:W-:Y:S01]  /*0150*/  IMAD R88, R11, -0xf, R2 ;  /* 0xfffffff10b587824 */ /* 0x000fe200078e0202 */
[----:B------:R-:W-:-:S03]  /*0160*/  LEA.HI R9, R9, R2, RZ, 0x5 ;  /* 0x0000000209097211 */ /* 0x000fc600078f28ff */
[----:B------:R-:W3:Y:S01]  /*0170*/  LDC.64 R4, c[0x0][0x288] ;  /* 0x0000a200ff047b82 */ /* 0x000ee20000000a00 */
[----:B------:R-:W-:Y:S02]  /*0180*/  SHF.R.S32.HI R9, RZ, 0x5, R9 ;  /* 0x00000005ff097819 */ /* 0x000fe40000011409 */
[----:B------:R-:W-:Y:S01]  /*0190*/  SHF.L.U32 R88, R88, 0x1, RZ ;  /* 0x0000000158587819 */ /* 0x000fe200000006ff */
[----:B0-----:R-:W-:Y:S01]  /*01a0*/  IMAD R3, R6, UR7, R11 ;  /* 0x0000000706037c24 */ /* 0x001fe2000f8e020b */
[----:B------:R-:W-:-:S04]  /*01b0*/  MOV R6, R0 ;  /* 0x0000000000067202 */ /* 0x000fc80000000f00 */
[C---:B------:R-:W-:Y:S02]  /*01c0*/  ISETP.LT.U32.AND P0, PT, R3.reuse, UR10, PT ;  /* 0x0000000a03007c0c */ /* 0x040fe4000bf01070 */
[----:B------:R-:W-:Y:S01]  /*01d0*/  SHF.R.S32.HI R122, RZ, 0x1f, R3 ;  /* 0x0000001fff7a7819 */ /* 0x000fe20000011403 */
[----:B--2---:R-:W-:Y:S01]  /*01e0*/  ULEA UR5, UR6, UR5, 0x18 ;  /* 0x0000000506057291 */ /* 0x004fe2000f8ec03f */
[----:B------:R-:W-:Y:S02]  /*01f0*/  IADD3 R108, R3, 0x20, RZ ;  /* 0x00000020036c7810 */ /* 0x000fe40007ffe0ff */
[----:B------:R-:W-:Y:S02]  /*0200*/  ISETP.LT.AND.EX P0, PT, R122, UR11, !P1, P0 ;  /* 0x0000000b7a007c0c */ /* 0x000fe4000cf01300 */
[----:B------:R-:W-:Y:S02]  /*0210*/  ISETP.LT.U32.AND P5, PT, R108, UR10, PT ;  /* 0x0000000a6c007c0c */ /* 0x000fe4000bfa1070 */
[----:B------:R-:W-:-:S02]  /*0220*/  SHF.R.S32.HI R121, RZ, 0x1f, R108 ;  /* 0x0000001fff797819 */ /* 0x000fc4000001146c */
[----:B------:R-:W-:Y:S02]  /*0230*/  IADD3 R107, R3, 0x40, RZ ;  /* 0x00000040036b7810 */ /* 0x000fe40007ffe0ff */
[----:B------:R-:W-:Y:S02]  /*0240*/  ISETP.LT.AND.EX P6, PT, R121, UR11, !P1, P5 ;  /* 0x0000000b79007c0c */ /* 0x000fe4000cfc1350 */
[----:B------:R-:W-:Y:S02]  /*0250*/  ISETP.LT.U32.AND P4, PT, R107, UR10, PT ;  /* 0x0000000a6b007c0c */ /* 0x000fe4000bf81070 */
[----:B------:R-:W-:Y:S02]  /*0260*/  SHF.R.S32.HI R120, RZ, 0x1f, R107 ;  /* 0x0000001fff787819 */ /* 0x000fe4000001146b */
[----:B------:R-:W-:Y:S02]  /*0270*/  @P0 LOP3.LUT R7, R7, 0x80, RZ, 0xfc, !PT ;  /* 0x0000008007070812 */ /* 0x000fe400078efcff */
[----:B------:R-:W-:-:S02]  /*0280*/  ISETP.LT.AND.EX P5, PT, R120, UR11, !P1, P4 ;  /* 0x0000000b78007c0c */ /* 0x000fc4000cfa1340 */
[----:B------:R-:W-:Y:S02]  /*0290*/  LOP3.LUT R7, R7, 0xffffffbf, RZ, 0xc0, !PT ;  /* 0xffffffbf07077812 */ /* 0x000fe400078ec0ff */
[----:B------:R-:W-:Y:S02]  /*02a0*/  IADD3 R106, R3, 0x60, RZ ;  /* 0x00000060036a7810 */ /* 0x000fe40007ffe0ff */
[----:B------:R-:W-:Y:S02]  /*02b0*/  @P6 LOP3.LUT R7, R7, 0x40, RZ, 0xfc, !PT ;  /* 0x0000004007076812 */ /* 0x000fe400078efcff */
[----:B------:R-:W-:Y:S02]  /*02c0*/  IADD3 R105, R3, 0x80, RZ ;  /* 0x0000008003697810 */ /* 0x000fe40007ffe0ff */
[----:B------:R-:W-:Y:S02]  /*02d0*/  ISETP.LT.U32.AND P3, PT, R106, UR10, PT ;  /* 0x0000000a6a007c0c */ /* 0x000fe4000bf61070 */
[----:B------:R-:W-:-:S02]  /*02e0*/  SHF.R.S32.HI R119, RZ, 0x1f, R106 ;  /* 0x0000001fff777819 */ /* 0x000fc4000001146a */
[----:B------:R-:W-:Y:S02]  /*02f0*/  LOP3.LUT R7, R7, 0xffffffdf, RZ, 0xc0, !PT ;  /* 0xffffffdf07077812 */ /* 0x000fe400078ec0ff */
[----:B------:R-:W-:Y:S02]  /*0300*/  ISETP.LT.U32.AND P2, PT, R105, UR10, PT ;  /* 0x0000000a69007c0c */ /* 0x000fe4000bf41070 */
[----:B------:R-:W-:Y:S02]  /*0310*/  SHF.R.S32.HI R118, RZ, 0x1f, R105 ;  /* 0x0000001fff767819 */ /* 0x000fe40000011469 */
[----:B------:R-:W-:Y:S02]  /*0320*/  ISETP.LT.AND.EX P4, PT, R119, UR11, !P1, P3 ;  /* 0x0000000b77007c0c */ /* 0x000fe4000cf81330 */
[----:B------:R-:W-:Y:S02]  /*0330*/  @P5 LOP3.LUT R7, R7, 0x20, RZ, 0xfc, !PT ;  /* 0x0000002007075812 */ /* 0x000fe400078efcff */
[----:B------:R-:W-:-:S02]  /*0340*/  IADD3 R104, R3, 0xa0, RZ ;  /* 0x000000a003687810 */ /* 0x000fc40007ffe0ff */
[----:B------:R-:W-:Y:S02]  /*0350*/  ISETP.LT.AND.EX P3, PT, R118, UR11, !P1, P2 ;  /* 0x0000000b76007c0c */ /* 0x000fe4000cf61320 */
[----:B------:R-:W-:Y:S02]  /*0360*/  LOP3.LUT R7, R7, 0xfffffff7, RZ, 0xc0, !PT ;  /* 0xfffffff707077812 */ /* 0x000fe400078ec0ff */
[----:B------:R-:W-:Y:S02]  /*0370*/  ISETP.LT.U32.AND P0, PT, R104, UR10, PT ;  /* 0x0000000a68007c0c */ /* 0x000fe4000bf01070 */
[----:B------:R-:W-:Y:S02]  /*0380*/  SHF.R.S32.HI R117, RZ, 0x1f, R104 ;  /* 0x0000001fff757819 */ /* 0x000fe40000011468 */
[----:B------:R-:W-:Y:S02]  /*0390*/  LOP3.LUT R7, R7, 0xffffffef, RZ, 0xc0, !PT ;  /* 0xffffffef07077812 */ /* 0x000fe400078ec0ff */
[----:B------:R-:W-:-:S02]  /*03a0*/  IADD3 R103, R3, 0xc0, RZ ;  /* 0x000000c003677810 */ /* 0x000fc40007ffe0ff */
[----:B------:R-:W-:Y:S02]  /*03b0*/  ISETP.LT.AND.EX P2, PT, R117, UR11, !P1, P0 ;  /* 0x0000000b75007c0c */ /* 0x000fe4000cf41300 */
[----:B------:R-:W-:Y:S02]  /*03c0*/  @P4 LOP3.LUT R7, R7, 0x10, RZ, 0xfc, !PT ;  /* 0x0000001007074812 */ /* 0x000fe400078efcff */
[----:B------:R-:W-:Y:S02]  /*03d0*/  SHF.R.S32.HI R116, RZ, 0x1f, R103 ;  /* 0x0000001fff747819 */ /* 0x000fe40000011467 */
[----:B------:R-:W-:Y:S02]  /*03e0*/  ISETP.LT.U32.AND P0, PT, R103, UR10, PT ;  /* 0x0000000a67007c0c */ /* 0x000fe4000bf01070 */
[----:B------:R-:W-:Y:S02]  /*03f0*/  @P3 LOP3.LUT R7, R7, 0x8, RZ, 0xfc, !PT ;  /* 0x0000000807073812 */ /* 0x000fe400078efcff */
[----:B------:R-:W-:-:S02]  /*0400*/  ISETP.LT.AND.EX P0, PT, R116, UR11, !P1, P0 ;  /* 0x0000000b74007c0c */ /* 0x000fc4000cf01300 */
[----:B------:R-:W-:Y:S02]  /*0410*/  LOP3.LUT R7, R7, 0xfffffffb, RZ, 0xc0, !PT ;  /* 0xfffffffb07077812 */ /* 0x000fe400078ec0ff */
[----:B------:R-:W-:Y:S02]  /*0420*/  IADD3 R102, R3, 0xe0, RZ ;  /* 0x000000e003667810 */ /* 0x000fe40007ffe0ff */
[----:B------:R-:W-:Y:S02]  /*0430*/  @P2 LOP3.LUT R7, R7, 0x4, RZ, 0xfc, !PT ;  /* 0x0000000407072812 */ /* 0x000fe400078efcff */
[C---:B------:R-:W-:Y:S02]  /*0440*/  IADD3 R101, R3.reuse, 0x100, RZ ;  /* 0x0000010003657810 */ /* 0x040fe40007ffe0ff */
[C---:B------:R-:W-:Y:S02]  /*0450*/  IADD3 R100, R3.reuse, 0x120, RZ ;  /* 0x0000012003647810 */ /* 0x040fe40007ffe0ff */
[----:B------:R-:W-:-:S02]  /*0460*/  IADD3 R99, R3, 0x140, RZ ;  /* 0x0000014003637810 */ /* 0x000fc40007ffe0ff */
[----:B------:R-:W-:Y:S02]  /*0470*/  LOP3.LUT R7, R7, 0xfffffffd, RZ, 0xc0, !PT ;  /* 0xfffffffd07077812 */ /* 0x000fe400078ec0ff */
[----:B------:R-:W-:Y:S02]  /*0480*/  IADD3 R98, R3, 0x160, RZ ;  /* 0x0000016003627810 */ /* 0x000fe40007ffe0ff */
[----:B------:R-:W-:Y:S02]  /*0490*/  SHF.R.S32.HI R115, RZ, 0x1f, R102 ;  /* 0x0000001fff737819 */ /* 0x000fe40000011466 */
[----:B------:R-:W-:Y:S02]  /*04a0*/  SHF.R.S32.HI R114, RZ, 0x1f, R101 ;  /* 0x0000001fff727819 */ /* 0x000fe40000011465 */
[----:B------:R-:W-:Y:S02]  /*04b0*/  SHF.R.S32.HI R113, RZ, 0x1f, R100 ;  /* 0x0000001fff717819 */ /* 0x000fe40000011464 */
[----:B------:R-:W-:-:S02]  /*04c0*/  SHF.R.S32.HI R112, RZ, 0x1f, R99 ;  /* 0x0000001fff707819 */ /* 0x000fc40000011463 */
[----:B------:R-:W-:Y:S02]  /*04d0*/  ISETP.LT.U32.AND P5, PT, R102, UR10, PT ;  /* 0x0000000a66007c0c */ /* 0x000fe4000bfa1070 */
[----:B------:R-:W-:Y:S02]  /*04e0*/  @P0 LOP3.LUT R7, R7, 0x2, RZ, 0xfc, !PT ;  /* 0x0000000207070812 */ /* 0x000fe400078efcff */
[----:B------:R-:W-:Y:S02]  /*04f0*/  ISETP.LT.U32.AND P4, PT, R101, UR10, PT ;  /* 0x0000000a65007c0c */ /* 0x000fe4000bf81070 */
[----:B------:R-:W-:Y:S02]  /*0500*/  ISETP.LT.U32.AND P3, PT, R100, UR10, PT ;  /* 0x0000000a64007c0c */ /* 0x000fe4000bf61070 */
[----:B------:R-:W-:Y:S02]  /*0510*/  ISETP.LT.U32.AND P2, PT, R99, UR10, PT ;  /* 0x0000000a63007c0c */ /* 0x000fe4000bf41070 */
[----:B------:R-:W-:-:S02]  /*0520*/  SHF.R.S32.HI R111, RZ, 0x1f, R98 ;  /* 0x0000001fff6f7819 */ /* 0x000fc40000011462 */
[----:B------:R-:W-:Y:S01]  /*0530*/  ISETP.LT.U32.AND P0, PT, R98, UR10, PT ;  /* 0x0000000a62007c0c */ /* 0x000fe2000bf01070 */
[----:B------:R-:W-:Y:S01]  /*0540*/  ULDC.U8 UR10, c[0x0][0x2a4] ;  /* 0x0000a900000a7ab9 */ /* 0x000fe20000000000 */
[----:B------:R-:W-:Y:S02]  /*0550*/  ISETP.LT.AND.EX P5, PT, R115, UR11, !P1, P5 ;  /* 0x0000000b73007c0c */ /* 0x000fe4000cfa1350 */
[----:B------:R-:W-:Y:S02]  /*0560*/  ISETP.LT.AND.EX P4, PT, R114, UR11, !P1, P4 ;  /* 0x0000000b72007c0c */ /* 0x000fe4000cf81340 */
[----:B------:R-:W-:Y:S02]  /*0570*/  ISETP.LT.AND.EX P3, PT, R113, UR11, !P1, P3 ;  /* 0x0000000b71007c0c */ /* 0x000fe4000cf61330 */
[----:B------:R-:W-:Y:S02]  /*0580*/  ISETP.LT.AND.EX P2, PT, R112, UR11, !P1, P2 ;  /* 0x0000000b70007c0c */ /* 0x000fe4000cf41320 */
[----:B------:R-:W-:-:S02]  /*0590*/  ISETP.LT.AND.EX P1, PT, R111, UR11, !P1, P0 ;  /* 0x0000000b6f007c0c */ /* 0x000fc4000cf21300 */
[C---:B---3--:R-:W-:Y:S02]  /*05a0*/  LEA.HI R89, P0, R5.reuse, R4, RZ, 0x1 ;  /* 0x0000000405597211 */ /* 0x048fe400078108ff */
[-C--:B------:R-:W-:Y:S02]  /*05b0*/  LEA R93, R5, R5.reuse, 0x1 ;  /* 0x00000005055d7211 */ /* 0x080fe400078e08ff */
[----:B------:R-:W-:Y:S01]  /*05c0*/  IADD3.X R92, RZ, R5, RZ, P0, !PT ;  /* 0x00000005ff5c7210 */ /* 0x000fe200007fe4ff */
[----:B------:R-:W-:Y:S01]  /*05d0*/  IMAD.WIDE.U32 R4, R4, 0x3, RZ ;  /* 0x0000000304047825 */ /* 0x000fe200078e00ff */
[----:B------:R-:W-:Y:S02]  /*05e0*/  IADD3 R97, R3, 0x180, RZ ;  /* 0x0000018003617810 */ /* 0x000fe40007ffe0ff */
[----:B------:R-:W-:Y:S02]  /*05f0*/  SHF.R.S64 R89, R89, 0x1, R92 ;  /* 0x0000000159597819 */ /* 0x000fe4000000105c */
[----:B------:R-:W-:-:S02]  /*0600*/  IADD3 R93, R5, R93, RZ ;  /* 0x0000005d055d7210 */ /* 0x000fc40007ffe0ff */
[----:B------:R-:W-:Y:S02]  /*0610*/  SHF.R.S32.HI R92, RZ, 0x1, R92 ;  /* 0x00000001ff5c7819 */ /* 0x000fe4000001145c */
[----:B------:R-:W-:Y:S02]  /*0620*/  LEA.HI R90, P0, R93, R4, RZ, 0x1 ;  /* 0x000000045d5a7211 */ /* 0x000fe400078108ff */
[----:B------:R-:W0:Y:S01]  /*0630*/  LDC R4, c[0x0][0x10] ;  /* 0x00000400ff047b82 */ /* 0x000e220000000800 */
[C---:B------:R-:W-:Y:S02]  /*0640*/  IADD3 R96, R3.reuse, 0x1a0, RZ ;  /* 0x000001a003607810 */ /* 0x040fe40007ffe0ff */
[----:B------:R-:W-:Y:S02]  /*0650*/  IADD3.X R93, RZ, R93, RZ, P0, !PT ;  /* 0x0000005dff5d7210 */ /* 0x000fe400007fe4ff */
[C---:B------:R-:W-:Y:S02]  /*0660*/  IADD3 R95, R3.reuse, 0x1c0, RZ ;  /* 0x000001c0035f7810 */ /* 0x040fe40007ffe0ff */
[----:B------:R-:W-:Y:S01]  /*0670*/  SHF.R.S64 R90, R90, 0x1, R93 ;  /* 0x000000015a5a7819 */ /* 0x000fe2000000105d */
[----:B------:R-:W2:Y:S01]  /*0680*/  LDC R5, c[0x0][0xc] ;  /* 0x00000300ff057b82 */ /* 0x000ea20000000800 */
[----:B------:R-:W-:-:S02]  /*0690*/  IADD3 R94, R3, 0x1e0, RZ ;  /* 0x000001e0035e7810 */ /* 0x000fc40007ffe0ff */
[----:B------:R-:W-:Y:S02]  /*06a0*/  SHF.R.S32.HI R93, RZ, 0x1, R93 ;  /* 0x00000001ff5d7819 */ /* 0x000fe4000001145d */
[----:B------:R-:W-:Y:S02]  /*06b0*/  LEA R91, R9, UR5, 0x3 ;  /* 0x00000005095b7c11 */ /* 0x000fe4000f8e18ff */
[----:B------:R-:W-:Y:S02]  /*06c0*/  SHF.L.U64.HI R92, R89, 0x2, R92 ;  /* 0x00000002595c7819 */ /* 0x000fe4000001025c */
[----:B------:R-:W-:Y:S02]  /*06d0*/  SHF.R.S32.HI R125, RZ, 0x1f, R96 ;  /* 0x0000001fff7d7819 */ /* 0x000fe40000011460 */
[----:B------:R-:W-:Y:S02]  /*06e0*/  SHF.R.S32.HI R124, RZ, 0x1f, R95 ;  /* 0x0000001fff7c7819 */ /* 0x000fe4000001145f */
[----:B------:R-:W-:-:S02]  /*06f0*/  SHF.R.S32.HI R123, RZ, 0x1f, R94 ;  /* 0x0000001fff7b7819 */ /* 0x000fc4000001145e */
[----:B------:R-:W-:Y:S01]  /*0700*/  SHF.L.U64.HI R93, R90, 0x2, R93 ;  /* 0x000000025a5d7819 */ /* 0x000fe2000001025d */
[----:B0-----:R-:W-:Y:S01]  /*0710*/  IMAD R8, R4, UR7, R0 ;  /* 0x0000000704087c24 */ /* 0x001fe2000f8e0200 */
[----:B------:R-:W-:Y:S02]  /*0720*/  SHF.R.S32.HI R8, RZ, 0x1f, R97 ;  /* 0x0000001fff087819 */ /* 0x000fe40000011461 */
[----:B-12---:R-:W-:-:S07]  /*0730*/  LOP3.LUT R109, R5, 0x3, RZ, 0xc0, !PT ;  /* 0x00000003056d7812 */ /* 0x006fce00078ec0ff */
.L_x_890:
[----:B0-----:R-:W0:Y:S01]  /*0740*/  LDC R15, c[0x0][0x2a0] ;  /* 0x0000a800ff0f7b82 */ /* 0x001e220000000800 */
[----:B------:R-:W-:Y:S01]  /*0750*/  P2R R12, PR, RZ, 0x4 ;  /* 0x00000004ff0c7803 */ /* 0x000fe20000000000 */
[----:B------:R-:W-:Y:S01]  /*0760*/  ULDC.64 UR12, c[0x0][0x298] ;  /* 0x0000a600000c7ab9 */ /* 0x000fe20000000a00 */
[C---:B------:R-:W-:Y:S02]  /*0770*/  LOP3.LUT P2, RZ, R7.reuse, 0x80, RZ, 0xc0, !PT ;  /* 0x0000008007ff7812 */ /* 0x040fe4000784c0ff */
[----:B------:R-:W-:Y:S02]  /*0780*/  CS2R R68, SRZ ;  /* 0x0000000000447805 */ /* 0x000fe4000001ff00 */
[C---:B------:R-:W-:Y:S02]  /*0790*/  LOP3.LUT P6, RZ, R7.reuse, 0x40, RZ, 0xc0, !PT ;  /* 0x0000004007ff7812 */ /* 0x040fe400078cc0ff */
[----:B------:R-:W-:Y:S01]  /*07a0*/  P2R R14, PR, RZ, 0x2 ;  /* 0x00000002ff0e7803 */ /* 0x000fe20000000000 */
[----:B------:R-:W1:Y:S01]  /*07b0*/  @P5 LDC.64 R40, c[0x0][0x228] ;  /* 0x00008a00ff285b82 */ /* 0x000e620000000a00 */
[----:B------:R-:W-:-:S02]  /*07c0*/  LOP3.LUT P1, RZ, R7, 0x10, RZ, 0xc0, !PT ;  /* 0x0000001007ff7812 */ /* 0x000fc4000782c0ff */
[----:B------:R-:W-:Y:S02]  /*07d0*/  SHF.R.S32.HI R64, RZ, 0x1f, R97 ;  /* 0x0000001fff407819 */ /* 0x000fe40000011461 */
[----:B------:R-:W-:Y:S02]  /*07e0*/  MOV R86, RZ ;  /* 0x000000ff00567202 */ /* 0x000fe40000000f00 */
[----:B------:R-:W-:Y:S01]  /*07f0*/  P2R R71, PR, RZ, 0x20 ;  /* 0x00000020ff477803 */ /* 0x000fe20000000000 */
[----:B------:R-:W2:Y:S01]  /*0800*/  @P2 LDC.64 R72, c[0x0][0x230] ;  /* 0x00008c00ff482b82 */ /* 0x000ea20000000a00 */
[----:B0-----:R-:W-:-:S07]  /*0810*/  IABS R13, R15 ;  /* 0x0000000f000d7213 */ /* 0x001fce0000000000 */
[----:B------:R-:W0:Y:S01]  /*0820*/  @P6 LDC.64 R60, c[0x0][0x230] ;  /* 0x00008c00ff3c6b82 */ /* 0x000e220000000a00 */
[----:B------:R-:W3:Y:S07]  /*0830*/  I2F.RP R10, R13 ;  /* 0x0000000d000a7306 */ /* 0x000eee0000209400 */
[----:B------:R-:W4:Y:S08]  /*0840*/  @P1 LDC.64 R52, c[0x0][0x230] ;  /* 0x00008c00ff341b82 */ /* 0x000f300000000a00 */
[----:B------:R-:W1:Y:S01]  /*0850*/  @P1 LDC.64 R50, c[0x0][0x228] ;  /* 0x00008a00ff321b82 */ /* 0x000e620000000a00 */
[----:B---3--:R-:W3:Y:S07]  /*0860*/  MUFU.RCP R10, R10 ;  /* 0x0000000a000a7308 */ /* 0x008eee0000001000 */
[----:B------:R-:W1:Y:S08]  /*0870*/  @P4 LDC.64 R38, c[0x0][0x230] ;  /* 0x00008c00ff264b82 */ /* 0x000e700000000a00 */
[----:B------:R-:W1:Y:S01]  /*0880*/  @P4 LDC.64 R34, c[0x0][0x228] ;  /* 0x00008a00ff224b82 */ /* 0x000e620000000a00 */
[----:B---3--:R-:W-:-:S04]  /*0890*/  IADD3 R8, R10, 0xffffffe, RZ ;  /* 0x0ffffffe0a087810 */ /* 0x008fc80007ffe0ff */
[----:B------:R3:W2:Y:S03]  /*08a0*/  F2I.FTZ.U32.TRUNC.NTZ R9, R8 ;  /* 0x0000000800097305 */ /* 0x0006a6000021f000 */
[----:B------:R-:W1:Y:S01]  /*08b0*/  @P3 LDC.64 R32, c[0x0][0x228] ;  /* 0x00008a00ff203b82 */ /* 0x000e620000000a00 */
[----:B---3--:R-:W-:Y:S02]  /*08c0*/  MOV R8, RZ ;  /* 0x000000ff00087202 */ /* 0x008fe40000000f00 */
[----:B--2---:R-:W-:-:S05]  /*08d0*/  IADD3 R16, RZ, -R9, RZ ;  /* 0x80000009ff107210 */ /* 0x004fca0007ffe0ff */
[----:B------:R-:W-:Y:S01]  /*08e0*/  IMAD R11, R16, R13, RZ ;  /* 0x0000000d100b7224 */ /* 0x000fe200078e02ff */
[----:B------:R-:W-:-:S03]  /*08f0*/  IABS R16, R6 ;  /* 0x0000000600107213 */ /* 0x000fc60000000000 */
[----:B------:R-:W-:Y:S01]  /*0900*/  IMAD.HI.U32 R9, R9, R11, R8 ;  /* 0x0000000b09097227 */ /* 0x000fe200078e0008 */
[----:B------:R-:W-:-:S05]  /*0910*/  LOP3.LUT R8, R6, R15, RZ, 0x3c, !PT ;  /* 0x0000000f06087212 */ /* 0x000fca00078e3cff */
        /* <DEDUP_REMOVED lines=9> */
[----:B------:R-:W-:-:S13]  /*09b0*/  ISETP.GE.U32.AND P0, PT, R10, R13, PT ;  /* 0x0000000d0a00720c */ /* 0x000fda0003f06070 */
[----:B------:R-:W-:Y:S02]  /*09c0*/  @P0 IADD3 R9, R9, 0x1, RZ ;  /* 0x0000000109090810 */ /* 0x000fe40007ffe0ff */
[----:B------:R-:W-:-:S13]  /*09d0*/  ISETP.GE.AND P0, PT, R6, RZ, PT ;  /* 0x000000ff0600720c */ /* 0x000fda0003f06270 */
        /* <DEDUP_REMOVED lines=13> */
[C---:B------:R-:W-:Y:S01]  /*0ab0*/  IMAD R21, R11.reuse, UR13, R10 ;  /* 0x0000000d0b157c24 */ /* 0x040fe2000f8e020a */
[----:B------:R-:W2:Y:S01]  /*0ac0*/  @P2 LDC.64 R8, c[0x0][0x288] ;  /* 0x0000a200ff082b82 */ /* 0x000ea20000000a00 */
[----:B------:R-:W-:Y:S01]  /*0ad0*/  IMAD.WIDE.U32 R18, R11, UR12, R18 ;  /* 0x0000000c0b127c25 */ /* 0x000fe2000f8e0012 */
[----:B------:R-:W-:-:S04]  /*0ae0*/  ULDC.64 UR12, c[0x0][0x290] ;  /* 0x0000a400000c7ab9 */ /* 0x000fc80000000a00 */
[----:B------:R-:W-:Y:S02]  /*0af0*/  IADD3 R21, R19, R21, RZ ;  /* 0x0000001513157210 */ /* 0x000fe40007ffe0ff */
[----:B------:R-:W-:Y:S02]  /*0b00*/  @P2 MOV R20, R18 ;  /* 0x0000001200142202 */ /* 0x000fe40000000f00 */
[-C--:B------:R-:W-:Y:S02]  /*0b10*/  @P5 MOV R15, R21.reuse ;  /* 0x00000015000f5202 */ /* 0x080fe40000000f00 */
[----:B------:R-:W-:Y:S01]  /*0b20*/  @P3 MOV R23, R21 ;  /* 0x0000001500173202 */ /* 0x000fe20000000f00 */
[----:B--2---:R-:W-:-:S04]  /*0b30*/  @P2 IMAD R10, R122, R8, RZ ;  /* 0x000000087a0a2224 */ /* 0x004fc800078e02ff */
[C---:B------:R-:W-:Y:S02]  /*0b40*/  @P2 IMAD R11, R3.reuse, R9, R10 ;  /* 0x00000009030b2224 */ /* 0x040fe400078e020a */
[----:B------:R-:W-:-:S05]  /*0b50*/  @P2 IMAD.WIDE.U32 R8, R3, R8, R20 ;  /* 0x0000000803082225 */ /* 0x000fca00078e0014 */
[----:B------:R-:W-:Y:S02]  /*0b60*/  @P2 IADD3 R9, R9, R11, RZ ;  /* 0x0000000b09092210 */ /* 0x000fe40007ffe0ff */
[----:B------:R-:W2:Y:S01]  /*0b70*/  @P2 LDC.64 R10, c[0x0][0x228] ;  /* 0x00008a00ff0a2b82 */ /* 0x000ea20000000a00 */
[C---:B------:R-:W-:Y:S02]  /*0b80*/  @P2 SHF.L.U32 R63, R8.reuse, 0x1, RZ ;  /* 0x00000001083f2819 */ /* 0x040fe400000006ff */
[----:B------:R-:W-:Y:S02]  /*0b90*/  @P2 SHF.L.U64.HI R8, R8, 0x1, R9 ;  /* 0x0000000108082819 */ /* 0x000fe40000010209 */
[----:B------:R-:W-:Y:S02]  /*0ba0*/  @P2 IADD3 R72, P0, R63, R72, RZ ;  /* 0x000000483f482210 */ /* 0x000fe40007f1e0ff */
[----:B------:R-:W-:Y:S02]  /*0bb0*/  @P6 MOV R9, R21 ;  /* 0x0000001500096202 */ /* 0x000fe40000000f00 */
[----:B------:R-:W-:-:S02]  /*0bc0*/  @P2 IADD3.X R73, R8, R73, RZ, P0, !PT ;  /* 0x0000004908492210 */ /* 0x000fc400007fe4ff */
[----:B--2---:R-:W-:-:S04]  /*0bd0*/  @P2 IADD3 R62, P0, R63, R10, RZ ;  /* 0x0000000a3f3e2210 */ /* 0x004fc80007f1e0ff */
[----:B------:R-:W-:Y:S02]  /*0be0*/  @P2 IADD3.X R63, R8, R11, RZ, P0, !PT ;  /* 0x0000000b083f2210 */ /* 0x000fe400007fe4ff */
[----:B------:R-:W2:Y:S01]  /*0bf0*/  @P6 LDC.64 R10, c[0x0][0x288] ;  /* 0x0000a200ff0a6b82 */ /* 0x000ea20000000a00 */
[----:B------:R-:W-:-:S13]  /*0c00*/  LOP3.LUT P2, RZ, R7, 0x20, RZ, 0xc0, !PT ;  /* 0x0000002007ff7812 */ /* 0x000fda000784c0ff */
[----:B------:R-:W3:Y:S08]  /*0c10*/  @P2 LDC.64 R56, c[0x0][0x230] ;  /* 0x00008c00ff382b82 */ /* 0x000ef00000000a00 */
[----:B------:R-:W4:Y:S01]  /*0c20*/  @P2 LDC.64 R54, c[0x0][0x228] ;  /* 0x00008a00ff362b82 */ /* 0x000f220000000a00 */
[----:B--2---:R-:W-:-:S04]  /*0c30*/  @P6 IMAD R8, R121, R10, RZ ;  /* 0x0000000a79086224 */ /* 0x004fc800078e02ff */
[----:B------:R-:W-:Y:S01]  /*0c40*/  @P6 IMAD R11, R108, R11, R8 ;  /* 0x0000000b6c0b6224 */ /* 0x000fe200078e0208 */
[----:B------:R-:W-:-:S05]  /*0c50*/  @P6 MOV R8, R18 ;  /* 0x0000001200086202 */ /* 0x000fca0000000f00 */
[----:B------:R-:W-:-:S05]  /*0c60*/  @P6 IMAD.WIDE.U32 R8, R108, R10, R8 ;  /* 0x0000000a6c086225 */ /* 0x000fca00078e0008 */
[----:B------:R-:W-:Y:S02]  /*0c70*/  @P6 IADD3 R9, R9, R11, RZ ;  /* 0x0000000b09096210 */ /* 0x000fe40007ffe0ff */
[----:B------:R-:W2:Y:S01]  /*0c80*/  @P6 LDC.64 R10, c[0x0][0x228] ;  /* 0x00008a00ff0a6b82 */ /* 0x000ea20000000a00 */
[C---:B------:R-:W-:Y:S02]  /*0c90*/  @P6 SHF.L.U32 R59, R8.reuse, 0x1, RZ ;  /* 0x00000001083b6819 */ /* 0x040fe400000006ff */
[----:B------:R-:W-:Y:S02]  /*0ca0*/  @P6 SHF.L.U64.HI R8, R8, 0x1, R9 ;  /* 0x0000000108086819 */ /* 0x000fe40000010209 */
[----:B0-----:R-:W-:-:S04]  /*0cb0*/  @P6 IADD3 R60, P0, R59, R60, RZ ;  /* 0x0000003c3b3c6210 */ /* 0x001fc80007f1e0ff */
[----:B------:R-:W-:Y:S02]  /*0cc0*/  @P6 IADD3.X R61, R8, R61, RZ, P0, !PT ;  /* 0x0000003d083d6210 */ /* 0x000fe400007fe4ff */
[----:B--2---:R-:W-:-:S04]  /*0cd0*/  @P6 IADD3 R58, P0, R59, R10, RZ ;  /* 0x0000000a3b3a6210 */ /* 0x004fc80007f1e0ff */
[----:B------:R-:W-:Y:S02]  /*0ce0*/  @P6 IADD3.X R59, R8, R11, RZ, P0, !PT ;  /* 0x0000000b083b6210 */ /* 0x000fe400007fe4ff */
[----:B------:R-:W0:Y:S01]  /*0cf0*/  @P2 LDC.64 R8, c[0x0][0x288] ;  /* 0x0000a200ff082b82 */ /* 0x000e220000000a00 */
[----:B------:R-:W-:Y:S02]  /*0d00*/  @P2 MOV R11, R21 ;  /* 0x00000015000b2202 */ /* 0x000fe40000000f00 */
[----:B------:R-:W-:-:S13]  /*0d10*/  LOP3.LUT P6, RZ, R7, 0x2, RZ, 0xc0, !PT ;  /* 0x0000000207ff7812 */ /* 0x000fda00078cc0ff */
[----:B------:R-:W2:Y:S01]  /*0d20*/  @P6 LDC.64 R44, c[0x0][0x230] ;  /* 0x00008c00ff2c6b82 */ /* 0x000ea20000000a00 */
[----:B0-----:R-:W-:-:S07]  /*0d30*/  @P2 IMAD R10, R120, R8, RZ ;  /* 0x00000008780a2224 */ /* 0x001fce00078e02ff */
[----:B------:R-:W0:Y:S01]  /*0d40*/  @P6 LDC.64 R42, c[0x0][0x228] ;  /* 0x00008a00ff2a6b82 */ /* 0x000e220000000a00 */
[----:B------:R-:W-:Y:S01]  /*0d50*/  @P2 IMAD R13, R107, R9, R10 ;  /* 0x000000096b0d2224 */ /* 0x000fe200078e020a */
[----:B------:R-:W-:-:S05]  /*0d60*/  @P2 MOV R10, R18 ;  /* 0x00000012000a2202 */ /* 0x000fca0000000f00 */
[----:B------:R-:W-:-:S05]  /*0d70*/  @P2 IMAD.WIDE.U32 R8, R107, R8, R10 ;  /* 0x000000086b082225 */ /* 0x000fca00078e000a */
[----:B------:R-:W-:Y:S02]  /*0d80*/  @P2 IADD3 R11, R9, R13, RZ ;  /* 0x0000000d090b2210 */ /* 0x000fe40007ffe0ff */
[C---:B------:R-:W-:Y:S02]  /*0d90*/  @P2 SHF.L.U32 R9, R8.reuse, 0x1, RZ ;  /* 0x0000000108092819 */ /* 0x040fe400000006ff */
[----:B------:R-:W-:Y:S02]  /*0da0*/  @P2 SHF.L.U64.HI R8, R8, 0x1, R11 ;  /* 0x0000000108082819 */ /* 0x000fe4000001020b */
[----:B---3--:R-:W-:Y:S02]  /*0db0*/  @P2 IADD3 R56, P0, R9, R56, RZ ;  /* 0x0000003809382210 */ /* 0x008fe40007f1e0ff */
[----:B------:R-:W-:Y:S02]  /*0dc0*/  @P1 MOV R11, R21 ;  /* 0x00000015000b1202 */ /* 0x000fe40000000f00 */
[----:B------:R-:W-:-:S02]  /*0dd0*/  @P2 IADD3.X R57, R8, R57, RZ, P0, !PT ;  /* 0x0000003908392210 */ /* 0x000fc400007fe4ff */
[----:B----4-:R-:W-:-:S04]  /*0de0*/  @P2 IADD3 R54, P0, R9, R54, RZ ;  /* 0x0000003609362210 */ /* 0x010fc80007f1e0ff */
[----:B------:R-:W-:Y:S02]  /*0df0*/  @P2 IADD3.X R55, R8, R55, RZ, P0, !PT ;  /* 0x0000003708372210 */ /* 0x000fe400007fe4ff */
[----:B------:R-:W3:Y:S01]  /*0e00*/  @P1 LDC.64 R8, c[0x0][0x288] ;  /* 0x0000a200ff081b82 */ /* 0x000ee20000000a00 */
[----:B------:R-:W-:-:S13]  /*0e10*/  LOP3.LUT P2, RZ, R7, 0x8, RZ, 0xc0, !PT ;  /* 0x0000000807ff7812 */ /* 0x000fda000784c0ff */
[----:B------:R-:W4:Y:S08]  /*0e20*/  @P2 LDC.64 R16, c[0x0][0x230] ;  /* 0x00008c00ff102b82 */ /* 0x000f300000000a00 */
[----:B------:R-:W2:Y:S01]  /*0e30*/  @P2 LDC.64 R48, c[0x0][0x228] ;  /* 0x00008a00ff302b82 */ /* 0x000ea20000000a00 */
[----:B---3--:R-:W-:-:S04]  /*0e40*/  @P1 IMAD R10, R119, R8, RZ ;  /* 0x00000008770a1224 */ /* 0x008fc800078e02ff */
[----:B------:R-:W-:Y:S01]  /*0e50*/  @P1 IMAD R9, R106, R9, R10 ;  /* 0x000000096a091224 */ /* 0x000fe200078e020a */
[----:B------:R-:W-:-:S05]  /*0e60*/  @P1 MOV R10, R18 ;  /* 0x00000012000a1202 */ /* 0x000fca0000000f00 */
[----:B------:R-:W-:-:S05]  /*0e70*/  @P1 IMAD.WIDE.U32 R10, R106, R8, R10 ;  /* 0x000000086a0a1225 */ /* 0x000fca00078e000a */
[----:B------:R-:W-:Y:S02]  /*0e80*/  @P1 IADD3 R11, R11, R9, RZ ;  /* 0x000000090b0b1210 */ /* 0x000fe40007ffe0ff */
[C---:B------:R-:W-:Y:S02]  /*0e90*/  @P1 SHF.L.U32 R9, R10.reuse, 0x1, RZ ;  /* 0x000000010a091819 */ /* 0x040fe400000006ff */
[----:B------:R-:W-:Y:S02]  /*0ea0*/  @P1 SHF.L.U64.HI R10, R10, 0x1, R11 ;  /* 0x000000010a0a1819 */ /* 0x000fe4000001020b */
[----:B------:R-:W-:Y:S02]  /*0eb0*/  @P1 IADD3 R52, P0, R9, R52, RZ ;  /* 0x0000003409341210 */ /* 0x000fe40007f1e0ff */
[----:B------:R-:W-:Y:S02]  /*0ec0*/  @P2 MOV R11, R21 ;  /* 0x00000015000b2202 */ /* 0x000fe40000000f00 */
[----:B------:R-:W-:-:S02]  /*0ed0*/  @P1 IADD3.X R53, R10, R53, RZ, P0, !PT ;  /* 0x000000350a351210 */ /* 0x000fc400007fe4ff */
[----:B-1----:R-:W-:Y:S02]  /*0ee0*/  @P1 IADD3 R50, P0, R9, R50, RZ ;  /* 0x0000003209321210 */ /* 0x002fe40007f1e0ff */
[----:B------:R-:W1:Y:S02]  /*0ef0*/  @P2 LDC.64 R8, c[0x0][0x288] ;  /* 0x0000a200ff082b82 */ /* 0x000e640000000a00 */
[----:B------:R-:W-:Y:S02]  /*0f00*/  @P1 IADD3.X R51, R10, R51, RZ, P0, !PT ;  /* 0x000000330a331210 */ /* 0x000fe400007fe4ff */
[----:B------:R-:W-:-:S13]  /*0f10*/  LOP3.LUT P1, RZ, R7, 0x4, RZ, 0xc0, !PT ;  /* 0x0000000407ff7812 */ /* 0x000fda000782c0ff */
[----:B------:R-:W3:Y:S01]  /*0f20*/  @P1 LDC.64 R46, c[0x0][0x228] ;  /* 0x00008a00ff2e1b82 */ /* 0x000ee20000000a00 */
[----:B------:R-:W-:Y:S01]  /*0f30*/  @P1 MOV R13, R21 ;  /* 0x00000015000d1202 */ /* 0x000fe20000000f00 */
[----:B-1----:R-:W-:-:S04]  /*0f40*/  @P2 IMAD R10, R118, R8, RZ ;  /* 0x00000008760a2224 */ /* 0x002fc800078e02ff */
[----:B------:R-:W-:Y:S01]  /*0f50*/  @P2 IMAD R9, R105, R9, R10 ;  /* 0x0000000969092224 */ /* 0x000fe200078e020a */
[----:B------:R-:W-:-:S05]  /*0f60*/  @P2 MOV R10, R18 ;  /* 0x00000012000a2202 */ /* 0x000fca0000000f00 */
[----:B------:R-:W-:-:S05]  /*0f70*/  @P2 IMAD.WIDE.U32 R10, R105, R8, R10 ;  /* 0x00000008690a2225 */ /* 0x000fca00078e000a */
[----:B------:R-:W-:Y:S02]  /*0f80*/  @P2 IADD3 R11, R11, R9, RZ ;  /* 0x000000090b0b2210 */ /* 0x000fe40007ffe0ff */
[C---:B------:R-:W-:Y:S02]  /*0f90*/  @P2 SHF.L.U32 R9, R10.reuse, 0x1, RZ ;  /* 0x000000010a092819 */ /* 0x040fe400000006ff */
[----:B------:R-:W-:Y:S02]  /*0fa0*/  @P2 SHF.L.U64.HI R10, R10, 0x1, R11 ;  /* 0x000000010a0a2819 */ /* 0x000fe4000001020b */
[----:B----4-:R-:W-:-:S04]  /*0fb0*/  @P2 IADD3 R16, P0, R9, R16, RZ ;  /* 0x0000001009102210 */ /* 0x010fc80007f1e0ff */
[C---:B------:R-:W-:Y:S02]  /*0fc0*/  @P2 IADD3.X R17, R10.reuse, R17, RZ, P0, !PT ;  /* 0x000000110a112210 */ /* 0x040fe400007fe4ff */
[----:B--2---:R-:W-:Y:S02]  /*0fd0*/  @P2 IADD3 R48, P0, R9, R48, RZ ;  /* 0x0000003009302210 */ /* 0x004fe40007f1e0ff */
[----:B------:R-:W1:Y:S02]  /*0fe0*/  @P1 LDC.64 R8, c[0x0][0x288] ;  /* 0x0000a200ff081b82 */ /* 0x000e640000000a00 */
[----:B------:R-:W-:Y:S02]  /*0ff0*/  @P2 IADD3.X R49, R10, R49, RZ, P0, !PT ;  /* 0x000000310a312210 */ /* 0x000fe400007fe4ff */
[----:B------:R-:W-:-:S04]  /*1000*/  ISETP.NE.AND P2, PT, R12, RZ, PT ;  /* 0x000000ff0c00720c */ /* 0x000fc80003f45270 */
[----:B------:R-:W2:Y:S09]  /*1010*/  @P1 LDC.64 R10, c[0x0][0x230] ;  /* 0x00008c00ff0a1b82 */ /* 0x000eb20000000a00 */
[----:B------:R-:W4:Y:S01]  /*1020*/  @P2 LDC.64 R30, c[0x0][0x230] ;  /* 0x00008c00ff1e2b82 */ /* 0x000f220000000a00 */
[----:B-1----:R-:W-:-:S07]  /*1030*/  @P1 IMAD R12, R117, R8, RZ ;  /* 0x00000008750c1224 */ /* 0x002fce00078e02ff */
[----:B------:R-:W1:Y:S01]  /*1040*/  @P2 LDC.64 R24, c[0x0][0x228] ;  /* 0x00008a00ff182b82 */ /* 0x000e620000000a00 */
[----:B------:R-:W-:Y:S01]  /*1050*/  @P1 IMAD R9, R104, R9, R12 ;  /* 0x0000000968091224 */ /* 0x000fe200078e020c */
[----:B------:R-:W-:-:S05]  /*1060*/  @P1 MOV R12, R18 ;  /* 0x00000012000c1202 */ /* 0x000fca0000000f00 */
[----:B------:R-:W-:-:S05]  /*1070*/  @P1 IMAD.WIDE.U32 R12, R104, R8, R12 ;  /* 0x00000008680c1225 */ /* 0x000fca00078e000c */
[----:B------:R-:W-:Y:S02]  /*1080*/  @P1 IADD3 R13, R13, R9, RZ ;  /* 0x000000090d0d1210 */ /* 0x000fe40007ffe0ff */
[C---:B------:R-:W-:Y:S02]  /*1090*/  @P1 SHF.L.U32 R9, R12.reuse, 0x1, RZ ;  /* 0x000000010c091819 */ /* 0x040fe400000006ff */
[----:B------:R-:W-:Y:S02]  /*10a0*/  @P1 SHF.L.U64.HI R12, R12, 0x1, R13 ;  /* 0x000000010c0c1819 */ /* 0x000fe4000001020d */
[----:B--2---:R-:W-:Y:S02]  /*10b0*/  @P1 IADD3 R10, P0, R9, R10, RZ ;  /* 0x0000000a090a1210 */ /* 0x004fe40007f1e0ff */
[----:B------:R-:W-:Y:S02]  /*10c0*/  @P6 MOV R13, R21 ;  /* 0x00000015000d6202 */ /* 0x000fe40000000f00 */
[----:B------:R-:W-:-:S02]  /*10d0*/  @P1 IADD3.X R11, R12, R11, RZ, P0, !PT ;  /* 0x0000000b0c0b1210 */ /* 0x000fc400007fe4ff */
[----:B---3--:R-:W-:Y:S02]  /*10e0*/  @P1 IADD3 R46, P0, R9, R46, RZ ;  /* 0x0000002e092e1210 */ /* 0x008fe40007f1e0ff */
[----:B------:R-:W2:Y:S02]  /*10f0*/  @P6 LDC.64 R8, c[0x0][0x288] ;  /* 0x0000a200ff086b82 */ /* 0x000ea40000000a00 */
[----:B------:R-:W-:Y:S02]  /*1100*/  @P1 IADD3.X R47, R12, R47, RZ, P0, !PT ;  /* 0x0000002f0c2f1210 */ /* 0x000fe400007fe4ff */
[----:B------:R-:W-:-:S13]  /*1110*/  ISETP.NE.AND P1, PT, R14, RZ, PT ;  /* 0x000000ff0e00720c */ /* 0x000fda0003f25270 */
[----:B------:R-:W3:Y:S01]  /*1120*/  @P1 LDC.64 R26, c[0x0][0x230] ;  /* 0x00008c00ff1a1b82 */ /* 0x000ee20000000a00 */
[----:B--2---:R-:W-:-:S07]  /*1130*/  @P6 IMAD R12, R116, R8, RZ ;  /* 0x00000008740c6224 */ /* 0x004fce00078e02ff */
[----:B------:R-:W2:Y:S01]  /*1140*/  @P1 LDC.64 R28, c[0x0][0x228] ;  /* 0x00008a00ff1c1b82 */ /* 0x000ea20000000a00 */
[----:B------:R-:W-:Y:S01]  /*1150*/  @P6 IMAD R9, R103, R9, R12 ;  /* 0x0000000967096224 */ /* 0x000fe200078e020c */
[----:B------:R-:W-:-:S05]  /*1160*/  @P6 MOV R12, R18 ;  /* 0x00000012000c6202 */ /* 0x000fca0000000f00 */
[----:B------:R-:W-:-:S05]  /*1170*/  @P6 IMAD.WIDE.U32 R12, R103, R8, R12 ;  /* 0x00000008670c6225 */ /* 0x000fca00078e000c */
[----:B------:R-:W-:Y:S02]  /*1180*/  @P6 IADD3 R13, R13, R9, RZ ;  /* 0x000000090d0d6210 */ /* 0x000fe40007ffe0ff */
[C---:B------:R-:W-:Y:S02]  /*1190*/  @P6 SHF.L.U32 R9, R12.reuse, 0x1, RZ ;  /* 0x000000010c096819 */ /* 0x040fe400000006ff */
[----:B------:R-:W-:Y:S02]  /*11a0*/  @P6 SHF.L.U64.HI R12, R12, 0x1, R13 ;  /* 0x000000010c0c6819 */ /* 0x000fe4000001020d */
[----:B------:R-:W-:-:S04]  /*11b0*/  @P6 IADD3 R44, P0, R9, R44, RZ ;  /* 0x0000002c092c6210 */ /* 0x000fc80007f1e0ff */
[C---:B------:R-:W-:Y:S02]  /*11c0*/  @P6 IADD3.X R45, R12.reuse, R45, RZ, P0, !PT ;  /* 0x0000002d0c2d6210 */ /* 0x040fe400007fe4ff */
[----:B0-----:R-:W-:Y:S02]  /*11d0*/  @P6 IADD3 R42, P0, R9, R42, RZ ;  /* 0x0000002a092a6210 */ /* 0x001fe40007f1e0ff */
[----:B------:R-:W0:Y:S02]  /*11e0*/  @P5 LDC.64 R8, c[0x0][0x288] ;  /* 0x0000a200ff085b82 */ /* 0x000e240000000a00 */
[----:B------:R-:W-:-:S06]  /*11f0*/  @P6 IADD3.X R43, R12, R43, RZ, P0, !PT ;  /* 0x0000002b0c2b6210 */ /* 0x000fcc00007fe4ff */
[----:B------:R-:W4:Y:S01]  /*1200*/  @P5 LDC.64 R12, c[0x0][0x230] ;  /* 0x00008c00ff0c5b82 */ /* 0x000f220000000a00 */
[----:B0-----:R-:W-:-:S04]  /*1210*/  @P5 IMAD R14, R115, R8, RZ ;  /* 0x00000008730e5224 */ /* 0x001fc800078e02ff */
[----:B------:R-:W-:Y:S01]  /*1220*/  @P5 IMAD R9, R102, R9, R14 ;  /* 0x0000000966095224 */ /* 0x000fe200078e020e */
[----:B------:R-:W-:-:S05]  /*1230*/  @P5 MOV R14, R18 ;  /* 0x00000012000e5202 */ /* 0x000fca0000000f00 */
[----:B------:R-:W-:-:S05]  /*1240*/  @P5 IMAD.WIDE.U32 R14, R102, R8, R14 ;  /* 0x00000008660e5225 */ /* 0x000fca00078e000e */
[----:B------:R-:W-:Y:S02]  /*1250*/  @P5 IADD3 R15, R15, R9, RZ ;  /* 0x000000090f0f5210 */ /* 0x000fe40007ffe0ff */
[C---:B------:R-:W-:Y:S02]  /*1260*/  @P5 SHF.L.U32 R9, R14.reuse, 0x1, RZ ;  /* 0x000000010e095819 */ /* 0x040fe400000006ff */
[----:B------:R-:W-:Y:S02]  /*1270*/  @P5 SHF.L.U64.HI R14, R14, 0x1, R15 ;  /* 0x000000010e0e5819 */ /* 0x000fe4000001020f */
[----:B----4-:R-:W-:Y:S02]  /*1280*/  @P5 IADD3 R12, P0, R9, R12, RZ ;  /* 0x0000000c090c5210 */ /* 0x010fe40007f1e0ff */
[----:B------:R-:W-:Y:S02]  /*1290*/  @P4 MOV R15, R21 ;  /* 0x00000015000f4202 */ /* 0x000fe40000000f00 */
[----:B------:R-:W-:-:S02]  /*12a0*/  @P5 IADD3.X R13, R14, R13, RZ, P0, !PT ;  /* 0x0000000d0e0d5210 */ /* 0x000fc400007fe4ff */
[----:B------:R-:W-:Y:S02]  /*12b0*/  @P5 IADD3 R40, P0, R9, R40, RZ ;  /* 0x0000002809285210 */ /* 0x000fe40007f1e0ff */
[----:B------:R-:W0:Y:S02]  /*12c0*/  @P4 LDC.64 R8, c[0x0][0x288] ;  /* 0x0000a200ff084b82 */ /* 0x000e240000000a00 */
[----:B------:R-:W-:Y:S02]  /*12d0*/  @P5 IADD3.X R41, R14, R41, RZ, P0, !PT ;  /* 0x000000290e295210 */ /* 0x000fe400007fe4ff */
[----:B------:R-:W-:Y:S02]  /*12e0*/  CS2R R84, SRZ ;  /* 0x0000000000547805 */ /* 0x000fe4000001ff00 */
[----:B------:R-:W-:Y:S02]  /*12f0*/  MOV R70, RZ ;  /* 0x000000ff00467202 */ /* 0x000fe40000000f00 */
[----:B------:R-:W-:-:S02]  /*1300*/  CS2R R82, SRZ ;  /* 0x0000000000527805 */ /* 0x000fc4000001ff00 */
[----:B------:R-:W-:-:S04]  /*1310*/  LOP3.LUT P5, RZ, R7, 0x8, RZ, 0xc0, !PT ;  /* 0x0000000807ff7812 */ /* 0x000fc800078ac0ff */
[----:B------:R-:W-:Y:S02]  /*1320*/  P2R R74, PR, RZ, 0x20 ;  /* 0x00000020ff4a7803 */ /* 0x000fe40000000000 */
[----:B------:R-:W-:-:S04]  /*1330*/  LOP3.LUT P5, RZ, R7, 0x10, RZ, 0xc0, !PT ;  /* 0x0000001007ff7812 */ /* 0x000fc800078ac0ff */
[----:B------:R-:W-:Y:S02]  /*1340*/  P2R R75, PR, RZ, 0x20 ;  /* 0x00000020ff4b7803 */ /* 0x000fe40000000000 */
[----:B------:R-:W-:-:S04]  /*1350*/  LOP3.LUT P5, RZ, R7, 0x20, RZ, 0xc0, !PT ;  /* 0x0000002007ff7812 */ /* 0x000fc800078ac0ff */
[----:B------:R-:W-:Y:S01]  /*1360*/  P2R R76, PR, RZ, 0x20 ;  /* 0x00000020ff4c7803 */ /* 0x000fe20000000000 */
[----:B0-----:R-:W-:Y:S01]  /*1370*/  @P4 IMAD R14, R114, R8, RZ ;  /* 0x00000008720e4224 */ /* 0x001fe200078e02ff */
[----:B------:R-:W-:-:S03]  /*1380*/  LOP3.LUT P5, RZ, R7, 0x40, RZ, 0xc0, !PT ;  /* 0x0000004007ff7812 */ /* 0x000fc600078ac0ff */
[----:B------:R-:W-:Y:S01]  /*1390*/  @P4 IMAD R9, R101, R9, R14 ;  /* 0x0000000965094224 */ /* 0x000fe200078e020e */
[----:B------:R-:W-:Y:S02]  /*13a0*/  @P4 MOV R14, R18 ;  /* 0x00000012000e4202 */ /* 0x000fe40000000f00 */
[----:B------:R-:W-:Y:S02]  /*13b0*/  P2R R77, PR, RZ, 0x20 ;  /* 0x00000020ff4d7803 */ /* 0x000fe40000000000 */
[----:B------:R-:W-:Y:S01]  /*13c0*/  LOP3.LUT P5, RZ, R7, 0x80, RZ, 0xc0, !PT ;  /* 0x0000008007ff7812 */ /* 0x000fe200078ac0ff */
[----:B------:R-:W-:-:S05]  /*13d0*/  @P4 IMAD.WIDE.U32 R14, R101, R8, R14 ;  /* 0x00000008650e4225 */ /* 0x000fca00078e000e */
[----:B------:R-:W-:Y:S02]  /*13e0*/  @P4 IADD3 R15, R15, R9, RZ ;  /* 0x000000090f0f4210 */ /* 0x000fe40007ffe0ff */
[C---:B------:R-:W-:Y:S02]  /*13f0*/  @P4 SHF.L.U32 R9, R14.reuse, 0x1, RZ ;  /* 0x000000010e094819 */ /* 0x040fe400000006ff */
[----:B------:R-:W-:Y:S02]  /*1400*/  @P4 SHF.L.U64.HI R14, R14, 0x1, R15 ;  /* 0x000000010e0e4819 */ /* 0x000fe4000001020f */
[----:B------:R-:W-:Y:S01]  /*1410*/  @P4 IADD3 R38, P0, R9, R38, RZ ;  /* 0x0000002609264210 */ /* 0x000fe20007f1e0ff */
[----:B------:R-:W5:Y:S03]  /*1420*/  @P5 LDG.E R82, desc[UR8][R62.64] ;  /* 0x000000083e525981 */ /* 0x000f66000c1e1900 */
[----:B------:R-:W-:-:S02]  /*1430*/  @P4 IADD3.X R39, R14, R39, RZ, P0, !PT ;  /* 0x000000270e274210 */ /* 0x000fc400007fe4ff */
[----:B------:R-:W-:Y:S02]  /*1440*/  @P4 IADD3 R34, P0, R9, R34, RZ ;  /* 0x0000002209224210 */ /* 0x000fe40007f1e0ff */
        /* <DEDUP_REMOVED lines=15> */
[----:B------:R-:W-:Y:S01]  /*1540*/  @P3 IADD3.X R33, R22, R33, RZ, P0, !PT ;  /* 0x0000002116213210 */ /* 0x000fe200007fe4ff */
[----:B0-----:R-:W-:-:S04]  /*1550*/  @P2 IMAD R22, R112, R8, RZ ;  /* 0x0000000870162224 */ /* 0x001fc800078e02ff */
        /* <DEDUP_REMOVED lines=19> */
[----:B------:R-:W0:Y:S01]  /*1690*/  LDC R23, c[0x0][0x2ac] ;  /* 0x0000ab00ff177b82 */ /* 0x000e220000000800 */
[----:B---3--:R-:W-:-:S04]  /*16a0*/  @P1 IADD3 R26, P0, R9, R26, RZ ;  /* 0x0000001a091a1210 */ /* 0x008fc80007f1e0ff */
[----:B------:R-:W-:Y:S02]  /*16b0*/  @P1 IADD3.X R27, R22, R27, RZ, P0, !PT ;  /* 0x0000001b161b1210 */ /* 0x000fe400007fe4ff */
[----:B--2---:R-:W-:Y:S01]  /*16c0*/  @P1 IADD3 R28, P0, R9, R28, RZ ;  /* 0x0000001c091c1210 */ /* 0x004fe20007f1e0ff */
[----:B------:R-:W-:-:S03]  /*16d0*/  IMAD.WIDE.U32 R8, R2, -0x77777777, RZ ;  /* 0x8888888902087825 */ /* 0x000fc600078e00ff */
[----:B------:R-:W-:Y:S02]  /*16e0*/  @P1 IADD3.X R29, R22, R29, RZ, P0, !PT ;  /* 0x0000001d161d1210 */ /* 0x000fe400007fe4ff */
[----:B------:R-:W-:-:S05]  /*16f0*/  SHF.R.U32.HI R8, RZ, 0x3, R9 ;  /* 0x00000003ff087819 */ /* 0x000fca0000011609 */
[----:B0-----:R-:W-:-:S05]  /*1700*/  IMAD R66, R23, UR7, R8 ;  /* 0x0000000717427c24 */ /* 0x001fca000f8e0208 */
[----:B------:R-:W-:-:S04]  /*1710*/  IADD3 R8, R66, 0x180, RZ ;  /* 0x0000018042087810 */ /* 0x000fc80007ffe0ff */
[----:B------:R-:W-:Y:S02]  /*1720*/  SHF.R.S32.HI R9, RZ, 0x1f, R8 ;  /* 0x0000001fff097819 */ /* 0x000fe40000011408 */
[----:B------:R-:W-:-:S04]  /*1730*/  ISETP.GE.U32.AND P0, PT, R8, UR12, PT ;  /* 0x0000000c08007c0c */ /* 0x000fc8000bf06070 */
[----:B------:R-:W-:-:S04]  /*1740*/  ISETP.GE.AND.EX P0, PT, R9, UR13, PT, P0 ;  /* 0x0000000d09007c0c */ /* 0x000fc8000bf06300 */
[----:B------:R-:W-:-:S13]  /*1750*/  ISETP.LT.U32.AND P0, PT, R2, 0x1e0, !P0 ;  /* 0x000001e00200780c */ /* 0x000fda0004701070 */
[----:B------:R-:W0:Y:S01]  /*1760*/  @P0 LDC.64 R22, c[0x0][0x288] ;  /* 0x0000a200ff160b82 */ /* 0x000e220000000a00 */
[----:B------:R-:W-:-:S07]  /*1770*/  @P0 MOV R65, R21 ;  /* 0x0000001500410202 */ /* 0x000fce0000000f00 */
[----:B------:R-:W1:Y:S01]  /*1780*/  @P0 LDC.64 R8, c[0x0][0x230] ;  /* 0x00008c00ff080b82 */ /* 0x000e620000000a00 */
[----:B0-----:R-:W-:-:S04]  /*1790*/  @P0 IMAD R64, R64, R22, RZ ;  /* 0x0000001640400224 */ /* 0x001fc800078e02ff */
[----:B------:R-:W-:Y:S01]  /*17a0*/  @P0 IMAD R23, R97, R23, R64 ;  /* 0x0000001761170224 */ /* 0x000fe200078e0240 */
[----:B------:R-:W-:-:S05]  /*17b0*/  @P0 MOV R64, R18 ;  /* 0x0000001200400202 */ /* 0x000fca0000000f00 */
[----:B------:R-:W-:-:S05]  /*17c0*/  @P0 IMAD.WIDE.U32 R64, R97, R22, R64 ;  /* 0x0000001661400225 */ /* 0x000fca00078e0040 */
[----:B------:R-:W-:Y:S02]  /*17d0*/  @P0 IADD3 R23, R65, R23, RZ ;  /* 0x0000001741170210 */ /* 0x000fe40007ffe0ff */
[C---:B------:R-:W-:Y:S02]  /*17e0*/  @P0 SHF.L.U32 R65, R64.reuse, 0x1, RZ ;  /* 0x0000000140410819 */ /* 0x040fe400000006ff */
[----:B------:R-:W-:Y:S02]  /*17f0*/  @P0 SHF.L.U64.HI R64, R64, 0x1, R23 ;  /* 0x0000000140400819 */ /* 0x000fe40000010217 */
[----:B------:R-:W0:Y:S01]  /*1800*/  @P0 LDC.64 R22, c[0x0][0x228] ;  /* 0x00008a00ff160b82 */ /* 0x000e220000000a00 */
[----:B-1----:R-:W-:-:S04]  /*1810*/  @P0 IADD3 R8, P6, R65, R8, RZ ;  /* 0x0000000841080210 */ /* 0x002fc80007fde0ff */
[----:B------:R-:W-:-:S05]  /*1820*/  @P0 IADD3.X R9, R64, R9, RZ, P6, !PT ;  /* 0x0000000940090210 */ /* 0x000fca00037fe4ff */
[----:B------:R-:W5:Y:S01]  /*1830*/  @P0 LDG.E R69, desc[UR8][R8.64] ;  /* 0x0000000808450981 */ /* 0x000f62000c1e1900 */
[----:B0-----:R-:W-:-:S04]  /*1840*/  @P0 IADD3 R22, P6, R65, R22, RZ ;  /* 0x0000001641160210 */ /* 0x001fc80007fde0ff */
[----:B------:R-:W-:Y:S02]  /*1850*/  @P0 IADD3.X R23, R64, R23, RZ, P6, !PT ;  /* 0x0000001740170210 */ /* 0x000fe400037fe4ff */
[----:B------:R-:W-:-:S03]  /*1860*/  IADD3 R64, R66, 0x1a0, RZ ;  /* 0x000001a042407810 */ /* 0x000fc60007ffe0ff */
[----:B------:R0:W5:Y:S01]  /*1870*/  @P0 LDG.E R86, desc[UR8][R22.64] ;  /* 0x0000000816560981 */ /* 0x000162000c1e1900 */
[----:B------:R-:W-:Y:S02]  /*1880*/  SHF.R.S32.HI R65, RZ, 0x1f, R64 ;  /* 0x0000001fff417819 */ /* 0x000fe40000011440 */
[----:B------:R-:W-:-:S04]  /*1890*/  ISETP.GE.U32.AND P0, PT, R64, UR12, PT ;  /* 0x0000000c40007c0c */ /* 0x000fc8000bf06070 */
[----:B------:R-:W-:-:S04]  /*18a0*/  ISETP.GE.AND.EX P0, PT, R65, UR13, PT, P0 ;  /* 0x0000000d41007c0c */ /* 0x000fc8000bf06300 */
[----:B------:R-:W-:-:S13]  /*18b0*/  ISETP.LT.U32.AND P0, PT, R2, 0x1e0, !P0 ;  /* 0x000001e00200780c */ /* 0x000fda0004701070 */
[----:B0-----:R-:W0:Y:S01]  /*18c0*/  @P0 LDC.64 R22, c[0x0][0x288] ;  /* 0x0000a200ff160b82 */ /* 0x001e220000000a00 */
        /* <DEDUP_REMOVED lines=33> */
[----:B------:R-:W-:Y:S02]  /*1ae0*/  @P0 IADD3.X R9, R64, R9, RZ, P6, !PT ;  /* 0x0000000940090210 */ /* 0x000fe400037fe4ff */
[----:B------:R-:W-:Y:S02]  /*1af0*/  MOV R67, RZ ;  /* 0x000000ff00437202 */ /* 0x000fe40000000f00 */
[----:B------:R-:W-:-:S04]  /*1b00*/  IADD3 R66, R66, 0x1e0, RZ ;  /* 0x000001e042427810 */ /* 0x000fc80007ffe0ff */
[----:B------:R-:W5:Y:S01]  /*1b10*/  @P0 LDG.E R67, desc[UR8][R8.64] ;  /* 0x0000000808430981 */ /* 0x000f62000c1e1900 */
[----:B0-----:R-:W-:-:S04]  /*1b20*/  @P0 IADD3 R22, P6, R65, R22, RZ ;  /* 0x0000001641160210 */ /* 0x001fc80007fde0ff */
[----:B------:R-:W-:Y:S02]  /*1b30*/  @P0 IADD3.X R23, R64, R23, RZ, P6, !PT ;  /* 0x0000001740170210 */ /* 0x000fe400037fe4ff */
[----:B------:R-:W-:-:S03]  /*1b40*/  SHF.R.S32.HI R64, RZ, 0x1f, R66 ;  /* 0x0000001fff407819 */ /* 0x000fc60000011442 */
[----:B------:R0:W5:Y:S01]  /*1b50*/  @P0 LDG.E R84, desc[UR8][R22.64] ;  /* 0x0000000816540981 */ /* 0x000162000c1e1900 */
        /* <DEDUP_REMOVED lines=18> */
[----:B------:R-:W-:-:S05]  /*1c80*/  @P0 IADD3.X R23, R64, R23, RZ, P6, !PT ;  /* 0x0000001740170210 */ /* 0x000fca00037fe4ff */
[----:B------:R0:W5:Y:S02]  /*1c90*/  @P0 LDG.E R83, desc[UR8][R22.64] ;  /* 0x0000000816530981 */ /* 0x000164000c1e1900 */
[----:B0-----:R-:W0:Y:S02]  /*1ca0*/  LDC.64 R22, c[0x0][0x248] ;  /* 0x00009200ff167b82 */ /* 0x001e240000000a00 */
[----:B0-----:R-:W-:-:S06]  /*1cb0*/  IMAD.WIDE R22, R6, 0x8, R22 ;  /* 0x0000000806167825 */ /* 0x001fcc00078e0216 */
[----:B------:R-:W2:Y:S01]  /*1cc0*/  LDG.E.64 R22, desc[UR8][R22.64] ;  /* 0x0000000816167981 */ /* 0x000ea2000c1e1b00 */
[----:B------:R-:W-:Y:S02]  /*1cd0*/  MOV R8, 0x3f800000 ;  /* 0x3f80000000087802 */ /* 0x000fe40000000f00 */
[----:B------:R-:W-:Y:S02]  /*1ce0*/  CS2R R80, SRZ ;  /* 0x0000000000507805 */ /* 0x000fe4000001ff00 */
[----:B------:R-:W-:Y:S02]  /*1cf0*/  MOV R66, RZ ;  /* 0x000000ff00427202 */ /* 0x000fe40000000f00 */
[----:B------:R-:W-:Y:S02]  /*1d00*/  CS2R R78, SRZ ;  /* 0x00000000004e7805 */ /* 0x000fe4000001ff00 */
[----:B------:R-:W-:Y:S02]  /*1d10*/  MOV R9, RZ ;  /* 0x000000ff00097202 */ /* 0x000fe40000000f00 */
[----:B------:R-:W-:Y:S01]  /*1d20*/  LOP3.LUT P6, RZ, R7, 0x2, RZ, 0xc0, !PT ;  /* 0x0000000207ff7812 */ /* 0x000fe200078cc0ff */
[----:B--2---:R-:W-:-:S05]  /*1d30*/  FFMA.FTZ R65, -R22, R22, R23 ;  /* 0x0000001616417223 */ /* 0x004fca0000010117 */
[----:B------:R-:W-:-:S13]  /*1d40*/  FSETP.GTU.FTZ.AND P0, PT, R65, RZ, PT ;  /* 0x000000ff4100720b */ /* 0x000fda0003f1c000 */
[----:B------:R-:W0:Y:S02]  /*1d50*/  @P0 LDC R64, c[0x0][0x250] ;  /* 0x00009400ff400b82 */ /* 0x000e240000000800 */
[----:B0-----:R-:W-:-:S04]  /*1d60*/  @P0 FADD.FTZ R64, R65, R64 ;  /* 0x0000004041400221 */ /* 0x001fc80000010000 */
[----:B------:R0:W1:Y:S02]  /*1d70*/  @P0 MUFU.RSQ R8, R64 ;  /* 0x0000004000080308 */ /* 0x0000640000001400 */
[----:B0-----:R-:W-:-:S06]  /*1d80*/  CS2R R64, SRZ ;  /* 0x0000000000407805 */ /* 0x001fcc000001ff00 */
[----:B------:R-:W5:Y:S01]  /*1d90*/  @P5 LDG.E R65, desc[UR8][R72.64] ;  /* 0x0000000848415981 */ /* 0x000f62000c1e1900 */
[----:B------:R-:W-:Y:S02]  /*1da0*/  ISETP.NE.AND P5, PT, R77, RZ, PT ;  /* 0x000000ff4d00720c */ /* 0x000fe40003fa5270 */
[----:B------:R-:W-:-:S11]  /*1db0*/  MOV R23, RZ ;  /* 0x000000ff00177202 */ /* 0x000fd60000000f00 */
[----:B------:R-:W5:Y:S04]  /*1dc0*/  @P5 LDG.E R66, desc[UR8][R60.64] ;  /* 0x000000083c425981 */ /* 0x000f68000c1e1900 */
[----:B------:R-:W5:Y:S01]  /*1dd0*/  @P5 LDG.E R81, desc[UR8][R58.64] ;  /* 0x000000083a515981 */ /* 0x000f62000c1e1900 */
[----:B------:R-:W-:-:S13]  /*1de0*/  ISETP.NE.AND P5, PT, R76, RZ, PT ;  /* 0x000000ff4c00720c */ /* 0x000fda0003fa5270 */
[----:B------:R-:W5:Y:S04]  /*1df0*/  @P5 LDG.E R23, desc[UR8][R56.64] ;  /* 0x0000000838175981 */ /* 0x000f68000c1e1900 */
[----:B------:R-:W5:Y:S01]  /*1e00*/  @P5 LDG.E R80, desc[UR8][R54.64] ;  /* 0x0000000836505981 */ /* 0x000f62000c1e1900 */
[----:B------:R-:W-:Y:S02]  /*1e10*/  ISETP.NE.AND P5, PT, R75, RZ, PT ;  /* 0x000000ff4b00720c */ /* 0x000fe40003fa5270 */
[----:B------:R-:W-:-:S11]  /*1e20*/  LOP3.LUT P0, RZ, R7, 0x4, RZ, 0xc0, !PT ;  /* 0x0000000407ff7812 */ /* 0x000fd6000780c0ff */
[----:B------:R-:W5:Y:S04]  /*1e30*/  @P5 LDG.E R64, desc[UR8][R52.64] ;  /* 0x0000000834405981 */ /* 0x000f68000c1e1900 */
[----:B------:R-:W5:Y:S01]  /*1e40*/  @P5 LDG.E R79, desc[UR8][R50.64] ;  /* 0x00000008324f5981 */ /* 0x000f62000c1e1900 */
[----:B------:R-:W-:-:S13]  /*1e50*/  ISETP.NE.AND P5, PT, R74, RZ, PT ;  /* 0x000000ff4a00720c */ /* 0x000fda0003fa5270 */
[----:B------:R0:W5:Y:S04]  /*1e60*/  @P5 LDG.E R9, desc[UR8][R16.64] ;  /* 0x0000000810095981 */ /* 0x000168000c1e1900 */
[----:B------:R-:W5:Y:S01]  /*1e70*/  @P5 LDG.E R78, desc[UR8][R48.64] ;  /* 0x00000008304e5981 */ /* 0x000f62000c1e1900 */
[----:B------:R-:W-:Y:S02]  /*1e80*/  ISETP.NE.AND P5, PT, R71, RZ, PT ;  /* 0x000000ff4700720c */ /* 0x000fe40003fa5270 */
[----:B0-----:R-:W-:-:S06]  /*1e90*/  MOV R17, RZ ;  /* 0x000000ff00117202 */ /* 0x001fcc0000000f00 */
[----:B------:R0:W5:Y:S02]  /*1ea0*/  @P0 LDG.E R17, desc[UR8][R10.64] ;  /* 0x000000080a110981 */ /* 0x000164000c1e1900 */
[----:B0-----:R-:W-:-:S06]  /*1eb0*/  CS2R R10, SRZ ;  /* 0x00000000000a7805 */ /* 0x001fcc000001ff00 */
[----:B------:R0:W5:Y:S01]  /*1ec0*/  @P5 LDG.E R11, desc[UR8][R12.64] ;  /* 0x000000080c0b5981 */ /* 0x000162000c1e1900 */
[----:B------:R-:W-:Y:S02]  /*1ed0*/  CS2R R76, SRZ ;  /* 0x00000000004c7805 */ /* 0x000fe4000001ff00 */
[----:B------:R-:W-:Y:S02]  /*1ee0*/  CS2R R74, SRZ ;  /* 0x00000000004a7805 */ /* 0x000fe4000001ff00 */
[----:B------:R-:W-:Y:S02]  /*1ef0*/  CS2R R72, SRZ ;  /* 0x0000000000487805 */ /* 0x000fe4000001ff00 */
[----:B------:R-:W-:Y:S01]  /*1f00*/  MOV R71, RZ ;  /* 0x000000ff00477202 */ /* 0x000fe20000000f00 */
[----:B------:R-:W5:Y:S04]  /*1f10*/  @P6 LDG.E R10, desc[UR8][R44.64] ;  /* 0x000000082c0a6981 */ /* 0x000f68000c1e1900 */
[----:B------:R-:W5:Y:S01]  /*1f20*/  @P6 LDG.E R76, desc[UR8][R42.64] ;  /* 0x000000082a4c6981 */ /* 0x000f62000c1e1900 */
[----:B0-----:R-:W-:-:S03]  /*1f30*/  CS2R R12, SRZ ;  /* 0x00000000000c7805 */ /* 0x001fc6000001ff00 */
[----:B------:R-:W5:Y:S04]  /*1f40*/  @P5 LDG.E R75, desc[UR8][R40.64] ;  /* 0x00000008284b5981 */ /* 0x000f68000c1e1900 */
[----:B------:R0:W5:Y:S04]  /*1f50*/  @P3 LDG.E R13, desc[UR8][R14.64] ;  /* 0x000000080e0d3981 */ /* 0x000168000c1e1900 */
[----:B------:R-:W5:Y:S04]  /*1f60*/  @P4 LDG.E R12, desc[UR8][R38.64] ;  /* 0x00000008260c4981 */ /* 0x000f68000c1e1900 */
[----:B------:R-:W5:Y:S01]  /*1f70*/  @P4 LDG.E R74, desc[UR8][R34.64] ;  /* 0x00000008224a4981 */ /* 0x000f62000c1e1900 */
[----:B0-----:R-:W-:-:S03]  /*1f80*/  CS2R R14, SRZ ;  /* 0x00000000000e7805 */ /* 0x001fc6000001ff00 */
[----:B------:R-:W5:Y:S04]  /*1f90*/  @P3 LDG.E R73, desc[UR8][R32.64] ;  /* 0x0000000820493981 */ /* 0x000f68000c1e1900 */
[----:B------:R-:W5:Y:S04]  /*1fa0*/  @P2 LDG.E R14, desc[UR8][R30.64] ;  /* 0x000000081e0e2981 */ /* 0x000f68000c1e1900 */
[----:B------:R-:W5:Y:S04]  /*1fb0*/  @P1 LDG.E R71, desc[UR8][R28.64] ;  /* 0x000000081c471981 */ /* 0x000f68000c1e1900 */
[----:B------:R-:W5:Y:S01]  /*1fc0*/  @P0 LDG.E R77, desc[UR8][R46.64] ;  /* 0x000000082e4d0981 */ /* 0x000f62000c1e1900 */
[----:B------:R-:W-:Y:S01]  /*1fd0*/  ISETP.GT.U32.AND P0, PT, R2, 0x1df, PT ;  /* 0x000001df0200780c */ /* 0x000fe20003f04070 */
[----:B------:R-:W-:Y:S02]  /*1fe0*/  BSSY B0, `(.L_x_808) ;  /* 0x0000010000007945 */ /* 0x000fe40003800000 */
[----:B------:R0:W5:Y:S04]  /*1ff0*/  @P2 LDG.E R72, desc[UR8][R24.64] ;  /* 0x0000000818482981 */ /* 0x000168000c1e1900 */
[----:B------:R2:W5:Y:S01]  /*2000*/  @P1 LDG.E R15, desc[UR8][R26.64] ;  /* 0x000000081a0f1981 */ /* 0x000562000c1e1900 */
[----:B0-----:R-:W-:-:S02]  /*2010*/  CS2R R24, SRZ ;  /* 0x0000000000187805 */ /* 0x001fc4000001ff00 */
[----:B--2---:R-:W-:-:S03]  /*2020*/  CS2R R26, SRZ ;  /* 0x00000000001a7805 */ /* 0x004fc6000001ff00 */
[----:B-1----:R-:W-:Y:S05]  /*2030*/  @P0 BRA `(.L_x_809) ;  /* 0x0000000000280947 */ /* 0x002fea0003800000 */
[----:B------:R-:W-:Y:S02]  /*2040*/  ISETP.NE.AND P0, PT, RZ, UR10, PT ;  /* 0x0000000aff007c0c */ /* 0x000fe4000bf05270 */
[----:B------:R-:W-:-:S04]  /*2050*/  IADD3 R37, R88, R37, RZ ;  /* 0x0000002558257210 */ /* 0x000fc80007ffe0ff */
[----:B------:R-:W-:-:S07]  /*2060*/  SHF.R.S32.HI R16, RZ, 0x1f, R37 ;  /* 0x0000001fff107819 */ /* 0x000fce0000011425 */
[----:B------:R-:W0:Y:S02]  /*2070*/  @P0 LDC.64 R24, c[0x0][0x240] ;  /* 0x00009000ff180b82 */ /* 0x000e240000000a00 */
[----:B0-----:R-:W-:-:S04]  /*2080*/  @P0 LEA R24, P6, R37, R24, 0x2 ;  /* 0x0000001825180211 */ /* 0x001fc800078c10ff */
[----:B------:R-:W-:-:S05]  /*2090*/  @P0 LEA.HI.X R25, R37, R25, R16, 0x2, P6 ;  /* 0x0000001925190211 */ /* 0x000fca00030f1410 */
[----:B------:R0:W5:Y:S02]  /*20a0*/  @P0 LDG.E.64 R26, desc[UR8][R24.64] ;  /* 0x00000008181a0981 */ /* 0x000164000c1e1b00 */
[----:B0-----:R-:W0:Y:S02]  /*20b0*/  LDC.64 R24, c[0x0][0x238] ;  /* 0x00008e00ff187b82 */ /* 0x001e240000000a00 */
[----:B0-----:R-:W-:-:S06]  /*20c0*/  IMAD.WIDE R24, R37, 0x4, R24 ;  /* 0x0000000425187825 */ /* 0x001fcc00078e0218 */
[----:B------:R-:W5:Y:S02]  /*20d0*/  LDG.E.64 R24, desc[UR8][R24.64] ;  /* 0x0000000818187981 */ /* 0x000f64000c1e1b00 */
.L_x_809:
[----:B------:R-:W-:Y:S05]  /*20e0*/  BSYNC B0 ;  /* 0x0000000000007941 */ /* 0x000fea0003800000 */
.L_x_808:
[----:B------:R-:W-:Y:S01]  /*20f0*/  ISETP.NE.AND P0, PT, RZ, UR10, PT ;  /* 0x0000000aff007c0c */ /* 0x000fe2000bf05270 */
[--C-:B-----5:R-:W-:Y:S01]  /*2100*/  HADD2.F32 R29, -RZ, R65.reuse.H0_H0 ;  /* 0x20000041ff1d7230 */ /* 0x120fe20000004100 */
[----:B------:R-:W-:Y:S01]  /*2110*/  LOP3.LUT R7, R7, 0xfffffeff, RZ, 0xc0, !PT ;  /* 0xfffffeff07077812 */ /* 0x000fe200078ec0ff */
[----:B------:R-:W-:Y:S02]  /*2120*/  HADD2.F32 R35, -RZ, R65.H1_H1 ;  /* 0x30000041ff237230 */ /* 0x000fe40000004100 */
[--C-:B------:R-:W-:Y:S02]  /*2130*/  HADD2.F32 R37, -RZ, R66.reuse.H0_H0 ;  /* 0x20000042ff257230 */ /* 0x100fe40000004100 */
[C---:B------:R-:W-:Y:S01]  /*2140*/  FADD.FTZ R29, -R22.reuse, R29 ;  /* 0x0000001d161d7221 */ /* 0x040fe20000010100 */
[----:B------:R-:W-:Y:S02]  /*2150*/  HADD2.F32 R39, -RZ, R66.H1_H1 ;  /* 0x30000042ff277230 */ /* 0x000fe40000004100 */
[----:B------:R-:W-:Y:S01]  /*2160*/  FADD.FTZ R35, -R22, R35 ;  /* 0x0000002316237221 */ /* 0x000fe20000010100 */
[----:B------:R-:W-:-:S02]  /*2170*/  HADD2.F32 R33, -RZ, R82.H0_H0 ;  /* 0x20000052ff217230 */ /* 0x000fc40000004100 */
[C---:B------:R-:W-:Y:S01]  /*2180*/  FADD.FTZ R47, -R22.reuse, R37 ;  /* 0x00000025162f7221 */ /* 0x040fe20000010100 */
[----:B------:R-:W-:Y:S02]  /*2190*/  HADD2.F32 R32, -RZ, R82.H1_H1 ;  /* 0x30000052ff207230 */ /* 0x000fe40000004100 */
[----:B------:R-:W-:Y:S01]  /*21a0*/  FADD.FTZ R49, -R22, R39 ;  /* 0x0000002716317221 */ /* 0x000fe20000010100 */
[--C-:B------:R-:W-:Y:S02]  /*21b0*/  HADD2.F32 R31, -RZ, R81.reuse.H0_H0 ;  /* 0x20000051ff1f7230 */ /* 0x100fe40000004100 */
[-C--:B------:R-:W-:Y:S01]  /*21c0*/  FMUL.FTZ R29, R29, R8.reuse ;  /* 0x000000081d1d7220 */ /* 0x080fe20000410000 */
[----:B------:R-:W-:Y:S02]  /*21d0*/  HADD2.F32 R30, -RZ, R81.H1_H1 ;  /* 0x30000051ff1e7230 */ /* 0x000fe40000004100 */
[----:B------:R-:W-:Y:S01]  /*21e0*/  FMUL.FTZ R16, R35, R8 ;  /* 0x0000000823107220 */ /* 0x000fe20000410000 */
        /* <DEDUP_REMOVED lines=20> */
.L_x_810:
        /* <DEDUP_REMOVED lines=26> */
.L_x_811:
[----:B------:R-:W-:Y:S01]  /*24d0*/  FFMA.FTZ R39, R16, R34, R29 ;  /* 0x0000002210277223 */ /* 0x000fe2000001001d */
[----:B------:R-:W-:Y:S01]  /*24e0*/  FMUL.FTZ R40, R31, R24 ;  /* 0x000000181f287220 */ /* 0x000fe20000410000 */
[----:B------:R-:W-:Y:S01]  /*24f0*/  FADD.FTZ R43, R34, R37 ;  /* 0x00000025222b7221 */ /* 0x000fe20000010000 */
[--C-:B------:R-:W-:Y:S02]  /*2500*/  HADD2.F32 R37, -RZ, R23.reuse.H0_H0 ;  /* 0x20000017ff257230 */ /* 0x100fe40000004100 */
[----:B------:R-:W-:Y:S01]  /*2510*/  FADD.FTZ R38, RZ, R33 ;  /* 0x00000021ff267221 */ /* 0x000fe20000010000 */
[C---:B------:R-:W-:Y:S01]  /*2520*/  FFMA.FTZ R34, R35.reuse, R40, R39 ;  /* 0x0000002823227223 */ /* 0x040fe20000010027 */
[----:B------:R-:W-:Y:S02]  /*2530*/  HADD2.F32 R39, -RZ, R23.H1_H1 ;  /* 0x30000017ff277230 */ /* 0x000fe40000004100 */
[----:B------:R-:W-:Y:S01]  /*2540*/  FFMA.FTZ R29, R35, R31, R48 ;  /* 0x0000001f231d7223 */ /* 0x000fe20000010030 */
[----:B------:R-:W-:Y:S01]  /*2550*/  FFMA.FTZ R41, R16, R32, RZ ;  /* 0x0000002010297223 */ /* 0x000fe200000100ff */
[----:B------:R-:W-:Y:S01]  /*2560*/  FADD.FTZ R35, RZ, R32 ;  /* 0x00000020ff237221 */ /* 0x000fe20000010000 */
[----:B------:R-:W-:Y:S01]  /*2570*/  FMUL.FTZ R33, R30, R25 ;  /* 0x000000191e217220 */ /* 0x000fe20000410000 */
[C---:B------:R-:W-:Y:S01]  /*2580*/  FADD.FTZ R37, -R22.reuse, R37 ;  /* 0x0000002516257221 */ /* 0x040fe20000010100 */
[----:B------:R-:W-:Y:S01]  /*2590*/  FADD.FTZ R39, -R22, R39 ;  /* 0x0000002716277221 */ /* 0x000fe20000010100 */
[C---:B------:R-:W-:Y:S01]  /*25a0*/  FFMA.FTZ R16, R28.reuse, R30, R41 ;  /* 0x0000001e1c107223 */ /* 0x040fe20000010029 */
[----:B------:R-:W-:Y:S01]  /*25b0*/  FADD.FTZ R30, R35, R30 ;  /* 0x0000001e231e7221 */ /* 0x000fe20000010000 */
[----:B------:R-:W-:Y:S01]  /*25c0*/  FFMA.FTZ R32, R28, R33, R34 ;  /* 0x000000211c207223 */ /* 0x000fe20000010022 */
[----:B------:R-:W-:Y:S01]  /*25d0*/  FADD.FTZ R31, R38, R31 ;  /* 0x0000001f261f7221 */ /* 0x000fe20000010000 */
[----:B------:R-:W-:Y:S01]  /*25e0*/  FADD.FTZ R40, R43, R40 ;  /* 0x000000282b287221 */ /* 0x000fe20000010000 */
[----:B------:R-:W-:-:S02]  /*25f0*/  HADD2.F32 R34, -RZ, R80.H0_H0 ;  /* 0x20000050ff227230 */ /* 0x000fc40000004100 */
[-C--:B------:R-:W-:Y:S01]  /*2600*/  FMUL.FTZ R47, R37, R8.reuse ;  /* 0x00000008252f7220 */ /* 0x080fe20000410000 */
        /* <DEDUP_REMOVED lines=21> */
.L_x_812:
[----:B------:R-:W-:Y:S01]  /*2760*/  FMUL.FTZ R37, R34, R24 ;  /* 0x0000001822257220 */ /* 0x000fe20000410000 */
[--C-:B------:R-:W-:Y:S02]  /*2770*/  HADD2.F32 R39, -RZ, R64.reuse.H0_H0 ;  /* 0x20000040ff277230 */ /* 0x100fe40000004100 */
[----:B------:R-:W-:Y:S01]  /*2780*/  FADD.FTZ R40, R33, R40 ;  /* 0x0000002821287221 */ /* 0x000fe20000010000 */
[----:B------:R-:W-:Y:S02]  /*2790*/  HADD2.F32 R41, -RZ, R64.H1_H1 ;  /* 0x30000040ff297230 */ /* 0x000fe40000004100 */
[----:B------:R-:W-:Y:S01]  /*27a0*/  FFMA.FTZ R32, R47, R37, R32 ;  /* 0x000000252f207223 */ /* 0x000fe20000010020 */
[----:B------:R-:W-:Y:S01]  /*27b0*/  FMUL.FTZ R33, R35, R25 ;  /* 0x0000001923217220 */ /* 0x000fe20000410000 */
[C---:B------:R-:W-:Y:S01]  /*27c0*/  FADD.FTZ R39, -R22.reuse, R39 ;  /* 0x0000002716277221 */ /* 0x040fe20000010100 */
[----:B------:R-:W-:Y:S01]  /*27d0*/  FADD.FTZ R31, R31, R34 ;  /* 0x000000221f1f7221 */ /* 0x000fe20000010000 */
[----:B------:R-:W-:Y:S01]  /*27e0*/  FADD.FTZ R41, -R22, R41 ;  /* 0x0000002916297221 */ /* 0x000fe20000010100 */
[----:B------:R-:W-:Y:S01]  /*27f0*/  FFMA.FTZ R29, R47, R34, R29 ;  /* 0x000000222f1d7223 */ /* 0x000fe2000001001d */
[----:B------:R-:W-:Y:S01]  /*2800*/  FADD.FTZ R30, R30, R35 ;  /* 0x000000231e1e7221 */ /* 0x000fe20000010000 */
[C---:B------:R-:W-:Y:S01]  /*2810*/  FFMA.FTZ R16, R28.reuse, R35, R16 ;  /* 0x000000231c107223 */ /* 0x040fe20000010010 */
[----:B------:R-:W-:Y:S01]  /*2820*/  FFMA.FTZ R32, R28, R33, R32 ;  /* 0x000000211c207223 */ /* 0x000fe20000010020 */
        /* <DEDUP_REMOVED lines=24> */
.L_x_813:
        /* <DEDUP_REMOVED lines=11> */
[----:B------:R-:W-:Y:S01]  /*2a60*/  FADD.FTZ R30, R30, R35 ;  /* 0x000000231e1e7221 */ /* 0x000fe20000010000 */
[C---:B------:R-:W-:Y:S01]  /*2a70*/  FFMA.FTZ R16, R28.reuse, R35, R16 ;  /* 0x000000231c107223 */ /* 0x040fe20000010010 */
[----:B------:R-:W-:Y:S01]  /*2a80*/  FFMA.FTZ R34, R28, R33, R32 ;  /* 0x000000211c227223 */ /* 0x000fe20000010020 */
        /* <DEDUP_REMOVED lines=23> */
.L_x_814:
[----:B------:R-:W-:Y:S01]  /*2c00*/  FMUL.FTZ R37, R32, R24 ;  /* 0x0000001820257220 */ /* 0x000fe20000410000 */
[--C-:B------:R-:W-:Y:S02]  /*2c10*/  HADD2.F32 R39, -RZ, R17.reuse.H0_H0 ;  /* 0x20000011ff277230 */ /* 0x100fe40000004100 */
[----:B------:R-:W-:Y:S01]  /*2c20*/  FADD.FTZ R38, R33, R38 ;  /* 0x0000002621267221 */ /* 0x000fe20000010000 */
[----:B------:R-:W-:Y:S02]  /*2c30*/  HADD2.F32 R41, -RZ, R17.H1_H1 ;  /* 0x30000011ff297230 */ /* 0x000fe40000004100 */
[----:B------:R-:W-:Y:S01]  /*2c40*/  FFMA.FTZ R34, R45, R37, R34 ;  /* 0x000000252d227223 */ /* 0x000fe20000010022 */
[----:B------:R-:W-:Y:S01]  /*2c50*/  FMUL.FTZ R33, R35, R25 ;  /* 0x0000001923217220 */ /* 0x000fe20000410000 */
[----:B------:R-:W-:Y:S01]  /*2c60*/  FADD.FTZ R31, R31, R32 ;  /* 0x000000201f1f7221 */ /* 0x000fe20000010000 */
[C---:B------:R-:W-:Y:S01]  /*2c70*/  FADD.FTZ R39, -R22.reuse, R39 ;  /* 0x0000002716277221 */ /* 0x040fe20000010100 */
[----:B------:R-:W-:Y:S01]  /*2c80*/  FADD.FTZ R41, -R22, R41 ;  /* 0x0000002916297221 */ /* 0x000fe20000010100 */
[----:B------:R-:W-:Y:S01]  /*2c90*/  FFMA.FTZ R32, R45, R32, R29 ;  /* 0x000000202d207223 */ /* 0x000fe2000001001d */
[----:B------:R-:W-:Y:S01]  /*2ca0*/  FFMA.FTZ R29, R28, R35, R16 ;  /* 0x000000231c1d7223 */ /* 0x000fe20000010010 */
[----:B------:R-:W-:Y:S01]  /*2cb0*/  FADD.FTZ R38, R38, R37 ;  /* 0x0000002526267221 */ /* 0x000fe20000010000 */
        /* <DEDUP_REMOVED lines=24> */
.L_x_815:
[----:B------:R-:W-:Y:S01]  /*2e40*/  FMUL.FTZ R39, R37, R24 ;  /* 0x0000001825277220 */ /* 0x000fe20000410000 */
[----:B------:R-:W-:Y:S01]  /*2e50*/  FADD.FTZ R38, R33, R38 ;  /* 0x0000002621267221 */ /* 0x000fe20000010000 */
[--C-:B------:R-:W-:Y:S02]  /*2e60*/  HADD2.F32 R41, -RZ, R10.reuse.H0_H0 ;  /* 0x2000000aff297230 */ /* 0x100fe40000004100 */
[----:B------:R-:W-:Y:S01]  /*2e70*/  FADD.FTZ R35, R30, R35 ;  /* 0x000000231e237221 */ /* 0x000fe20000010000 */
[C---:B------:R-:W-:Y:S01]  /*2e80*/  FFMA.FTZ R33, R49.reuse, R39, R28 ;  /* 0x0000002731217223 */ /* 0x040fe2000001001c */
[----:B------:R-:W-:Y:S01]  /*2e90*/  FADD.FTZ R39, R38, R39 ;  /* 0x0000002726277221 */ /* 0x000fe20000010000 */
[----:B------:R-:W-:Y:S01]  /*2ea0*/  FMUL.FTZ R28, R16, R25 ;  /* 0x00000019101c7220 */ /* 0x000fe20000410000 */
[----:B------:R-:W-:Y:S02]  /*2eb0*/  HADD2.F32 R43, -RZ, R10.H1_H1 ;  /* 0x3000000aff2b7230 */ /* 0x000fe40000004100 */
[----:B------:R-:W-:Y:S01]  /*2ec0*/  FFMA.FTZ R30, R49, R37, R32 ;  /* 0x00000025311e7223 */ /* 0x000fe20000010020 */
[----:B------:R-:W-:Y:S01]  /*2ed0*/  FADD.FTZ R37, R31, R37 ;  /* 0x000000251f257221 */ /* 0x000fe20000010000 */
[----:B------:R-:W-:Y:S01]  /*2ee0*/  FADD.FTZ R31, R28, R39 ;  /* 0x000000271c1f7221 */ /* 0x000fe20000010000 */
[C---:B------:R-:W-:Y:S01]  /*2ef0*/  FADD.FTZ R39, -R22.reuse, R41 ;  /* 0x0000002916277221 */ /* 0x040fe20000010100 */
[----:B------:R-:W-:Y:S01]  /*2f00*/  FADD.FTZ R43, -R22, R43 ;  /* 0x0000002b162b7221 */ /* 0x000fe20000010100 */
        /* <DEDUP_REMOVED lines=24> */
.L_x_816:
[----:B------:R-:W-:Y:S01]  /*3090*/  FMUL.FTZ R38, R33, R24 ;  /* 0x0000001821267220 */ /* 0x000fe20000410000 */
[--C-:B------:R-:W-:Y:S02]  /*30a0*/  HADD2.F32 R45, -RZ, R11.reuse.H0_H0 ;  /* 0x2000000bff2d7230 */ /* 0x100fe40000004100 */
[----:B------:R-:W-:Y:S01]  /*30b0*/  FFMA.FTZ R41, R34, R16, R29 ;  /* 0x0000001022297223 */ /* 0x000fe2000001001d */
[----:B------:R-:W-:Y:S02]  /*30c0*/  HADD2.F32 R47, -RZ, R11.H1_H1 ;  /* 0x3000000bff2f7230 */ /* 0x000fe40000004100 */
[----:B------:R-:W-:Y:S01]  /*30d0*/  FADD.FTZ R34, R31, R38 ;  /* 0x000000261f227221 */ /* 0x000fe20000010000 */
[----:B------:R-:W-:Y:S01]  /*30e0*/  FFMA.FTZ R43, R39, R38, R32 ;  /* 0x00000026272b7223 */ /* 0x000fe20000010020 */
[C---:B------:R-:W-:Y:S01]  /*30f0*/  FADD.FTZ R31, -R22.reuse, R45 ;  /* 0x0000002d161f7221 */ /* 0x040fe20000010100 */
[--C-:B------:R-:W-:Y:S02]  /*3100*/  HADD2.F32 R29, -RZ, R75.reuse.H0_H0 ;  /* 0x2000004bff1d7230 */ /* 0x100fe40000004100 */
[----:B------:R-:W-:Y:S01]  /*3110*/  FADD.FTZ R47, -R22, R47 ;  /* 0x0000002f162f7221 */ /* 0x000fe20000010100 */
[----:B------:R-:W-:-:S02]  /*3120*/  HADD2.F32 R38, -RZ, R75.H1_H1 ;  /* 0x3000004bff267230 */ /* 0x000fc40000004100 */
[-C--:B------:R-:W-:Y:S01]  /*3130*/  FMUL.FTZ R31, R31, R8.reuse ;  /* 0x000000081f1f7220 */ /* 0x080fe20000410000 */
        /* <DEDUP_REMOVED lines=21> */
.L_x_817:
[----:B------:R-:W-:Y:S01]  /*3290*/  FFMA.FTZ R44, R40, R45, R43 ;  /* 0x0000002d282c7223 */ /* 0x000fe2000001002b */
[----:B------:R-:W-:Y:S01]  /*32a0*/  FMUL.FTZ R42, R29, R24 ;  /* 0x000000181d2a7220 */ /* 0x000fe20000410000 */
[----:B------:R-:W-:Y:S01]  /*32b0*/  FADD.FTZ R43, R45, R34 ;  /* 0x000000222d2b7221 */ /* 0x000fe20000010000 */
[----:B------:R-:W-:Y:S01]  /*32c0*/  FFMA.FTZ R30, R39, R33, R30 ;  /* 0x00000021271e7223 */ /* 0x000fe2000001001e */
[--C-:B------:R-:W-:Y:S02]  /*32d0*/  HADD2.F32 R45, -RZ, R12.reuse.H0_H0 ;  /* 0x2000000cff2d7230 */ /* 0x100fe40000004100 */
[----:B------:R-:W-:Y:S01]  /*32e0*/  FFMA.FTZ R39, R31, R42, R44 ;  /* 0x0000002a1f277223 */ /* 0x000fe2000001002c */
[----:B------:R-:W-:Y:S01]  /*32f0*/  FADD.FTZ R43, R43, R42 ;  /* 0x0000002a2b2b7221 */ /* 0x000fe20000010000 */
[----:B------:R-:W-:Y:S01]  /*3300*/  FMUL.FTZ R42, R38, R25 ;  /* 0x00000019262a7220 */ /* 0x000fe20000410000 */
[----:B------:R-:W-:Y:S02]  /*3310*/  HADD2.F32 R47, -RZ, R12.H1_H1 ;  /* 0x3000000cff2f7230 */ /* 0x000fe40000004100 */
[----:B------:R-:W-:Y:S01]  /*3320*/  FADD.FTZ R35, R35, R16 ;  /* 0x0000001023237221 */ /* 0x000fe20000010000 */
[----:B------:R-:W-:Y:S01]  /*3330*/  FADD.FTZ R34, R37, R33 ;  /* 0x0000002125227221 */ /* 0x000fe20000010000 */
[----:B------:R-:W-:Y:S01]  /*3340*/  FFMA.FTZ R16, R32, R42, R39 ;  /* 0x0000002a20107223 */ /* 0x000fe20000010027 */
[C---:B------:R-:W-:Y:S01]  /*3350*/  FADD.FTZ R39, -R22.reuse, R45 ;  /* 0x0000002d16277221 */ /* 0x040fe20000010100 */
[----:B------:R-:W-:Y:S01]  /*3360*/  FADD.FTZ R47, -R22, R47 ;  /* 0x0000002f162f7221 */ /* 0x000fe20000010100 */
        /* <DEDUP_REMOVED lines=24> */
.L_x_818:
[--C-:B------:R-:W-:Y:S02]  /*34f0*/  HADD2.F32 R45, -RZ, R13.reuse.H0_H0 ;  /* 0x2000000dff2d7230 */ /* 0x100fe40000004100 */
[----:B------:R-:W-:Y:S01]  /*3500*/  FMUL.FTZ R42, R37, R24 ;  /* 0x00000018252a7220 */ /* 0x000fe20000410000 */
[----:B------:R-:W-:Y:S02]  /*3510*/  HADD2.F32 R49, -RZ, R13.H1_H1 ;  /* 0x3000000dff317230 */ /* 0x000fe40000004100 */
[----:B------:R-:W-:Y:S01]  /*3520*/  FFMA.FTZ R47, R40, R28, R41 ;  /* 0x0000001c282f7223 */ /* 0x000fe20000010029 */
[--C-:B------:R-:W-:Y:S02]  /*3530*/  HADD2.F32 R41, -RZ, R73.reuse.H0_H0 ;  /* 0x20000049ff297230 */ /* 0x100fe40000004100 */
[C---:B------:R-:W-:Y:S01]  /*3540*/  FADD.FTZ R45, -R22.reuse, R45 ;  /* 0x0000002d162d7221 */ /* 0x040fe20000010100 */
[----:B------:R-:W-:Y:S01]  /*3550*/  FFMA.FTZ R43, R39, R42, R16 ;  /* 0x0000002a272b7223 */ /* 0x000fe20000010010 */
[----:B------:R-:W-:Y:S01]  /*3560*/  FADD.FTZ R49, -R22, R49 ;  /* 0x0000003116317221 */ /* 0x000fe20000010100 */
[----:B------:R-:W-:Y:S01]  /*3570*/  FADD.FTZ R33, R33, R42 ;  /* 0x0000002a21217221 */ /* 0x000fe20000010000 */
        /* <DEDUP_REMOVED lines=23> */
.L_x_819:
[----:B------:R-:W-:Y:S01]  /*36f0*/  FFMA.FTZ R50, R46, R40, R43 ;  /* 0x000000282e327223 */ /* 0x000fe2000001002b */
[----:B------:R-:W-:Y:S01]  /*3700*/  FMUL.FTZ R48, R41, R24 ;  /* 0x0000001829307220 */ /* 0x000fe20000410000 */
[----:B------:R-:W-:Y:S01]  /*3710*/  FADD.FTZ R33, R40, R33 ;  /* 0x0000002128217221 */ /* 0x000fe20000010000 */
[----:B------:R-:W-:Y:S01]  /*3720*/  FADD.FTZ R43, R35, R28 ;  /* 0x0000001c232b7221 */ /* 0x000fe20000010000 */
[--C-:B------:R-:W-:Y:S02]  /*3730*/  HADD2.F32 R35, -RZ, R14.reuse.H0_H0 ;  /* 0x2000000eff237230 */ /* 0x100fe40000004100 */
[----:B------:R-:W-:Y:S01]  /*3740*/  FFMA.FTZ R40, R31, R29, R30 ;  /* 0x0000001d1f287223 */ /* 0x000fe2000001001e */
[----:B------:R-:W-:Y:S02]  /*3750*/  HADD2.F32 R49, -RZ, R14.H1_H1 ;  /* 0x3000000eff317230 */ /* 0x000fe40000004100 */
[----:B------:R-:W-:Y:S01]  /*3760*/  FFMA.FTZ R31, R45, R48, R50 ;  /* 0x000000302d1f7223 */ /* 0x000fe20000010032 */
[----:B------:R-:W-:Y:S01]  /*3770*/  FADD.FTZ R48, R33, R48 ;  /* 0x0000003021307221 */ /* 0x000fe20000010000 */
[----:B------:R-:W-:Y:S01]  /*3780*/  FMUL.FTZ R33, R16, R25 ;  /* 0x0000001910217220 */ /* 0x000fe20000410000 */
[----:B------:R-:W-:Y:S01]  /*3790*/  FADD.FTZ R52, R34, R29 ;  /* 0x0000001d22347221 */ /* 0x000fe20000010000 */
[C---:B------:R-:W-:Y:S01]  /*37a0*/  FADD.FTZ R29, -R22.reuse, R35 ;  /* 0x00000023161d7221 */ /* 0x040fe20000010100 */
[----:B------:R-:W-:Y:S01]  /*37b0*/  FADD.FTZ R49, -R22, R49 ;  /* 0x0000003116317221 */ /* 0x000fe20000010100 */
        /* <DEDUP_REMOVED lines=25> */
.L_x_820:
[----:B------:R-:W-:Y:S01]  /*3950*/  FMUL.FTZ R48, R31, R24 ;  /* 0x000000181f307220 */ /* 0x000fe20000410000 */
[--C-:B------:R-:W-:Y:S02]  /*3960*/  HADD2.F32 R35, -RZ, R15.reuse.H0_H0 ;  /* 0x2000000fff237230 */ /* 0x100fe40000004100 */
[----:B------:R-:W-:Y:S01]  /*3970*/  FFMA.FTZ R47, R32, R38, R47 ;  /* 0x00000026202f7223 */ /* 0x000fe2000001002f */
[----:B------:R-:W-:Y:S02]  /*3980*/  HADD2.F32 R51, -RZ, R15.H1_H1 ;  /* 0x3000000fff337230 */ /* 0x000fe40000004100 */
[----:B------:R-:W-:Y:S01]  /*3990*/  FFMA.FTZ R49, R29, R48, R34 ;  /* 0x000000301d317223 */ /* 0x000fe20000010022 */
[----:B------:R-:W-:Y:S01]  /*39a0*/  FADD.FTZ R48, R33, R48 ;  /* 0x0000003021307221 */ /* 0x000fe20000010000 */
        /* <DEDUP_REMOVED lines=26> */
.L_x_821:
[----:B------:R-:W-:Y:S01]  /*3b50*/  FFMA.FTZ R54, R28, R51, R49 ;  /* 0x000000331c367223 */ /* 0x000fe20000010031 */
[----:B------:R-:W-:Y:S01]  /*3b60*/  FMUL.FTZ R50, R35, R24 ;  /* 0x0000001823327220 */ /* 0x000fe20000410000 */
[----:B------:R-:W-:Y:S01]  /*3b70*/  FADD.FTZ R51, R51, R48 ;  /* 0x0000003033337221 */ /* 0x000fe20000010000 */
[----:B------:R-:W-:Y:S01]  /*3b80*/  FADD.FTZ R43, R43, R38 ;  /* 0x000000262b2b7221 */ /* 0x000fe20000010000 */
[--C-:B------:R-:W-:Y:S02]  /*3b90*/  HADD2.F32 R53, -RZ, R69.reuse.H1_H1 ;  /* 0x30000045ff357230 */ /* 0x100fe40000004100 */
[----:B------:R-:W-:Y:S01]  /*3ba0*/  FFMA.FTZ R48, R39, R37, R40 ;  /* 0x0000002527307223 */ /* 0x000fe20000010028 */
[----:B------:R-:W-:Y:S01]  /*3bb0*/  FADD.FTZ R38, R51, R50 ;  /* 0x0000003233267221 */ /* 0x000fe20000010000 */
[----:B------:R-:W-:Y:S02]  /*3bc0*/  HADD2.F32 R51, -RZ, R69.H0_H0 ;  /* 0x20000045ff337230 */ /* 0x000fe40000004100 */
[----:B------:R-:W-:Y:S01]  /*3bd0*/  FFMA.FTZ R39, R33, R50, R54 ;  /* 0x0000003221277223 */ /* 0x000fe20000010036 */
        /* <DEDUP_REMOVED lines=29> */
.L_x_822:
[----:B------:R-:W-:Y:S01]  /*3db0*/  FMUL.FTZ R54, R40, R24 ;  /* 0x0000001828367220 */ /* 0x000fe20000410000 */
[--C-:B------:R-:W-:Y:S02]  /*3dc0*/  HADD2.F32 R53, -RZ, R70.reuse.H0_H0 ;  /* 0x20000046ff357230 */ /* 0x100fe40000004100 */
[----:B------:R-:W-:Y:S01]  /*3dd0*/  FFMA.FTZ R51, R46, R44, R47 ;  /* 0x0000002c2e337223 */ /* 0x000fe2000001002f */
[----:B------:R-:W-:Y:S02]  /*3de0*/  HADD2.F32 R55, -RZ, R70.H1_H1 ;  /* 0x30000046ff377230 */ /* 0x000fe40000004100 */
[----:B------:R-:W-:Y:S01]  /*3df0*/  FFMA.FTZ R47, R37, R54, R50 ;  /* 0x00000036252f7223 */ /* 0x000fe20000010032 */
[----:B------:R-:W-:Y:S01]  /*3e00*/  FADD.FTZ R54, R49, R54 ;  /* 0x0000003631367221 */ /* 0x000fe20000010000 */
[----:B------:R-:W-:Y:S01]  /*3e10*/  FMUL.FTZ R49, R39, R25 ;  /* 0x0000001927317220 */ /* 0x000fe20000410000 */
[----:B------:R-:W-:Y:S01]  /*3e20*/  FFMA.FTZ R48, R45, R41, R48 ;  /* 0x000000292d307223 */ /* 0x000fe20000010030 */
[C---:B------:R-:W-:Y:S01]  /*3e30*/  FADD.FTZ R45, -R22.reuse, R53 ;  /* 0x00000035162d7221 */ /* 0x040fe20000010100 */
[----:B------:R-:W-:Y:S01]  /*3e40*/  FADD.FTZ R55, -R22, R55 ;  /* 0x0000003716377221 */ /* 0x000fe20000010100 */
[----:B------:R-:W-:Y:S01]  /*3e50*/  FADD.FTZ R43, R43, R44 ;  /* 0x0000002c2b2b7221 */ /* 0x000fe20000010000 */
        /* <DEDUP_REMOVED lines=25> */
.L_x_823:
[----:B------:R-:W-:Y:S01]  /*3ff0*/  FMUL.FTZ R54, R47, R24 ;  /* 0x000000182f367220 */ /* 0x000fe20000410000 */
[----:B------:R-:W-:Y:S01]  /*4000*/  FADD.FTZ R52, R52, R41 ;  /* 0x0000002934347221 */ /* 0x000fe20000010000 */
[--C-:B------:R-:W-:Y:S02]  /*4010*/  HADD2.F32 R55, -RZ, R67.reuse.H1_H1 ;  /* 0x30000043ff377230 */ /* 0x100fe40000004100 */
[----:B------:R-:W-:Y:S01]  /*4020*/  FFMA.FTZ R51, R42, R16, R51 ;  /* 0x000000102a337223 */ /* 0x000fe20000010033 */
[----:B------:R-:W-:Y:S01]  /*4030*/  FFMA.FTZ R41, R45, R54, R50 ;  /* 0x000000362d297223 */ /* 0x000fe20000010032 */
[----:B------:R-:W-:Y:S02]  /*4040*/  HADD2.F32 R53, -RZ, R67.H0_H0 ;  /* 0x20000043ff357230 */ /* 0x000fe40000004100 */
[----:B------:R-:W-:Y:S01]  /*4050*/  FADD.FTZ R54, R49, R54 ;  /* 0x0000003631367221 */ /* 0x000fe20000010000 */
[----:B------:R-:W-:Y:S01]  /*4060*/  FMUL.FTZ R49, R46, R25 ;  /* 0x000000192e317220 */ /* 0x000fe20000410000 */
[----:B------:R-:W-:Y:S01]  /*4070*/  FADD.FTZ R55, -R22, R55 ;  /* 0x0000003716377221 */ /* 0x000fe20000010100 */
[----:B------:R-:W-:-:S02]  /*4080*/  HADD2.F32 R56, -RZ, R84.H1_H1 ;  /* 0x30000054ff387230 */ /* 0x000fc40000004100 */
[----:B------:R-:W-:Y:S01]  /*4090*/  FADD.FTZ R53, -R22, R53 ;  /* 0x0000003516357221 */ /* 0x000fe20000010100 */
[----:B------:R-:W-:Y:S01]  /*40a0*/  FFMA.FTZ R42, R44, R49, R41 ;  /* 0x000000312c2a7223 */ /* 0x000fe20000010029 */
[----:B------:R-:W-:Y:S01]  /*40b0*/  FADD.FTZ R41, R49, R54 ;  /* 0x0000003631297221 */ /* 0x000fe20000010000 */
[-C--:B------:R-:W-:Y:S01]  /*40c0*/  FMUL.FTZ R54, R55, R8.reuse ;  /* 0x0000000837367220 */ /* 0x080fe20000410000 */
[----:B------:R-:W-:Y:S01]  /*40d0*/  FMUL.FTZ R53, R53, R8 ;  /* 0x0000000835357220 */ /* 0x000fe20000410000 */
        /* <DEDUP_REMOVED lines=20> */
.L_x_824:
[----:B------:R-:W-:Y:S01]  /*4220*/  FMUL.FTZ R50, R55, R24 ;  /* 0x0000001837327220 */ /* 0x000fe20000410000 */
[----:B------:R-:W-:-:S03]  /*4230*/  HADD2.F32 R57, -RZ, R68.H1_H1 ;  /* 0x30000044ff397230 */ /* 0x000fc60000004100 */
[----:B------:R-:W-:Y:S01]  /*4240*/  FFMA.FTZ R49, R53, R50, R42 ;  /* 0x0000003235317223 */ /* 0x000fe2000001002a */
[----:B------:R-:W-:Y:S01]  /*4250*/  FADD.FTZ R50, R41, R50 ;  /* 0x0000003229327221 */ /* 0x000fe20000010000 */
[----:B------:R-:W-:Y:S01]  /*4260*/  FMUL.FTZ R41, R56, R25 ;  /* 0x0000001938297220 */ /* 0x000fe20000410000 */
[----:B------:R-:W-:-:S03]  /*4270*/  FADD.FTZ R59, -R22, R57 ;  /* 0x00000039163b7221 */ /* 0x000fc60000010100 */
[----:B------:R-:W-:Y:S01]  /*4280*/  FFMA.FTZ R42, R54, R41, R49 ;  /* 0x00000029362a7223 */ /* 0x000fe20000010031 */
[----:B------:R-:W-:Y:S02]  /*4290*/  HADD2.F32 R49, -RZ, R68.H0_H0 ;  /* 0x20000044ff317230 */ /* 0x000fe40000004100 */
[----:B------:R-:W-:Y:S01]  /*42a0*/  FADD.FTZ R41, R41, R50 ;  /* 0x0000003229297221 */ /* 0x000fe20000010000 */
[----:B------:R-:W-:Y:S01]  /*42b0*/  FMUL.FTZ R58, R59, R8 ;  /* 0x000000083b3a7220 */ /* 0x000fe20000410000 */
[----:B------:R-:W-:Y:S02]  /*42c0*/  HADD2.F32 R50, -RZ, R83.H1_H1 ;  /* 0x30000053ff327230 */ /* 0x000fe40000004100 */
[----:B------:R-:W-:-:S04]  /*42d0*/  FADD.FTZ R49, -R22, R49 ;  /* 0x0000003116317221 */ /* 0x000fc80000010100 */
        /* <DEDUP_REMOVED lines=21> */
.L_x_825:
[----:B------:R-:W-:Y:S01]  /*4430*/  FMUL.FTZ R60, R49, R24 ;  /* 0x00000018313c7220 */ /* 0x000fe20000410000 */
[----:B------:R-:W-:Y:S01]  /*4440*/  ISETP.GT.AND P0, PT, R110, 0x1e, PT ;  /* 0x0000001e6e00780c */ /* 0x000fe20003f04270 */
[----:B------:R-:W0:Y:S01]  /*4450*/  S2UR UR11, SR_CgaCtaId ;  /* 0x00000000000b79c3 */ /* 0x000e220000008800 */
[----:B------:R-:W-:Y:S01]  /*4460*/  FADD.FTZ R43, R43, R16 ;  /* 0x000000102b2b7221 */ /* 0x000fe20000010000 */
[----:B------:R-:W-:Y:S01]  /*4470*/  FFMA.FTZ R59, R57, R60, R42 ;  /* 0x0000003c393b7223 */ /* 0x000fe2000001002a */
[----:B------:R-:W-:Y:S01]  /*4480*/  FADD.FTZ R60, R41, R60 ;  /* 0x0000003c293c7221 */ /* 0x000fe20000010000 */
[----:B------:R-:W-:Y:S01]  /*4490*/  FMUL.FTZ R41, R50, R25 ;  /* 0x0000001932297220 */ /* 0x000fe20000410000 */
[----:B------:R-:W-:Y:S01]  /*44a0*/  FFMA.FTZ R48, R29, R31, R48 ;  /* 0x0000001f1d307223 */ /* 0x000fe20000010030 */
[----:B------:R-:W-:Y:S01]  /*44b0*/  FFMA.FTZ R51, R28, R30, R51 ;  /* 0x0000001e1c337223 */ /* 0x000fe20000010033 */
[----:B------:R-:W-:Y:S01]  /*44c0*/  FADD.FTZ R52, R52, R31 ;  /* 0x0000001f34347221 */ /* 0x000fe20000010000 */
[----:B------:R-:W-:Y:S01]  /*44d0*/  FFMA.FTZ R42, R58, R41, R59 ;  /* 0x000000293a2a7223 */ /* 0x000fe2000001003b */
[----:B------:R-:W-:Y:S01]  /*44e0*/  FADD.FTZ R41, R41, R60 ;  /* 0x0000003c29297221 */ /* 0x000fe20000010000 */
[----:B------:R-:W-:Y:S01]  /*44f0*/  FADD.FTZ R43, R43, R30 ;  /* 0x0000001e2b2b7221 */ /* 0x000fe20000010000 */
[----:B------:R-:W-:Y:S01]  /*4500*/  FFMA.FTZ R48, R33, R35, R48 ;  /* 0x0000002321307223 */ /* 0x000fe20000010030 */
[----:B------:R-:W-:Y:S01]  /*4510*/  FFMA.FTZ R51, R32, R34, R51 ;  /* 0x0000002220337223 */ /* 0x000fe20000010033 */
[----:B------:R-:W1:Y:S01]  /*4520*/  SHFL.DOWN PT, R59, R42, 0x1, 0x1f ;  /* 0x08201f002a3b7f89 */ /* 0x000e6200000e0000 */
[----:B------:R-:W-:Y:S01]  /*4530*/  FADD.FTZ R35, R52, R35 ;  /* 0x0000002334237221 */ /* 0x000fe20000010000 */
[----:B------:R-:W-:Y:S01]  /*4540*/  FADD.FTZ R34, R43, R34 ;  /* 0x000000222b227221 */ /* 0x000fe20000010000 */
[----:B------:R-:W-:Y:S01]  /*4550*/  FFMA.FTZ R48, R37, R40, R48 ;  /* 0x0000002825307223 */ /* 0x000fe20000010030 */
[----:B------:R-:W2:Y:S01]  /*4560*/  SHFL.DOWN PT, R60, R41, 0x1, 0x1f ;  /* 0x08201f00293c7f89 */ /* 0x000ea200000e0000 */
[----:B------:R-:W-:Y:S01]  /*4570*/  FFMA.FTZ R51, R38, R39, R51 ;  /* 0x0000002726337223 */ /* 0x000fe20000010033 */
[----:B------:R-:W-:Y:S01]  /*4580*/  FADD.FTZ R40, R35, R40 ;  /* 0x0000002823287221 */ /* 0x000fe20000010000 */
[----:B------:R-:W-:Y:S01]  /*4590*/  FADD.FTZ R39, R34, R39 ;  /* 0x0000002722277221 */ /* 0x000fe20000010000 */
[----:B------:R-:W-:Y:S01]  /*45a0*/  UMOV UR6, 0x400 ;  /* 0x0000040000067882 */ /* 0x000fe20000000000 */
[----:B------:R-:W-:Y:S01]  /*45b0*/  FFMA.FTZ R48, R45, R47, R48 ;  /* 0x0000002f2d307223 */ /* 0x000fe20000010030 */
[----:B------:R-:W-:Y:S01]  /*45c0*/  UIADD3 UR5, UR6, 0xa0, URZ ;  /* 0x000000a006057890 */ /* 0x000fe2000fffe03f */
[----:B------:R-:W-:Y:S01]  /*45d0*/  FADD.FTZ R40, R40, R47 ;  /* 0x0000002f28287221 */ /* 0x000fe20000010000 */
[----:B------:R-:W-:Y:S01]  /*45e0*/  FFMA.FTZ R51, R44, R46, R51 ;  /* 0x0000002e2c337223 */ /* 0x000fe20000010033 */
[----:B------:R-:W-:Y:S01]  /*45f0*/  FADD.FTZ R39, R39, R46 ;  /* 0x0000002e27277221 */ /* 0x000fe20000010000 */
[----:B0-----:R-:W-:Y:S01]  /*4600*/  ULEA UR5, UR11, UR5, 0x18 ;  /* 0x000000050b057291 */ /* 0x001fe2000f8ec03f */
[----:B------:R-:W-:Y:S01]  /*4610*/  FFMA.FTZ R48, R53, R55, R48 ;  /* 0x0000003735307223 */ /* 0x000fe20000010030 */
[----:B------:R-:W-:Y:S01]  /*4620*/  FADD.FTZ R40, R40, R55 ;  /* 0x0000003728287221 */ /* 0x000fe20000010000 */
[----:B------:R-:W-:Y:S01]  /*4630*/  FFMA.FTZ R51, R54, R56, R51 ;  /* 0x0000003836337223 */ /* 0x000fe20000010033 */
[----:B------:R-:W-:Y:S01]  /*4640*/  FADD.FTZ R39, R39, R56 ;  /* 0x0000003827277221 */ /* 0x000fe20000010000 */
[----:B------:R-:W0:Y:S01]  /*4650*/  LDC.64 R28, c[0x0][0x268] ;  /* 0x00009a00ff1c7b82 */ /* 0x000e220000000a00 */
[----:B------:R-:W-:Y:S01]  /*4660*/  FFMA.FTZ R32, R57, R49, R48 ;  /* 0x0000003139207223 */ /* 0x000fe20000010030 */
[----:B------:R-:W-:Y:S01]  /*4670*/  FFMA.FTZ R33, R58, R50, R51 ;  /* 0x000000323a217223 */ /* 0x000fe20000010033 */
[----:B------:R-:W-:Y:S01]  /*4680*/  FADD.FTZ R34, R40, R49 ;  /* 0x0000003128227221 */ /* 0x000fe20000010000 */
[----:B------:R-:W-:Y:S01]  /*4690*/  FADD.FTZ R35, R39, R50 ;  /* 0x0000003227237221 */ /* 0x000fe20000010000 */
[----:B-1----:R-:W-:Y:S01]  /*46a0*/  @!P0 FADD.FTZ R42, R42, R59 ;  /* 0x0000003b2a2a8221 */ /* 0x002fe20000010000 */
[----:B------:R-:W-:Y:S01]  /*46b0*/  LEA R16, R2, UR5, 0x4 ;  /* 0x0000000502107c11 */ /* 0x000fe2000f8e20ff */
[----:B------:R-:W-:Y:S01]  /*46c0*/  IMAD R37, R36, 0xf, R2 ;  /* 0x0000000f24257824 */ /* 0x000fe200078e0202 */
[----:B------:R-:W-:Y:S01]  /*46d0*/  BSSY B0, `(.L_x_826) ;  /* 0x0000044000007945 */ /* 0x000fe20003800000 */
[----:B--2---:R-:W-:Y:S01]  /*46e0*/  @!P0 FADD.FTZ R41, R41, R60 ;  /* 0x0000003c29298221 */ /* 0x004fe20000010000 */
[----:B------:R-:W1:Y:S01]  /*46f0*/  SHFL.DOWN PT, R59, R42, 0x2, 0x1f ;  /* 0x08401f002a3b7f89 */ /* 0x000e6200000e0000 */
[----:B------:R-:W-:-:S03]  /*4700*/  ISETP.GT.AND P0, PT, R110, 0x1d, PT ;  /* 0x0000001d6e00780c */ /* 0x000fc60003f04270 */
[----:B------:R-:W2:Y:S04]  /*4710*/  SHFL.DOWN PT, R60, R41, 0x2, 0x1f ;  /* 0x08401f00293c7f89 */ /* 0x000ea800000e0000 */
[----:B------:R-:W-:Y:S01]  /*4720*/  STS.128 [R16], R32 ;  /* 0x0000002010007388 */ /* 0x000fe20000000c00 */
[----:B0-----:R-:W-:-:S05]  /*4730*/  IMAD.WIDE R28, R37, 0x4, R28 ;  /* 0x00000004251c7825 */ /* 0x001fca00078e021c */
        /* <DEDUP_REMOVED lines=21> */
[----:B------:R-:W-:Y:S01]  /*4890*/  BAR.SYNC.DEFER_BLOCKING 0x0 ;  /* 0x0000000000007b1d */ /* 0x000fe20000010000 */
[----:B------:R-:W-:-:S13]  /*48a0*/  ISETP.NE.AND P0, PT, R2, RZ, PT ;  /* 0x000000ff0200720c */ /* 0x000fda0003f05270 */
[----:B0-----:R-:W-:Y:S05]  /*48b0*/  @P0 BRA `(.L_x_827) ;  /* 0x0000000000940947 */ /* 0x001fea0003800000 */
[----:B------:R-:W-:-:S09]  /*48c0*/  ULEA UR5, UR11, UR6, 0x18 ;  /* 0x000000060b057291 */ /* 0x000fd2000f8ec03f */
[----:B------:R-:W0:Y:S04]  /*48d0*/  LDS.64 R52, [UR5+0x18] ;  /* 0x00001805ff347984 */ /* 0x000e280008000a00 */
[----:B------:R-:W1:Y:S04]  /*48e0*/  LDS.128 R36, [UR5+0x20] ;  /* 0x00002005ff247984 */ /* 0x000e680008000c00 */
[----:B------:R-:W2:Y:S04]  /*48f0*/  LDS.128 R44, [UR5+0x30] ;  /* 0x00003005ff2c7984 */ /* 0x000ea80008000c00 */
[----:B------:R-:W3:Y:S04]  /*4900*/  LDS.128 R40, [UR5+0x40] ;  /* 0x00004005ff287984 */ /* 0x000ee80008000c00 */
[----:B------:R-:W4:Y:S01]  /*4910*/  LDS.128 R48, [UR5+0x50] ;  /* 0x00005005ff307984 */ /* 0x000f220008000c00 */
        /* <DEDUP_REMOVED lines=11> */
[----:B------:R-:W-:Y:S01]  /*49d0*/  FADD.FTZ R44, R44, R47 ;  /* 0x0000002f2c2c7221 */ /* 0x000fe20000010000 */
[----:B------:R-:W2:Y:S02]  /*49e0*/  LDS.64 R30, [UR5+0x80] ;  /* 0x00008005ff1e7984 */ /* 0x000ea40008000a00 */
        /* <DEDUP_REMOVED lines=17> */
[----:B------:R-:W-:-:S07]  /*4b00*/  FADD.FTZ R31, R44, R31 ;  /* 0x0000001f2c1f7221 */ /* 0x000fce0000010000 */
.L_x_827:
[----:B------:R-:W-:Y:S05]  /*4b10*/  BSYNC B0 ;  /* 0x0000000000007941 */ /* 0x000fea0003800000 */
.L_x_826:
        /* <DEDUP_REMOVED lines=12> */
[----:B------:R-:W5:Y:S01]  /*4be0*/  LDS.128 R60, [R16+0x690] ;  /* 0x00069000103c7984 */ /* 0x000f620000000c00 */
        /* <DEDUP_REMOVED lines=17> */
[----:B------:R-:W-:Y:S01]  /*4d00*/  FADD.FTZ R36, R36, R53 ;  /* 0x0000003524247221 */ /* 0x000fe20000010000 */
[----:B------:R-:W0:Y:S01]  /*4d10*/  LDS.128 R32, [R16+0x780] ;  /* 0x0007800010207984 */ /* 0x000e220000000c00 */
[----:B------:R-:W-:Y:S01]  /*4d20*/  FADD.FTZ R37, R37, R54 ;  /* 0x0000003625257221 */ /* 0x000fe20000010000 */
[----:B------:R-:W-:Y:S01]  /*4d30*/  FADD.FTZ R44, R38, R55 ;  /* 0x00000037262c7221 */ /* 0x000fe20000010000 */
[----:B-----5:R-:W-:Y:S01]  /*4d40*/  FADD.FTZ R45, R39, R56 ;  /* 0x00000038272d7221 */ /* 0x020fe20000010000 */
[----:B------:R-:W1:Y:S01]  /*4d50*/  LDS.128 R40, [R16+0x870] ;  /* 0x0008700010287984 */ /* 0x000e620000000c00 */
[----:B------:R-:W-:Y:S01]  /*4d60*/  FADD.FTZ R48, R36, R57 ;  /* 0x0000003924307221 */ /* 0x000fe20000010000 */
[----:B------:R-:W-:Y:S01]  /*4d70*/  FADD.FTZ R49, R37, R58 ;  /* 0x0000003a25317221 */ /* 0x000fe20000010000 */
[----:B------:R-:W-:Y:S01]  /*4d80*/  FADD.FTZ R56, R44, R59 ;  /* 0x0000003b2c387221 */ /* 0x000fe20000010000 */
[----:B------:R-:W2:Y:S01]  /*4d90*/  LDS.128 R36, [R16+0x960] ;  /* 0x0009600010247984 */ /* 0x000ea20000000c00 */
[----:B------:R-:W-:Y:S01]  /*4da0*/  FADD.FTZ R57, R45, R60 ;  /* 0x0000003c2d397221 */ /* 0x000fe20000010000 */
[----:B------:R-:W-:Y:S01]  /*4db0*/  FADD.FTZ R58, R48, R61 ;  /* 0x0000003d303a7221 */ /* 0x000fe20000010000 */
[----:B------:R-:W-:Y:S01]  /*4dc0*/  FADD.FTZ R59, R49, R62 ;  /* 0x0000003e313b7221 */ /* 0x000fe20000010000 */
[----:B------:R-:W3:Y:S01]  /*4dd0*/  LDS.128 R44, [R16+0xa50] ;  /* 0x000a5000102c7984 */ /* 0x000ee20000000c00 */
[----:B------:R-:W-:-:S03]  /*4de0*/  FADD.FTZ R56, R56, R63 ;  /* 0x0000003f38387221 */ /* 0x000fc60000010000 */
[----:B------:R-:W4:Y:S04]  /*4df0*/  LDS.128 R48, [R16+0xb40] ;  /* 0x000b400010307984 */ /* 0x000f280000000c00 */
        /* <DEDUP_REMOVED lines=8> */
[----:B------:R-:W0:Y:S01]  /*4e80*/  LDS.128 R32, [R16+0xd20] ;  /* 0x000d200010207984 */ /* 0x000e220000000c00 */
        /* <DEDUP_REMOVED lines=8> */
[----:B------:R-:W-:Y:S01]  /*4f10*/  FADD.FTZ R59, R59, R46 ;  /* 0x0000002e3b3b7221 */ /* 0x000fe20000010000 */
[----:B------:R-:W2:Y:S01]  /*4f20*/  LDS.128 R36, [R16+0xf00] ;  /* 0x000f000010247984 */ /* 0x000ea20000000c00 */
        /* <DEDUP_REMOVED lines=9> */
[----:B------:R-:W-:Y:S02]  /*4fc0*/  LDS.128 R48, [R16+0x11d0] ;  /* 0x0011d00010307984 */ /* 0x000fe40000000c00 */
[----:B------:R-:W-:-:S02]  /*4fd0*/  FADD.FTZ R60, R60, R55 ;  /* 0x000000373c3c7221 */ /* 0x000fc40000010000 */
[----:B------:R-:W4:Y:S01]  /*4fe0*/  LDS.128 R56, [R16+0x10e0] ;  /* 0x0010e00010387984 */ /* 0x000f220000000c00 */
        /* <DEDUP_REMOVED lines=18> */
[----:B------:R-:W-:-:S03]  /*5110*/  FADD.FTZ R60, R60, R47 ;  /* 0x0000002f3c3c7221 */ /* 0x000fc60000010000 */
[----:B------:R-:W3:Y:S01]  /*5120*/  LDS.128 R44, [R16+0x1590] ;  /* 0x00159000102c7984 */ /* 0x000ee20000000c00 */
[----:B----4-:R-:W-:Y:S01]  /*5130*/  FADD.FTZ R61, R61, R56 ;  /* 0x000000383d3d7221 */ /* 0x010fe20000010000 */
[----:B------:R-:W-:Y:S01]  /*5140*/  FADD.FTZ R52, R52, R57 ;  /* 0x0000003934347221 */ /* 0x000fe20000010000 */
[----:B------:R-:W-:Y:S01]  /*5150*/  FADD.FTZ R53, R53, R58 ;  /* 0x0000003a35357221 */ /* 0x000fe20000010000 */
[----:B------:R-:W-:Y:S01]  /*5160*/  FADD.FTZ R60, R60, R59 ;  /* 0x0000003b3c3c7221 */ /* 0x000fe20000010000 */
[----:B------:R-:W-:Y:S01]  /*5170*/  FADD.FTZ R61, R61, R48 ;  /* 0x000000303d3d7221 */ /* 0x000fe20000010000 */
[----:B------:R-:W-:Y:S01]  /*5180*/  FADD.FTZ R48, R52, R49 ;  /* 0x0000003134307221 */ /* 0x000fe20000010000 */
[----:B------:R-:W-:Y:S01]  /*5190*/  FADD.FTZ R49, R53, R50 ;  /* 0x0000003235317221 */ /* 0x000fe20000010000 */
[----:B------:R-:W-:Y:S01]  /*51a0*/  LDS.128 R56, [R16+0x1770] ;  /* 0x0017700010387984 */ /* 0x000fe20000000c00 */
[----:B------:R-:W-:-:S03]  /*51b0*/  FADD.FTZ R60, R60, R51 ;  /* 0x000000333c3c7221 */ /* 0x000fc60000010000 */
        /* <DEDUP_REMOVED lines=14> */
[----:B---3--:R-:W-:Y:S01]  /*52a0*/  FADD.FTZ R61, R61, R44 ;  /* 0x0000002c3d3d7221 */ /* 0x008fe20000010000 */
[----:B------:R-:W-:Y:S01]  /*52b0*/  FADD.FTZ R48, R48, R45 ;  /* 0x0000002d30307221 */ /* 0x000fe20000010000 */
[----:B------:R-:W-:Y:S01]  /*52c0*/  FADD.FTZ R49, R49, R46 ;  /* 0x0000002e31317221 */ /* 0x000fe20000010000 */
[----:B------:R-:W-:-:S02]  /*52d0*/  FADD.FTZ R60, R60, R39 ;  /* 0x000000273c3c7221 */ /* 0x000fc40000010000 */
[----:B------:R-:W2:Y:S02]  /*52e0*/  LDS.128 R36, [R16+0x1a40] ;  /* 0x001a400010247984 */ /* 0x000ea40000000c00 */
[----:B------:R-:W-:Y:S02]  /*52f0*/  FADD.FTZ R60, R60, R47 ;  /* 0x0000002f3c3c7221 */ /* 0x000fe40000010000 */
[----:B------:R-:W-:Y:S01]  /*5300*/  LDS.128 R44, [R16+0x1c20] ;  /* 0x001c2000102c7984 */ /* 0x000fe20000000c00 */
[----:B----4-:R-:W-:Y:S01]  /*5310*/  FADD.FTZ R63, R61, R52 ;  /* 0x000000343d3f7221 */ /* 0x010fe20000010000 */
[----:B------:R-:W-:Y:S01]  /*5320*/  FADD.FTZ R48, R48, R53 ;  /* 0x0000003530307221 */ /* 0x000fe20000010000 */
[----:B------:R-:W-:Y:S01]  /*5330*/  FADD.FTZ R61, R49, R54 ;  /* 0x00000036313d7221 */ /* 0x000fe20000010000 */
[----:B------:R-:W-:Y:S01]  /*5340*/  FADD.FTZ R60, R60, R55 ;  /* 0x000000373c3c7221 */ /* 0x000fe20000010000 */
[----:B------:R-:W-:Y:S01]  /*5350*/  FADD.FTZ R63, R63, R56 ;  /* 0x000000383f3f7221 */ /* 0x000fe20000010000 */
[----:B------:R-:W-:Y:S01]  /*5360*/  FADD.FTZ R56, R48, R57 ;  /* 0x0000003930387221 */ /* 0x000fe20000010000 */
[----:B------:R-:W-:Y:S01]  /*5370*/  LDS.128 R52, [R16+0x1d10] ;  /* 0x001d100010347984 */ /* 0x000fe20000000c00 */
        /* <DEDUP_REMOVED lines=26> */
[----:B------:R-:W-:-:S07]  /*5520*/  FADD.FTZ R35, R60, R55 ;  /* 0x000000373c237221 */ /* 0x000fce0000010000 */
.L_x_829:
[----:B------:R-:W-:Y:S05]  /*5530*/  BSYNC B0 ;  /* 0x0000000000007941 */ /* 0x000fea0003800000 */
.L_x_828:
[----:B------:R-:W-:Y:S04]  /*5540*/  BSSY B0, `(.L_x_830) ;  /* 0x000000d000007945 */ /* 0x000fe80003800000 */
[----:B------:R-:W-:Y:S05]  /*5550*/  @P6 BRA `(.L_x_831) ;  /* 0x00000000002c6947 */ /* 0x000fea0003800000 */
        /* <DEDUP_REMOVED lines=11> */
.L_x_831:
[----:B------:R-:W-:Y:S05]  /*5610*/  BSYNC B0 ;  /* 0x0000000000007941 */ /* 0x000fea0003800000 */
.L_x_830:
[----:B------:R-:W-:-:S13]  /*5620*/  ISETP.GE.U32.AND P6, PT, R5, 0x2, PT ;  /* 0x000000020500780c */ /* 0x000fda0003fc6070 */
[----:B------:R-:W-:Y:S05]  /*5630*/  @!P6 BRA `(.L_x_832) ;  /* 0x0000001000ace947 */ /* 0x000fea0003800000 */
[----:B-1----:R-:W0:Y:S01]  /*5640*/  LDC.64 R28, c[0x0][0x258] ;  /* 0x00009600ff1c7b82 */ /* 0x002e220000000a00 */
        /* <DEDUP_REMOVED lines=10> */
[----:B------:R-:W-:Y:S01]  /*56f0*/  IMAD R38, R4, UR7, R0 ;  /* 0x0000000704267c24 */ /* 0x000fe2000f8e0200 */
[----:B------:R-:W-:Y:S01]  /*5700*/  HFMA2.MMA R16, -RZ, RZ, 0, 5.9604644775390625e-08 ;  /* 0x00000001ff107435 */ /* 0x000fe200000001ff */
[----:B------:R-:W-:Y:S01]  /*5710*/  VOTEU.ANY UR5, UPT, PT ;  /* 0x0000000000057886 */ /* 0x000fe200038e0100 */
[----:B------:R-:W-:Y:S01]  /*5720*/  P2R R36, PR, RZ, 0x1 ;  /* 0x00000001ff247803 */ /* 0x000fe20000000000 */
[----:B------:R-:W-:Y:S01]  /*5730*/  UPOPC UR6, UR5 ;  /* 0x00000005000672bf */ /* 0x000fe20008000000 */
[----:B------:R-:W-:Y:S01]  /*5740*/  LEA R34, P6, R38, R32, 0x3 ;  /* 0x0000002026227211 */ /* 0x000fe200078c18ff */
[----:B------:R-:W-:-:S03]  /*5750*/  UFLO.U32 UR5, UR5 ;  /* 0x00000005000572bd */ /* 0x000fc600080e0000 */
[----:B------:R-:W-:Y:S02]  /*5760*/  LEA.HI.X R35, R38, R33, RZ, 0x3, P6 ;  /* 0x0000002126237211 */ /* 0x000fe400030f1cff */
        /* <DEDUP_REMOVED lines=13> */
.L_x_834:
[----:B------:R-:W2:Y:S04]  /*5840*/  LDG.E.STRONG.GPU R16, desc[UR8][R28.64] ;  /* 0x000000081c107981 */ /* 0x000ea8000c1ef900 */
[----:B--2---:R-:W-:Y:S01]  /*5850*/  CCTL.IVALL ;  /* 0x00000000ff00798f */ /* 0x004fe20002000000 */
[----:B------:R-:W-:Y:S05]  /*5860*/  YIELD ;  /* 0x0000000000007946 */ /* 0x000fea0003800000 */
[----:B------:R-:W-:-:S13]  /*5870*/  ISETP.NE.AND P6, PT, R16, R39, PT ;  /* 0x000000271000720c */ /* 0x000fda0003fc5270 */
[----:B------:R-:W-:Y:S05]  /*5880*/  @P6 BRA `(.L_x_834) ;  /* 0xfffffffc00ec6947 */ /* 0x000fea000383ffff */
.L_x_833:
        /* <DEDUP_REMOVED lines=22> */
.L_x_838:
[----:B------:R-:W-:-:S13]  /*59f0*/  ISETP.EQ.OR P6, PT, R16, UR7, P0 ;  /* 0x0000000710007c0c */ /* 0x000fda00087c2670 */
[----:B------:R-:W-:-:S04]  /*5a00*/  @!P6 IMAD R35, R4, R16, R0 ;  /* 0x000000100423e224 */ /* 0x000fc800078e0200 */
[----:B------:R-:W-:-:S06]  /*5a10*/  @!P6 IMAD.WIDE.U32 R34, R35, 0x8, R32 ;  /* 0x000000082322e825 */ /* 0x000fcc00078e0020 */
[----:B------:R-:W2:Y:S01]  /*5a20*/  @!P6 LDG.E.64 R34, desc[UR8][R34.64] ;  /* 0x000000082222e981 */ /* 0x000ea2000c1e1b00 */
[----:B------:R-:W-:Y:S01]  /*5a30*/  IADD3 R29, R16, 0x1, RZ ;  /* 0x00000001101d7810 */ /* 0x000fe20007ffe0ff */
[----:B--2---:R-:W-:Y:S01]  /*5a40*/  @!P6 FADD.FTZ R30, R30, R34 ;  /* 0x000000221e1ee221 */ /* 0x004fe20000010000 */
[----:B------:R-:W-:Y:S02]  /*5a50*/  @!P6 FADD.FTZ R31, R31, R35 ;  /* 0x000000231f1fe221 */ /* 0x000fe40000010000 */
        /* <DEDUP_REMOVED lines=108> */
.L_x_837:
[----:B------:R-:W-:-:S13]  /*6120*/  ISETP.GT.AND P6, PT, R28, 0x4, PT ;  /* 0x000000041c00780c */ /* 0x000fda0003fc4270 */
[----:B------:R-:W-:Y:S05]  /*6130*/  @!P6 BRA `(.L_x_839) ;  /* 0x0000000000f4e947 */ /* 0x000fea0003800000 */
        /* <DEDUP_REMOVED lines=61> */
.L_x_839:
[----:B------:R-:W-:-:S04]  /*6510*/  LOP3.LUT P6, RZ, R7, 0x1, RZ, 0xc0, !PT ;  /* 0x0000000107ff7812 */ /* 0x000fc800078cc0ff */
[----:B------:R-:W-:-:S13]  /*6520*/  ISETP.NE.OR P6, PT, R28, RZ, P6 ;  /* 0x000000ff1c00720c */ /* 0x000fda00037c5670 */
[----:B------:R-:W-:Y:S05]  /*6530*/  @!P6 BRA `(.L_x_835) ;  /* 0x00000000007ce947 */ /* 0x000fea0003800000 */
.L_x_836:
        /* <DEDUP_REMOVED lines=31> */
.L_x_835:
        /* <DEDUP_REMOVED lines=10> */
.L_x_841:
[----:B------:R-:W-:Y:S05]  /*67d0*/  BSYNC B0 ;  /* 0x0000000000007941 */ /* 0x000fea0003800000 */
.L_x_840:
[----:B------:R-:W-:-:S13]  /*67e0*/  ISETP.NE.AND P6, PT, R109, 0x1, PT ;  /* 0x000000016d00780c */ /* 0x000fda0003fc5270 */
[----:B------:R-:W-:Y:S05]  /*67f0*/  @!P6 BRA `(.L_x_832) ;  /* 0x00000000003ce947 */ /* 0x000fea0003800000 */
[----:B------:R-:W-:-:S04]  /*6800*/  IADD3 R29, R16, 0x1, RZ ;  /* 0x00000001101d7810 */ /* 0x000fc80007ffe0ff */
[----:B------:R-:W-:-:S13]  /*6810*/  ISETP.EQ.OR P6, PT, R29, UR7, P0 ;  /* 0x000000071d007c0c */ /* 0x000fda00087c2670 */
[----:B------:R-:W-:-:S04]  /*6820*/  @!P6 IMAD R29, R29, R4, R0 ;  /* 0x000000041d1de224 */ /* 0x000fc800078e0200 */
[----:B------:R-:W-:-:S06]  /*6830*/  @!P6 IMAD.WIDE.U32 R28, R29, 0x8, R32 ;  /* 0x000000081d1ce825 */ /* 0x000fcc00078e0020 */
[----:B------:R-:W2:Y:S01]  /*6840*/  @!P6 LDG.E.64 R28, desc[UR8][R28.64] ;  /* 0x000000081c1ce981 */ /* 0x000ea2000c1e1b00 */
[----:B------:R-:W-:Y:S01]  /*6850*/  IADD3 R35, R16, 0x2, RZ ;  /* 0x0000000210237810 */ /* 0x000fe20007ffe0ff */
[----:B--2---:R-:W-:Y:S01]  /*6860*/  @!P6 FADD.FTZ R30, R30, R28 ;  /* 0x0000001c1e1ee221 */ /* 0x004fe20000010000 */
[----:B------:R-:W-:Y:S02]  /*6870*/  @!P6 FADD.FTZ R31, R31, R29 ;  /* 0x0000001d1f1fe221 */ /* 0x000fe40000010000 */
[----:B------:R-:W-:-:S04]  /*6880*/  ISETP.EQ.OR P6, PT, R35, UR7, P0 ;  /* 0x0000000723007c0c */ /* 0x000fc800087c2670 */
[----:B------:R-:W-:-:S13]  /*6890*/  ISETP.EQ.OR P6, PT, R109, 0x2, P6 ;  /* 0x000000026d00780c */ /* 0x000fda00037c2670 */
[----:B------:R-:W-:-:S04]  /*68a0*/  @!P6 IMAD R35, R35, R4, R0 ;  /* 0x000000042323e224 */ /* 0x000fc800078e0200 */
[----:B------:R-:W-:-:S06]  /*68b0*/  @!P6 IMAD.WIDE.U32 R32, R35, 0x8, R32 ;  /* 0x000000082320e825 */ /* 0x000fcc00078e0020 */
[----:B------:R-:W2:Y:S02]  /*68c0*/  @!P6 LDG.E.64 R32, desc[UR8][R32.64] ;  /* 0x000000082020e981 */ /* 0x000ea4000c1e1b00 */
[----:B--2---:R-:W-:Y:S01]  /*68d0*/  @!P6 FADD.FTZ R30, R30, R32 ;  /* 0x000000201e1ee221 */ /* 0x004fe20000010000 */
[----:B------:R-:W-:-:S07]  /*68e0*/  @!P6 FADD.FTZ R31, R31, R33 ;  /* 0x000000211f1fe221 */ /* 0x000fce0000010000 */
.L_x_832:
[----:B------:R-:W0:Y:S01]  /*68f0*/  S2UR UR6, SR_CgaCtaId ;  /* 0x00000000000679c3 */ /* 0x000e220000008800 */
[----:B------:R-:W-:Y:S01]  /*6900*/  UMOV UR5, 0x400 ;  /* 0x0000040000057882 */ /* 0x000fe20000000000 */
[----:B------:R-:W-:Y:S01]  /*6910*/  ISETP.NE.AND P6, PT, RZ, UR10, PT ;  /* 0x0000000aff007c0c */ /* 0x000fe2000bfc5270 */
[--C-:B-1----:R-:W-:Y:S02]  /*6920*/  HADD2.F32 R37, -RZ, R65.reuse.H0_H0 ;  /* 0x20000041ff257230 */ /* 0x102fe40000004100 */
[----:B------:R-:W-:Y:S02]  /*6930*/  HADD2.F32 R65, -RZ, R65.H1_H1 ;  /* 0x30000041ff417230 */ /* 0x000fe40000004100 */
[--C-:B------:R-:W-:Y:S01]  /*6940*/  HADD2.F32 R41, -RZ, R82.reuse.H0_H0 ;  /* 0x20000052ff297230 */ /* 0x100fe20000004100 */
[----:B------:R-:W1:Y:S01]  /*6950*/  LDC R35, c[0x0][0x2ac] ;  /* 0x0000ab00ff237b82 */ /* 0x000e620000000800 */
[----:B------:R-:W-:Y:S02]  /*6960*/  HADD2.F32 R82, -RZ, R82.H1_H1 ;  /* 0x30000052ff527230 */ /* 0x000fe40000004100 */
[----:B------:R-:W-:Y:S01]  /*6970*/  FADD.FTZ R65, -R22, R65 ;  /* 0x0000004116417221 */ /* 0x000fe20000010100 */
[----:B------:R-:W-:-:S03]  /*6980*/  HADD2.F32 R39, -RZ, R66.H1_H1 ;  /* 0x30000042ff277230 */ /* 0x000fc60000004100 */
[----:B------:R-:W-:Y:S01]  /*6990*/  FMUL.FTZ R38, R65, R8 ;  /* 0x0000000841267220 */ /* 0x000fe20000410000 */
[----:B0-----:R-:W-:-:S09]  /*69a0*/  ULEA UR5, UR6, UR5, 0x18 ;  /* 0x0000000506057291 */ /* 0x001fd2000f8ec03f */
[----:B------:R0:W-:Y:S01]  /*69b0*/  @!P0 STS.64 [UR5+0x90], R30 ;  /* 0x0000901eff008988 */ /* 0x0001e20008000a05 */
[----:B------:R-:W-:Y:S01]  /*69c0*/  BAR.SYNC.DEFER_BLOCKING 0x0 ;  /* 0x0000000000007b1d */ /* 0x000fe20000010000 */
[----:B0-----:R-:W-:-:S05]  /*69d0*/  IMAD.WIDE.U32 R30, R2, -0x77777777, RZ ;  /* 0x88888889021e7825 */ /* 0x001fca00078e00ff */
[----:B------:R-:W-:Y:S01]  /*69e0*/  SHF.R.U32.HI R32, RZ, 0x3, R31 ;  /* 0x00000003ff207819 */ /* 0x000fe2000001161f */
[----:B------:R-:W0:Y:S01]  /*69f0*/  LDS.64 R28, [UR5+0x90] ;  /* 0x00009005ff1c7984 */ /* 0x000e220008000a00 */
[----:B------:R-:W-:Y:S02]  /*6a00*/  ULDC UR5, c[0x0][0x2bc] ;  /* 0x0000af0000057ab9 */ /* 0x000fe40000000800 */
[----:B0-----:R-:W-:Y:S01]  /*6a10*/  FMUL.FTZ R34, R29, UR5 ;  /* 0x000000051d227c20 */ /* 0x001fe20008410000 */
[----:B------:R-:W-:Y:S01]  /*6a20*/  FADD.FTZ R29, -R22, R37 ;  /* 0x00000025161d7221 */ /* 0x000fe20000010100 */
[----:B------:R-:W-:Y:S01]  /*6a30*/  FMUL.FTZ R33, R28, UR5 ;  /* 0x000000051c217c20 */ /* 0x000fe20008410000 */
[----:B------:R-:W-:Y:S02]  /*6a40*/  HADD2.F32 R37, -RZ, R66.H0_H0 ;  /* 0x20000042ff257230 */ /* 0x000fe40000004100 */
        /* <DEDUP_REMOVED lines=20> */
.L_x_842:
[----:B------:R-:W-:Y:S01]  /*6b90*/  LOP3.LUT P0, RZ, R7, 0x80, RZ, 0xc0, !PT ;  /* 0x0000008007ff7812 */ /* 0x000fe2000780c0ff */
[----:B------:R-:W-:-:S12]  /*6ba0*/  BSSY B0, `(.L_x_843) ;  /* 0x0000014000007945 */ /* 0x000fd80003800000 */
[----:B------:R-:W-:Y:S05]  /*6bb0*/  @!P0 BRA `(.L_x_844) ;  /* 0x0000000000488947 */ /* 0x000fea0003800000 */
[----:B------:R-:W-:Y:S01]  /*6bc0*/  ULDC.64 UR12, c[0x0][0x288] ;  /* 0x0000a200000c7ab9 */ /* 0x000fe20000000a00 */
[----:B------:R-:W-:Y:S01]  /*6bd0*/  MOV R28, R18 ;  /* 0x00000012001c7202 */ /* 0x000fe20000000f00 */
[----:B------:R-:W-:Y:S01]  /*6be0*/  IMAD R16, R122, UR12, RZ ;  /* 0x0000000c7a107c24 */ /* 0x000fe2000f8e02ff */
[----:B------:R-:W-:-:S03]  /*6bf0*/  MOV R29, R21 ;  /* 0x00000015001d7202 */ /* 0x000fc60000000f00 */
[----:B------:R-:W-:Y:S02]  /*6c00*/  IMAD R31, R3, UR13, R16 ;  /* 0x0000000d031f7c24 */ /* 0x000fe4000f8e0210 */
[----:B------:R-:W-:Y:S01]  /*6c10*/  FFMA.FTZ R16, R33, R49, R34 ;  /* 0x0000003121107223 */ /* 0x000fe20000010022 */
[----:B------:R-:W-:Y:S01]  /*6c20*/  IMAD.WIDE.U32 R28, R3, UR12, R28 ;  /* 0x0000000c031c7c25 */ /* 0x000fe2000f8e001c */
[----:B------:R-:W-:-:S03]  /*6c30*/  ULDC.64 UR12, c[0x0][0x210] ;  /* 0x00008400000c7ab9 */ /* 0x000fc60000000a00 */
[----:B------:R-:W-:Y:S01]  /*6c40*/  FFMA.FTZ R41, R41, R24, -R16 ;  /* 0x0000001829297223 */ /* 0x000fe20000010810 */
[----:B------:R-:W-:Y:S01]  /*6c50*/  IADD3 R31, R29, R31, RZ ;  /* 0x0000001f1d1f7210 */ /* 0x000fe20007ffe0ff */
[----:B------:R-:W-:Y:S01]  /*6c60*/  FFMA.FTZ R29, R33, R38, R34 ;  /* 0x00000026211d7223 */ /* 0x000fe20000010022 */
[----:B------:R-:W-:-:S03]  /*6c70*/  LEA R30, P0, R28, UR12, 0x1 ;  /* 0x0000000c1c1e7c11 */ /* 0x000fc6000f8008ff */
[----:B------:R-:W-:Y:S01]  /*6c80*/  FFMA.FTZ R43, R82, R25, -R29 ;  /* 0x00000019522b7223 */ /* 0x000fe2000001081d */
[-C--:B------:R-:W-:Y:S01]  /*6c90*/  FMUL.FTZ R29, R41, R8.reuse ;  /* 0x00000008291d7220 */ /* 0x080fe20000410000 */
[----:B------:R-:W-:Y:S02]  /*6ca0*/  LEA.HI.X R31, R28, UR13, R31, 0x1, P0 ;  /* 0x0000000d1c1f7c11 */ /* 0x000fe400080f0c1f */
[----:B------:R-:W-:-:S05]  /*6cb0*/  FMUL.FTZ R16, R43, R8 ;  /* 0x000000082b107220 */ /* 0x000fca0000410000 */
[----:B------:R-:W-:-:S05]  /*6cc0*/  F2FP.F16.F32.PACK_AB R29, R16, R29 ;  /* 0x0000001d101d723e */ /* 0x000fca00000000ff */
[----:B------:R0:W-:Y:S02]  /*6cd0*/  STG.E desc[UR8][R30.64], R29 ;  /* 0x0000001d1e007986 */ /* 0x0001e4000c101908 */
.L_x_844:
[----:B------:R-:W-:Y:S05]  /*6ce0*/  BSYNC B0 ;  /* 0x0000000000007941 */ /* 0x000fea0003800000 */
.L_x_843:
[----:B------:R-:W-:Y:S01]  /*6cf0*/  ISETP.NE.AND P0, PT, RZ, UR10, PT ;  /* 0x0000000aff007c0c */ /* 0x000fe2000bf05270 */
[C---:B0-----:R-:W-:Y:S01]  /*6d00*/  FADD.FTZ R29, -R22.reuse, R37 ;  /* 0x00000025161d7221 */ /* 0x041fe20000010100 */
        /* <DEDUP_REMOVED lines=26> */
.L_x_845:
        /* <DEDUP_REMOVED lines=15> */
[----:B------:R-:W-:Y:S02]  /*6fa0*/  FFMA.FTZ R28, R33, R45, R34 ;  /* 0x0000002d211c7223 */ /* 0x000fe40000010022 */
[----:B------:R-:W-:Y:S02]  /*6fb0*/  FMUL.FTZ R16, R39, R8 ;  /* 0x0000000827107220 */ /* 0x000fe40000410000 */
[----:B------:R-:W-:-:S04]  /*6fc0*/  FFMA.FTZ R41, R41, R24, -R28 ;  /* 0x0000001829297223 */ /* 0x000fc8000001081c */
[----:B------:R-:W-:-:S05]  /*6fd0*/  FMUL.FTZ R29, R41, R8 ;  /* 0x00000008291d7220 */ /* 0x000fca0000410000 */
[----:B------:R-:W-:-:S05]  /*6fe0*/  F2FP.F16.F32.PACK_AB R29, R16, R29 ;  /* 0x0000001d101d723e */ /* 0x000fca00000000ff */
[----:B------:R0:W-:Y:S02]  /*6ff0*/  STG.E desc[UR8][R30.64], R29 ;  /* 0x0000001d1e007986 */ /* 0x0001e4000c101908 */
.L_x_847:
[----:B------:R-:W-:Y:S05]  /*7000*/  BSYNC B0 ;  /* 0x0000000000007941 */ /* 0x000fea0003800000 */
.L_x_846:
[----:B------:R-:W-:Y:S01]  /*7010*/  ISETP.NE.AND P0, PT, RZ, UR10, PT ;  /* 0x0000000aff007c0c */ /* 0x000fe2000bf05270 */
[C---:B0-----:R-:W-:Y:S01]  /*7020*/  FADD.FTZ R29, -R22.reuse, R37 ;  /* 0x00000025161d7221 */ /* 0x041fe20000010100 */
[----:B------:R-:W-:Y:S01]  /*7030*/  FADD.FTZ R31, -R22, R23 ;  /* 0x00000017161f7221 */ /* 0x000fe20000010100 */
[--C-:B------:R-:W-:Y:S02]  /*7040*/  HADD2.F32 R39, -RZ, R80.reuse.H0_H0 ;  /* 0x20000050ff277230 */ /* 0x100fe40000004100 */
[----:B------:R-:W-:Y:S02]  /*7050*/  HADD2.F32 R80, -RZ, R80.H1_H1 ;  /* 0x30000050ff507230 */ /* 0x000fe40000004100 */
[-C--:B------:R-:W-:Y:S01]  /*7060*/  FMUL.FTZ R47, R29, R8.reuse ;  /* 0x000000081d2f7220 */ /* 0x080fe20000410000 */
[--C-:B------:R-:W-:Y:S02]  /*7070*/  HADD2.F32 R23, -RZ, R64.reuse.H0_H0 ;  /* 0x20000040ff177230 */ /* 0x100fe40000004100 */
        /* <DEDUP_REMOVED lines=21> */
.L_x_848:
        /* <DEDUP_REMOVED lines=21> */
.L_x_850:
[----:B------:R-:W-:Y:S05]  /*7320*/  BSYNC B0 ;  /* 0x0000000000007941 */ /* 0x000fea0003800000 */
.L_x_849:
        /* <DEDUP_REMOVED lines=28> */
.L_x_851:
        /* <DEDUP_REMOVED lines=21> */
.L_x_853:
[----:B------:R-:W-:Y:S05]  /*7640*/  BSYNC B0 ;  /* 0x0000000000007941 */ /* 0x000fea0003800000 */
.L_x_852:
        /* <DEDUP_REMOVED lines=28> */
.L_x_854:
        /* <DEDUP_REMOVED lines=16> */
[----:B------:R-:W-:Y:S01]  /*7910*/  FFMA.FTZ R31, R31, R24, -R16 ;  /* 0x000000181f1f7223 */ /* 0x000fe20000010810 */
[----:B------:R-:W-:-:S03]  /*7920*/  FMUL.FTZ R16, R37, R8 ;  /* 0x0000000825107220 */ /* 0x000fc60000410000 */
[----:B------:R-:W-:-:S05]  /*7930*/  FMUL.FTZ R17, R31, R8 ;  /* 0x000000081f117220 */ /* 0x000fca0000410000 */
[----:B------:R-:W-:-:S05]  /*7940*/  F2FP.F16.F32.PACK_AB R17, R16, R17 ;  /* 0x000000111011723e */ /* 0x000fca00000000ff */
[----:B------:R0:W-:Y:S02]  /*7950*/  STG.E desc[UR8][R28.64], R17 ;  /* 0x000000111c007986 */ /* 0x0001e4000c101908 */
.L_x_856:
[----:B------:R-:W-:Y:S05]  /*7960*/  BSYNC B0 ;  /* 0x0000000000007941 */ /* 0x000fea0003800000 */
.L_x_855:
[----:B------:R-:W-:Y:S01]  /*7970*/  ISETP.NE.AND P0, PT, RZ, UR10, PT ;  /* 0x0000000aff007c0c */ /* 0x000fe2000bf05270 */
[C---:B------:R-:W-:Y:S01]  /*7980*/  FADD.FTZ R9, -R22.reuse, R9 ;  /* 0x0000000916097221 */ /* 0x040fe20000010100 */
        /* <DEDUP_REMOVED lines=26> */
.L_x_857:
[----:B------:R-:W-:Y:S01]  /*7b30*/  LOP3.LUT P0, RZ, R7, 0x4, RZ, 0xc0, !PT ;  /* 0x0000000407ff7812 */ /* 0x000fe2000780c0ff */
[----:B------:R-:W-:-:S12]  /*7b40*/  BSSY B0, `(.L_x_858) ;  /* 0x0000014000007945 */ /* 0x000fd80003800000 */
[----:B------:R-:W-:Y:S05]  /*7b50*/  @!P0 BRA `(.L_x_859) ;  /* 0x0000000000488947 */ /* 0x000fea0003800000 */
[----:B------:R-:W-:Y:S01]  /*7b60*/  ULDC.64 UR12, c[0x0][0x288] ;  /* 0x0000a200000c7ab9 */ /* 0x000fe20000000a00 */
[----:B------:R-:W-:Y:S01]  /*7b70*/  MOV R16, R18 ;  /* 0x0000001200107202 */ /* 0x000fe20000000f00 */
[----:B------:R-:W-:Y:S01]  /*7b80*/  IMAD R9, R117, UR12, RZ ;  /* 0x0000000c75097c24 */ /* 0x000fe2000f8e02ff */
[----:B0-----:R-:W-:Y:S01]  /*7b90*/  MOV R17, R21 ;  /* 0x0000001500117202 */ /* 0x001fe20000000f00 */
        /* <DEDUP_REMOVED lines=12> */
[----:B------:R-:W-:-:S05]  /*7c60*/  F2FP.F16.F32.PACK_AB R9, R9, R10 ;  /* 0x0000000a0909723e */ /* 0x000fca00000000ff */
[----:B------:R1:W-:Y:S02]  /*7c70*/  STG.E desc[UR8][R28.64], R9 ;  /* 0x000000091c007986 */ /* 0x0003e4000c101908 */
.L_x_859:
[----:B------:R-:W-:Y:S05]  /*7c80*/  BSYNC B0 ;  /* 0x0000000000007941 */ /* 0x000fea0003800000 */
.L_x_858:
[----:B------:R-:W-:Y:S01]  /*7c90*/  ISETP.NE.AND P0, PT, RZ, UR10, PT ;  /* 0x0000000aff007c0c */ /* 0x000fe2000bf05270 */
[C---:B------:R-:W-:Y:S01]  /*7ca0*/  FADD.FTZ R41, -R22.reuse, R41 ;  /* 0x0000002916297221 */ /* 0x040fe20000010100 */
[----:B------:R-:W-:Y:S01]  /*7cb0*/  FADD.FTZ R43, -R22, R43 ;  /* 0x0000002b162b7221 */ /* 0x000fe20000010100 */
[--C-:B-1----:R-:W-:Y:S02]  /*7cc0*/  HADD2.F32 R9, -RZ, R76.reuse.H0_H0 ;  /* 0x2000004cff097230 */ /* 0x102fe40000004100 */
        /* <DEDUP_REMOVED lines=24> */
.L_x_860:
[----:B------:R-:W-:Y:S01]  /*7e50*/  LOP3.LUT P0, RZ, R7, 0x2, RZ, 0xc0, !PT ;  /* 0x0000000207ff7812 */ /* 0x000fe2000780c0ff */
[----:B------:R-:W-:-:S12]  /*7e60*/  BSSY B0, `(.L_x_861) ;  /* 0x0000014000007945 */ /* 0x000fd80003800000 */
[----:B------:R-:W-:Y:S05]  /*7e70*/  @!P0 BRA `(.L_x_862) ;  /* 0x0000000000488947 */ /* 0x000fea0003800000 */
[----:B------:R-:W-:Y:S01]  /*7e80*/  ULDC.64 UR12, c[0x0][0x288] ;  /* 0x0000a200000c7ab9 */ /* 0x000fe20000000a00 */
[----:B------:R-:W-:Y:S01]  /*7e90*/  MOV R10, R18 ;  /* 0x00000012000a7202 */ /* 0x000fe20000000f00 */
[----:B------:R-:W-:Y:S01]  /*7ea0*/  IMAD R16, R116, UR12, RZ ;  /* 0x0000000c74107c24 */ /* 0x000fe2000f8e02ff */
[----:B------:R-:W-:-:S03]  /*7eb0*/  MOV R11, R21 ;  /* 0x00000015000b7202 */ /* 0x000fc60000000f00 */
[C---:B0-----:R-:W-:Y:S02]  /*7ec0*/  IMAD R17, R103.reuse, UR13, R16 ;  /* 0x0000000d67117c24 */ /* 0x041fe4000f8e0210 */
        /* <DEDUP_REMOVED lines=13> */
.L_x_862:
[----:B------:R-:W-:Y:S05]  /*7fa0*/  BSYNC B0 ;  /* 0x0000000000007941 */ /* 0x000fea0003800000 */
.L_x_861:
[----:B------:R-:W-:Y:S01]  /*7fb0*/  ISETP.NE.AND P6, PT, RZ, UR10, PT ;  /* 0x0000000aff007c0c */ /* 0x000fe2000bfc5270 */
[C---:B------:R-:W-:Y:S01]  /*7fc0*/  FADD.FTZ R37, -R22.reuse, R37 ;  /* 0x0000002516257221 */ /* 0x040fe20000010100 */
[----:B------:R-:W-:Y:S01]  /*7fd0*/  FADD.FTZ R39, -R22, R39 ;  /* 0x0000002716277221 */ /* 0x000fe20000010100 */
[--C-:B-1----:R-:W-:Y:S02]  /*7fe0*/  HADD2.F32 R9, -RZ, R75.reuse.H0_H0 ;  /* 0x2000004bff097230 */ /* 0x102fe40000004100 */
[----:B0-----:R-:W-:Y:S02]  /*7ff0*/  HADD2.F32 R28, -RZ, R75.H1_H1 ;  /* 0x3000004bff1c7230 */ /* 0x001fe40000004100 */
        /* <DEDUP_REMOVED lines=23> */
.L_x_863:
        /* <DEDUP_REMOVED lines=20> */
.L_x_865:
[----:B------:R-:W-:Y:S05]  /*82b0*/  BSYNC B0 ;  /* 0x0000000000007941 */ /* 0x000fea0003800000 */
.L_x_864:
[C---:B------:R-:W-:Y:S01]  /*82c0*/  FADD.FTZ R31, -R22.reuse, R31 ;  /* 0x0000001f161f7221 */ /* 0x040fe20000010100 */
[----:B------:R-:W-:Y:S01]  /*82d0*/  FADD.FTZ R41, -R22, R41 ;  /* 0x0000002916297221 */ /* 0x000fe20000010100 */
[--C-:B0-----:R-:W-:Y:S02]  /*82e0*/  HADD2.F32 R9, -RZ, R74.reuse.H0_H0 ;  /* 0x2000004aff097230 */ /* 0x101fe40000004100 */
[----:B------:R-:W-:Y:S02]  /*82f0*/  HADD2.F32 R74, -RZ, R74.H1_H1 ;  /* 0x3000004aff4a7230 */ /* 0x000fe40000004100 */
[-C--:B------:R-:W-:Y:S01]  /*8300*/  FMUL.FTZ R31, R31, R8.reuse ;  /* 0x000000081f1f7220 */ /* 0x080fe20000410000 */
        /* <DEDUP_REMOVED lines=22> */
.L_x_866:
        /* <DEDUP_REMOVED lines=20> */
.L_x_868:
[----:B------:R-:W-:Y:S05]  /*85b0*/  BSYNC B0 ;  /* 0x0000000000007941 */ /* 0x000fea0003800000 */
.L_x_867:
        /* <DEDUP_REMOVED lines=27> */
.L_x_869:
        /* <DEDUP_REMOVED lines=20> */
.L_x_871:
[----:B------:R-:W-:Y:S05]  /*88b0*/  BSYNC B0 ;  /* 0x0000000000007941 */ /* 0x000fea0003800000 */
.L_x_870:
        /* <DEDUP_REMOVED lines=27> */
.L_x_872:
        /* <DEDUP_REMOVED lines=20> */
.L_x_874:
[----:B------:R-:W-:Y:S05]  /*8bb0*/  BSYNC B0 ;  /* 0x0000000000007941 */ /* 0x000fea0003800000 */
.L_x_873:
[C---:B------:R-:W-:Y:S01]  /*8bc0*/  FADD.FTZ R29, -R22.reuse, R29 ;  /* 0x0000001d161d7221 */ /* 0x040fe20000010100 */
[----:B------:R-:W-:Y:S01]  /*8bd0*/  FADD.FTZ R37, -R22, R37 ;  /* 0x0000002516257221 */ /* 0x000fe20000010100 */
[----:B------:R-:W-:Y:S02]  /*8be0*/  IMAD R32, R35, UR7, R32 ;  /* 0x0000000723207c24 */ /* 0x000fe4000f8e0220 */
[--C-:B0-----:R-:W-:Y:S02]  /*8bf0*/  HADD2.F32 R9, -RZ, R71.reuse.H0_H0 ;  /* 0x20000047ff097230 */ /* 0x101fe40000004100 */
[-C--:B------:R-:W-:Y:S01]  /*8c00*/  FMUL.FTZ R29, R29, R8.reuse ;  /* 0x000000081d1d7220 */ /* 0x080fe20000410000 */
[----:B------:R-:W-:Y:S02]  /*8c10*/  HADD2.F32 R14, -RZ, R71.H1_H1 ;  /* 0x30000047ff0e7230 */ /* 0x000fe40000004100 */
        /* <DEDUP_REMOVED lines=21> */
.L_x_875:
        /* <DEDUP_REMOVED lines=20> */
.L_x_877:
[----:B------:R-:W-:Y:S05]  /*8eb0*/  BSYNC B0 ;  /* 0x0000000000007941 */ /* 0x000fea0003800000 */
.L_x_876:
[----:B------:R-:W-:Y:S02]  /*8ec0*/  HADD2.F32 R69, -RZ, R69.H1_H1 ;  /* 0x30000045ff457230 */ /* 0x000fe40000004100 */
[----:B------:R-:W-:Y:S01]  /*8ed0*/  FADD.FTZ R31, -R22, R31 ;  /* 0x0000001f161f7221 */ /* 0x000fe20000010100 */
[----:B------:R-:W-:Y:S01]  /*8ee0*/  IADD3 R29, R32, 0x180, RZ ;  /* 0x00000180201d7810 */ /* 0x000fe20007ffe0ff */
[----:B------:R-:W-:Y:S01]  /*8ef0*/  ULDC.64 UR12, c[0x0][0x290] ;  /* 0x0000a400000c7ab9 */ /* 0x000fe20000000a00 */
[--C-:B0-----:R-:W-:Y:S02]  /*8f00*/  HADD2.F32 R9, -RZ, R86.reuse.H0_H0 ;  /* 0x20000056ff097230 */ /* 0x101fe40000004100 */
[----:B------:R-:W-:Y:S01]  /*8f10*/  FADD.FTZ R69, -R22, R69 ;  /* 0x0000004516457221 */ /* 0x000fe20000010100 */
[----:B------:R-:W-:Y:S02]  /*8f20*/  HADD2.F32 R86, -RZ, R86.H1_H1 ;  /* 0x30000056ff567230 */ /* 0x000fe40000004100 */
        /* <DEDUP_REMOVED lines=22> */
.L_x_878:
[----:B------:R-:W-:Y:S01]  /*9090*/  ISETP.GE.U32.AND P0, PT, R29, UR12, PT ;  /* 0x0000000c1d007c0c */ /* 0x000fe2000bf06070 */
[----:B------:R-:W-:Y:S01]  /*90a0*/  BSSY B0, `(.L_x_879) ;  /* 0x0000019000007945 */ /* 0x000fe20003800000 */
[--C-:B------:R-:W-:Y:S02]  /*90b0*/  HADD2.F32 R15, -RZ, R70.reuse.H0_H0 ;  /* 0x20000046ff0f7230 */ /* 0x100fe40000004100 */
[----:B------:R-:W-:Y:S01]  /*90c0*/  ISETP.GE.AND.EX P0, PT, R35, UR13, PT, P0 ;  /* 0x0000000d23007c0c */ /* 0x000fe2000bf06300 */
[----:B------:R-:W-:-:S03]  /*90d0*/  HADD2.F32 R17, -RZ, R70.H1_H1 ;  /* 0x30000046ff117230 */ /* 0x000fc60000004100 */
[----:B------:R-:W-:-:S13]  /*90e0*/  ISETP.LT.U32.AND P0, PT, R2, 0x1e0, !P0 ;  /* 0x000001e00200780c */ /* 0x000fda0004701070 */
[----:B------:R-:W-:Y:S05]  /*90f0*/  @!P0 BRA `(.L_x_880) ;  /* 0x00000000004c8947 */ /* 0x000fea0003800000 */
[----:B------:R-:W-:Y:S01]  /*9100*/  SHF.R.S32.HI R10, RZ, 0x1f, R97 ;  /* 0x0000001fff0a7819 */ /* 0x000fe20000011461 */
[----:B------:R-:W-:Y:S01]  /*9110*/  ULDC.64 UR14, c[0x0][0x288] ;  /* 0x0000a200000e7ab9 */ /* 0x000fe20000000a00 */
[----:B------:R-:W-:-:S03]  /*9120*/  MOV R11, R21 ;  /* 0x00000015000b7202 */ /* 0x000fc60000000f00 */
        /* <DEDUP_REMOVED lines=16> */
.L_x_880:
[----:B------:R-:W-:Y:S05]  /*9230*/  BSYNC B0 ;  /* 0x0000000000007941 */ /* 0x000fea0003800000 */
.L_x_879:
[----:B------:R-:W-:Y:S01]  /*9240*/  FADD.FTZ R15, -R22, R15 ;  /* 0x0000000f160f7221 */ /* 0x000fe20000010100 */
[----:B------:R-:W-:Y:S01]  /*9250*/  IADD3 R31, R32, 0x1a0, RZ ;  /* 0x000001a0201f7810 */ /* 0x000fe20007ffe0ff */
[----:B------:R-:W-:Y:S01]  /*9260*/  FADD.FTZ R17, -R22, R17 ;  /* 0x0000001116117221 */ /* 0x000fe20000010100 */
[--C-:B0-----:R-:W-:Y:S02]  /*9270*/  HADD2.F32 R9, -RZ, R85.reuse.H0_H0 ;  /* 0x20000055ff097230 */ /* 0x101fe40000004100 */
[-C--:B------:R-:W-:Y:S01]  /*9280*/  FMUL.FTZ R29, R15, R8.reuse ;  /* 0x000000080f1d7220 */ /* 0x080fe20000410000 */
[----:B------:R-:W-:Y:S01]  /*9290*/  HADD2.F32 R14, -RZ, R85.H1_H1 ;  /* 0x30000055ff0e7230 */ /* 0x000fe20000004100 */
        /* <DEDUP_REMOVED lines=21> */
.L_x_881:
[----:B------:R-:W-:Y:S01]  /*93f0*/  ISETP.GE.U32.AND P0, PT, R31, UR12, PT ;  /* 0x0000000c1f007c0c */ /* 0x000fe2000bf06070 */
[----:B------:R-:W-:Y:S01]  /*9400*/  BSSY B0, `(.L_x_882) ;  /* 0x0000018000007945 */ /* 0x000fe20003800000 */
[--C-:B------:R-:W-:Y:S02]  /*9410*/  HADD2.F32 R15, -RZ, R67.reuse.H0_H0 ;  /* 0x20000043ff0f7230 */ /* 0x100fe40000004100 */
[----:B------:R-:W-:Y:S01]  /*9420*/  ISETP.GE.AND.EX P0, PT, R35, UR13, PT, P0 ;  /* 0x0000000d23007c0c */ /* 0x000fe2000bf06300 */
[----:B------:R-:W-:-:S03]  /*9430*/  HADD2.F32 R67, -RZ, R67.H1_H1 ;  /* 0x30000043ff437230 */ /* 0x000fc60000004100 */
[----:B------:R-:W-:-:S13]  /*9440*/  ISETP.LT.U32.AND P0, PT, R2, 0x1e0, !P0 ;  /* 0x000001e00200780c */ /* 0x000fda0004701070 */
        /* <DEDUP_REMOVED lines=19> */
.L_x_883:
[----:B------:R-:W-:Y:S05]  /*9580*/  BSYNC B0 ;  /* 0x0000000000007941 */ /* 0x000fea0003800000 */
.L_x_882:
        /* <DEDUP_REMOVED lines=27> */
.L_x_884:
[----:B------:R-:W-:Y:S01]  /*9740*/  ISETP.GE.U32.AND P0, PT, R31, UR12, PT ;  /* 0x0000000c1f007c0c */ /* 0x000fe2000bf06070 */
[--C-:B------:R-:W-:Y:S01]  /*9750*/  HADD2.F32 R11, -RZ, R68.reuse.H0_H0 ;  /* 0x20000044ff0b7230 */ /* 0x100fe20000004100 */
[----:B------:R-:W-:Y:S01]  /*9760*/  BSSY B0, `(.L_x_885) ;  /* 0x0000019000007945 */ /* 0x000fe20003800000 */
[----:B------:R-:W-:Y:S01]  /*9770*/  HADD2.F32 R13, -RZ, R68.H1_H1 ;  /* 0x30000044ff0d7230 */ /* 0x000fe20000004100 */
[----:B------:R-:W-:Y:S02]  /*9780*/  ISETP.GE.AND.EX P0, PT, R35, UR13, PT, P0 ;  /* 0x0000000d23007c0c */ /* 0x000fe4000bf06300 */
[----:B------:R-:W-:Y:S02]  /*9790*/  FADD.FTZ R15, -R22, R11 ;  /* 0x0000000b160f7221 */ /* 0x000fe40000010100 */
[----:B------:R-:W-:Y:S01]  /*97a0*/  ISETP.LT.U32.AND P0, PT, R2, 0x1e0, !P0 ;  /* 0x000001e00200780c */ /* 0x000fe20004701070 */
[----:B------:R-:W-:-:S12]  /*97b0*/  FADD.FTZ R17, -R22, R13 ;  /* 0x0000000d16117221 */ /* 0x000fd80000010100 */
        /* <DEDUP_REMOVED lines=19> */
.L_x_886:
[----:B------:R-:W-:Y:S05]  /*98f0*/  BSYNC B0 ;  /* 0x0000000000007941 */ /* 0x000fea0003800000 */
.L_x_885:
[----:B------:R-:W-:Y:S01]  /*9900*/  IADD3 R32, R32, 0x1e0, RZ ;  /* 0x000001e020207810 */ /* 0x000fe20007ffe0ff */
        /* <DEDUP_REMOVED lines=24> */
.L_x_887:
[----:B------:R-:W-:Y:S01]  /*9a90*/  ISETP.GE.U32.AND P0, PT, R32, UR12, PT ;  /* 0x0000000c20007c0c */ /* 0x000fe2000bf06070 */
[----:B------:R-:W-:Y:S03]  /*9aa0*/  BSSY B0, `(.L_x_888) ;  /* 0x0000015000007945 */ /* 0x000fe60003800000 */
[----:B------:R-:W-:-:S04]  /*9ab0*/  ISETP.GE.AND.EX P0, PT, R28, UR13, PT, P0 ;  /* 0x0000000d1c007c0c */ /* 0x000fc8000bf06300 */
[----:B------:R-:W-:-:S13]  /*9ac0*/  ISETP.LT.U32.AND P0, PT, R2, 0x1e0, !P0 ;  /* 0x000001e00200780c */ /* 0x000fda0004701070 */
[----:B------:R-:W-:Y:S05]  /*9ad0*/  @!P0 BRA `(.L_x_889) ;  /* 0x0000000000448947 */ /* 0x000fea0003800000 */
[----:B------:R-:W-:Y:S01]  /*9ae0*/  ULDC.64 UR12, c[0x0][0x288] ;  /* 0x0000a200000c7ab9 */ /* 0x000fe20000000a00 */
[----:B------:R-:W-:Y:S01]  /*9af0*/  MOV R19, R21 ;  /* 0x0000001500137202 */ /* 0x000fe20000000f00 */
[--C-:B------:R-:W-:Y:S01]  /*9b00*/  FFMA.FTZ R14, R33, R23, R34.reuse ;  /* 0x00000017210e7223 */ /* 0x100fe20000010022 */
        /* <DEDUP_REMOVED lines=11> */
[----:B------:R-:W-:Y:S02]  /*9bc0*/  F2FP.F16.F32.PACK_AB R9, R8, R9 ;  /* 0x000000090809723e */ /* 0x000fe400000000ff */
[----:B------:R-:W-:-:S05]  /*9bd0*/  LEA.HI.X R11, R18, UR13, R11, 0x1, P0 ;  /* 0x0000000d120b7c11 */ /* 0x000fca00080f0c0b */
[----:B------:R0:W-:Y:S02]  /*9be0*/  STG.E desc[UR8][R10.64], R9 ;  /* 0x000000090a007986 */ /* 0x0001e4000c101908 */
.L_x_889:
[----:B------:R-:W-:Y:S05]  /*9bf0*/  BSYNC B0 ;  /* 0x0000000000007941 */ /* 0x000fea0003800000 */
.L_x_888:
[----:B------:R-:W-:Y:S02]  /*9c00*/  IADD3 R6, R4, R6, RZ ;  /* 0x0000000604067210 */ /* 0x000fe40007ffe0ff */
[----:B------:R-:W-:Y:S02]  /*9c10*/  IADD3 R87, R87, 0x1, RZ ;  /* 0x0000000157577810 */ /* 0x000fe40007ffe0ff */
[----:B------:R-:W-:-:S13]  /*9c20*/  ISETP.GE.AND P0, PT, R6, UR4, PT ;  /* 0x0000000406007c0c */ /* 0x000fda000bf06270 */
[----:B------:R-:W-:Y:S05]  /*9c30*/  @!P0 BRA `(.L_x_890) ;  /* 0xffffff6800c08947 */ /* 0x000fea000383ffff */
.L_x_807:
[----:B------:R-:W1:Y:S01]  /*9c40*/  LDC R6, c[0x0][0xc] ;  /* 0x00000300ff067b82 */ /* 0x000e620000000800 */
[----:B------:R-:W-:Y:S01]  /*9c50*/  ISETP.NE.AND P2, PT, R2, RZ, PT ;  /* 0x000000ff0200720c */ /* 0x000fe20003f45270 */
[----:B------:R-:W-:Y:S06]  /*9c60*/  BSSY B0, `(.L_x_891) ;  /* 0x0000015000007945 */ /* 0x000fec0003800000 */
[----:B0-----:R-:W0:Y:S08]  /*9c70*/  LDC R9, c[0x0][0x10] ;  /* 0x00000400ff097b82 */ /* 0x001e300000000800 */
[----:B------:R-:W2:Y:S01]  /*9c80*/  LDC.64 R4, c[0x0][0x258] ;  /* 0x00009600ff047b82 */ /* 0x000ea20000000a00 */
[----:B-1----:R-:W-:-:S02]  /*9c90*/  IADD3 R3, R6, -0x1, RZ ;  /* 0xffffffff06037810 */ /* 0x002fc40007ffe0ff */
[----:B------:R-:W-:Y:S02]  /*9ca0*/  ISETP.NE.AND P1, PT, R6, 0x1, PT ;  /* 0x000000010600780c */ /* 0x000fe40003f25270 */
[----:B------:R-:W-:Y:S02]  /*9cb0*/  ISETP.NE.AND P0, PT, R3, UR7, PT ;  /* 0x0000000703007c0c */ /* 0x000fe4000bf05270 */
[C---:B0-----:R-:W-:Y:S02]  /*9cc0*/  SHF.L.U32 R3, R9.reuse, 0x1, RZ ;  /* 0x0000000109037819 */ /* 0x041fe400000006ff */
        /* <DEDUP_REMOVED lines=14> */
.L_x_892:
[----:B------:R-:W-:Y:S05]  /*9db0*/  BSYNC B0 ;  /* 0x0000000000007941 */ /* 0x000fea0003800000 */
.L_x_891:
[----:B------:R-:W-:Y:S05]  /*9dc0*/  @P0 EXIT ;  /* 0x000000000000094d */ /* 0x000fea0003800000 */
[----:B------:R-:W-:Y:S05]  /*9dd0*/  @P2 BRA `(.L_x_893) ;  /* 0x0000000000202947 */ /* 0x000fea0003800000 */
[----:B------:R-:W-:-:S05]  /*9de0*/  IMAD R0, R6, R9, RZ ;  /* 0x0000000906007224 */ /* 0x000fca00078e02ff */
[----:B------:R-:W-:-:S13]  /*9df0*/  ISETP.NE.AND P0, PT, R0, -0x1, PT ;  /* 0xffffffff0000780c */ /* 0x000fda0003f05270 */
[----:B------:R-:W-:Y:S05]  /*9e00*/  @!P0 BRA `(.L_x_893) ;  /* 0x0000000000148947 */ /* 0x000fea0003800000 */
.L_x_894:
[----:B0-----:R-:W2:Y:S04]  /*9e10*/  LDG.E.STRONG.GPU R3, desc[UR8][R4.64] ;  /* 0x0000000804037981 */ /* 0x001ea8000c1ef900 */
[----:B--2---:R-:W-:Y:S01]  /*9e20*/  CCTL.IVALL ;  /* 0x00000000ff00798f */ /* 0x004fe20002000000 */
[----:B------:R-:W-:Y:S05]  /*9e30*/  YIELD ;  /* 0x0000000000007946 */ /* 0x000fea0003800000 */
[----:B------:R-:W-:-:S13]  /*9e40*/  ISETP.NE.AND P0, PT, R3, R0, PT ;  /* 0x000000000300720c */ /* 0x000fda0003f05270 */
[----:B------:R-:W-:Y:S05]  /*9e50*/  @P0 BRA `(.L_x_894) ;  /* 0xfffffffc00ec0947 */ /* 0x000fea000383ffff */
.L_x_893:
[----:B------:R-:W-:Y:S05]  /*9e60*/  WARPSYNC.ALL ;  /* 0x0000000000007948 */ /* 0x000fea0003800000 */
[----:B------:R-:W1:Y:S08]  /*9e70*/  LDC.64 R24, c[0x0][0x288] ;  /* 0x0000a200ff187b82 */ /* 0x000e700000000a00 */
[----:B------:R-:W-:Y:S01]  /*9e80*/  BAR.SYNC.DEFER_BLOCKING 0x0 ;  /* 0x0000000000007b1d */ /* 0x000fe20000010000 */
[----:B-1----:R-:W-:-:S04]  /*9e90*/  LEA.HI R0, P0, R25, R24, RZ, 0x1 ;  /* 0x0000001819007211 */ /* 0x002fc800078108ff */
[----:B0-----:R-:W-:-:S04]  /*9ea0*/  IADD3.X R3, RZ, R25, RZ, P0, !PT ;  /* 0x00000019ff037210 */ /* 0x001fc800007fe4ff */
[--C-:B------:R-:W-:Y:S02]  /*9eb0*/  SHF.R.S64 R27, R0, 0x1, R3.reuse ;  /* 0x00000001001b7819 */ /* 0x100fe40000001003 */
[----:B------:R-:W-:Y:S02]  /*9ec0*/  SHF.R.S32.HI R0, RZ, 0x1f, R2 ;  /* 0x0000001fff007819 */ /* 0x000fe40000011402 */
[----:B------:R-:W-:Y:S02]  /*9ed0*/  SHF.R.S32.HI R29, RZ, 0x1, R3 ;  /* 0x00000001ff1d7819 */ /* 0x000fe40000011403 */
[----:B------:R-:W-:-:S04]  /*9ee0*/  ISETP.GT.U32.AND P0, PT, R27, R2, PT ;  /* 0x000000021b00720c */ /* 0x000fc80003f04070 */
[----:B------:R-:W-:-:S13]  /*9ef0*/  ISETP.GT.AND.EX P0, PT, R29, R0, PT, P0 ;  /* 0x000000001d00720c */ /* 0x000fda0003f04300 */
[----:B------:R-:W-:Y:S05]  /*9f00*/  @!P0 EXIT ;  /* 0x000000000000894d */ /* 0x000fea0003800000 */
[----:B------:R-:W-:Y:S01]  /*9f10*/  IMAD.WIDE.U32 R4, R24, 0x3, RZ ;  /* 0x0000000318047825 */ /* 0x000fe200078e00ff */
[----:B------:R-:W-:Y:S01]  /*9f20*/  LEA R3, R25, R25, 0x1 ;  /* 0x0000001919037211 */ /* 0x000fe200078e08ff */
[----:B------:R-:W0:Y:S01]  /*9f30*/  LDC.64 R16, c[0x0][0x218] ;  /* 0x00008600ff107b82 */ /* 0x000e220000000a00 */
[----:B------:R-:W-:Y:S01]  /*9f40*/  SHF.L.U64.HI R33, R27, 0x2, R29 ;  /* 0x000000021b217819 */ /* 0x000fe2000001021d */
[----:B------:R-:W-:Y:S01]  /*9f50*/  ULDC.64 UR4, c[0x0][0x268] ;  /* 0x00009a0000047ab9 */ /* 0x000fe20000000a00 */
[----:B------:R-:W-:-:S04]  /*9f60*/  IADD3 R3, R5, R3, RZ ;  /* 0x0000000305037210 */ /* 0x000fc80007ffe0ff */
[----:B------:R-:W-:Y:S01]  /*9f70*/  LEA.HI R4, P0, R3, R4, RZ, 0x1 ;  /* 0x0000000403047211 */ /* 0x000fe200078108ff */
[----:B------:R-:W1:Y:S03]  /*9f80*/  LDC.64 R18, c[0x0][0x220] ;  /* 0x00008800ff127b82 */ /* 0x000e660000000a00 */
[----:B------:R-:W-:-:S04]  /*9f90*/  IADD3.X R3, RZ, R3, RZ, P0, !PT ;  /* 0x00000003ff037210 */ /* 0x000fc800007fe4ff */
[--C-:B------:R-:W-:Y:S02]  /*9fa0*/  SHF.R.S64 R31, R4, 0x1, R3.reuse ;  /* 0x00000001041f7819 */ /* 0x100fe40000001003 */
[----:B------:R-:W-:Y:S02]  /*9fb0*/  SHF.R.S32.HI R4, RZ, 0x1, R3 ;  /* 0x00000001ff047819 */ /* 0x000fe40000011403 */
[----:B------:R-:W-:Y:S02]  /*9fc0*/  SHF.L.U64.HI R3, R24, 0x2, R25 ;  /* 0x0000000218037819 */ /* 0x000fe40000010219 */
[----:B------:R-:W-:-:S07]  /*9fd0*/  SHF.L.U64.HI R25, R31, 0x2, R4 ;  /* 0x000000021f197819 */ /* 0x000fce0000010204 */
.L_x_895:
        /* <DEDUP_REMOVED lines=23> */
.L_x_896:
        /* <DEDUP_REMOVED lines=11> */
.L_x_3266:


//--------------------- .text._Z35group_norm_nhwc_bwd_one_pass_kernelI11Fp16IOBf16WLi64ELi30ELi480EEv26Group_norm_nhwc_bwd_params --------------------------
	.section	.text._Z35group_norm_nhwc_bwd_one_pass_kernelI11Fp16IOBf16WLi64ELi30ELi480EEv26Group_norm_nhwc_bwd_params,"ax",@progbits
	.align	128
        .global         _Z35group_norm_nhwc_bwd_one_pass_kernelI11Fp16IOBf16WLi64ELi30ELi480EEv26Group_norm_nhwc_bwd_params
        .type           _Z35group_norm_nhwc_bwd_one_pass_kernelI11Fp16IOBf16WLi64ELi30ELi480EEv26Group_norm_nhwc_bwd_params,@function
        .size           _Z35group_norm_nhwc_bwd_one_pass_kernelI11Fp16IOBf16WLi64ELi30ELi480EEv26Group_norm_nhwc_bwd_params,(.L_x_3267 - _Z35group_norm_nhwc_bwd_one_pass_kernelI11Fp16IOBf16WLi64ELi30ELi480EEv26Group_norm_nhwc_bwd_params)
        .other          _Z35group_norm_nhwc_bwd_one_pass_kernelI11Fp16IOBf16WLi64ELi30ELi480EEv26Group_norm_nhwc_bwd_params,@"STO_CUDA_ENTRY STV_DEFAULT"
_Z35group_norm_nhwc_bwd_one_pass_kernelI11Fp16IOBf16WLi64ELi30ELi480EEv26Group_norm_nhwc_bwd_params:
.text._Z35group_norm_nhwc_bwd_one_pass_kernelI11Fp16IOBf16WLi64ELi30ELi480EEv26Group_norm_nhwc_bwd_params:
        /* <DEDUP_REMOVED lines=21> */
[----:B------:R-:W-:Y:S01]  /*0150*/  IMAD R36, R3, -0xf, R0 ;  /* 0xfffffff103247824 */ /* 0x000fe200078e0200 */
[----:B------:R-:W-:-:S02]  /*0160*/  UIADD3 UR5, UR5, UR9, URZ ;  /* 0x0000000905057290 */ /* 0x000fc4000fffe03f */
[----:B------:R-:W-:Y:S02]  /*0170*/  UIADD3.X UR11, URZ, UR11, URZ, UP0, !UPT ;  /* 0x0000000b3f0b7290 */ /* 0x000fe400087fe43f */
[----:B------:R-:W2:Y:S01]  /*0180*/  LDC R2, c[0x0][0x10] ;  /* 0x00000400ff027b82 */ /* 0x000ea20000000800 */
[----:B------:R-:W-:Y:S01]  /*0190*/  ULEA.HI UR9, UP0, UR5, UR4, URZ, 0x1 ;  /* 0x0000000405097291 */ /* 0x000fe2000f81083f */
[----:B------:R-:W-:Y:S01]  /*01a0*/  SHF.L.U32 R36, R36, 0x1, RZ ;  /* 0x0000000124247819 */ /* 0x000fe200000006ff */
[----:B------:R-:W-:Y:S01]  /*01b0*/  UMOV UR7, 0x400 ;  /* 0x0000040000077882 */ /* 0x000fe20000000000 */
[----:B------:R-:W-:Y:S02]  /*01c0*/  USHF.R.S64 UR10, UR10, 0x1, UR11 ;  /* 0x000000010a0a7899 */ /* 0x000fe4000800100b */
[----:B------:R-:W-:Y:S02]  /*01d0*/  UIADD3.X UR5, URZ, UR5, URZ, UP0, !UPT ;  /* 0x000000053f057290 */ /* 0x000fe400087fe43f */
[----:B------:R-:W3:Y:S01]  /*01e0*/  LDC R33, c[0x0][0xc] ;  /* 0x00000300ff217b82 */ /* 0x000ee20000000800 */
[----:B0-----:R-:W-:Y:S01]  /*01f0*/  IMAD R34, R34, UR14, R3 ;  /* 0x0000000e22227c24 */ /* 0x001fe2000f8e0203 */
[----:B------:R-:W-:Y:S01]  /*0200*/  SHF.R.S32.HI R3, RZ, 0x1f, R0 ;  /* 0x0000001fff037819 */ /* 0x000fe20000011400 */
[----:B------:R-:W-:-:S02]  /*0210*/  USHF.R.S64 UR9, UR9, 0x1, UR5 ;  /* 0x0000000109097899 */ /* 0x000fc40008001005 */
[----:B------:R-:W-:Y:S01]  /*0220*/  USHF.R.S32.HI UR5, URZ, 0x1, UR5 ;  /* 0x000000013f057899 */ /* 0x000fe20008011405 */
[----:B------:R-:W-:Y:S01]  /*0230*/  ISETP.GE.U32.AND P1, PT, R34, UR16, PT ;  /* 0x0000001022007c0c */ /* 0x000fe2000bf26070 */
[----:B------:R-:W-:Y:S01]  /*0240*/  ULDC.U8 UR15, c[0x0][0x2a4] ;  /* 0x0000a900000f7ab9 */ /* 0x000fe20000000000 */
[----:B------:R-:W-:Y:S01]  /*0250*/  SHF.R.S32.HI R4, RZ, 0x1f, R34 ;  /* 0x0000001fff047819 */ /* 0x000fe20000011422 */
[----:B-1----:R-:W-:Y:S01]  /*0260*/  ULEA UR7, UR8, UR7, 0x18 ;  /* 0x0000000708077291 */ /* 0x002fe2000f8ec03f */
[----:B------:R-:W-:Y:S01]  /*0270*/  LEA.HI R3, R3, R0, RZ, 0x5 ;  /* 0x0000000003037211 */ /* 0x000fe200078f28ff */
[----:B------:R-:W-:Y:S01]  /*0280*/  USHF.R.S32.HI UR8, URZ, 0x1, UR11 ;  /* 0x000000013f087899 */ /* 0x000fe2000801140b */
[----:B------:R-:W-:Y:S01]  /*0290*/  ISETP.GE.AND.EX P1, PT, R4, UR17, PT, P1 ;  /* 0x0000001104007c0c */ /* 0x000fe2000bf26310 */
[----:B------:R-:W-:Y:S01]  /*02a0*/  USHF.L.U64.HI UR5, UR9, 0x2, UR5 ;  /* 0x0000000209057899 */ /* 0x000fe20008010205 */
[----:B------:R-:W-:Y:S01]  /*02b0*/  SHF.R.S32.HI R3, RZ, 0x5, R3 ;  /* 0x00000005ff037819 */ /* 0x000fe20000011403 */
[----:B------:R-:W-:Y:S01]  /*02c0*/  USHF.L.U64.HI UR8, UR10, 0x2, UR8 ;  /* 0x000000020a087899 */ /* 0x000fe20008010208 */
[----:B--2---:R-:W-:Y:S01]  /*02d0*/  IMAD R4, R2, UR14, R22 ;  /* 0x0000000e02047c24 */ /* 0x004fe2000f8e0216 */
[----:B------:R-:W-:-:S02]  /*02e0*/  IADD3 R4, R34, 0x20, RZ ;  /* 0x0000002022047810 */ /* 0x000fc40007ffe0ff */
[----:B------:R-:W-:Y:S02]  /*02f0*/  LEA R37, R3, UR7, 0x3 ;  /* 0x0000000703257c11 */ /* 0x000fe4000f8e18ff */
[----:B------:R-:W-:Y:S02]  /*0300*/  ISETP.LT.U32.AND P1, PT, R0, 0x1e0, !P1 ;  /* 0x000001e00000780c */ /* 0x000fe40004f21070 */
[----:B------:R-:W-:Y:S02]  /*0310*/  SHF.R.S32.HI R3, RZ, 0x1f, R4 ;  /* 0x0000001fff037819 */ /* 0x000fe40000011404 */
[----:B---3--:R-:W-:-:S04]  /*0320*/  LOP3.LUT R5, R33, 0x3, RZ, 0xc0, !PT ;  /* 0x0000000321057812 */ /* 0x008fc800078ec0ff */
[----:B------:R-:W-:-:S07]  /*0330*/  IADD3 R5, -R5, R33, RZ ;  /* 0x0000002105057210 */ /* 0x000fce0007ffe1ff */
.L_x_924:
[----:B0-----:R-:W0:Y:S01]  /*0340*/  LDC R8, c[0x0][0x2a0] ;  /* 0x0000a800ff087b82 */ /* 0x001e220000000800 */
[----:B------:R-:W-:Y:S01]  /*0350*/  IABS R12, R25 ;  /* 0x00000019000c7213 */ /* 0x000fe20000000000 */
[----:B------:R-:W-:Y:S01]  /*0360*/  ULDC.64 UR16, c[0x0][0x290] ;  /* 0x0000a40000107ab9 */ /* 0x000fe20000000a00 */
[----:B------:R-:W-:-:S05]  /*0370*/  ISETP.GE.AND P4, PT, R25, RZ, PT ;  /* 0x000000ff1900720c */ /* 0x000fca0003f86270 */
[----:B-1----:R-:W1:Y:S08]  /*0380*/  LDC R13, c[0x0][0x2ac] ;  /* 0x0000ab00ff0d7b82 */ /* 0x002e700000000800 */
[----:B------:R-:W2:Y:S01]  /*0390*/  @P1 LDC.64 R20, c[0x0][0x288] ;  /* 0x0000a200ff141b82 */ /* 0x000ea20000000a00 */
[----:B0-----:R-:W-:-:S07]  /*03a0*/  IABS R3, R8 ;  /* 0x0000000800037213 */ /* 0x001fce0000000000 */
        /* <DEDUP_REMOVED lines=8> */
[----:B------:R-:W-:Y:S02]  /*0430*/  IMAD.HI.U32 R5, R5, R7, R4 ;  /* 0x0000000705057227 */ /* 0x000fe400078e0004 */
[----:B------:R-:W3:Y:S04]  /*0440*/  LDC.64 R6, c[0x0][0x248] ;  /* 0x00009200ff067b82 */ /* 0x000ee80000000a00 */
[----:B------:R-:W-:-:S05]  /*0450*/  IMAD.HI.U32 R9, R5, R12, RZ ;  /* 0x0000000c05097227 */ /* 0x000fca00078e00ff */
[----:B------:R-:W-:-:S05]  /*0460*/  IADD3 R5, -R9, RZ, RZ ;  /* 0x000000ff09057210 */ /* 0x000fca0007ffe1ff */
[----:B------:R-:W-:Y:S02]  /*0470*/  IMAD R12, R3, R5, R12 ;  /* 0x00000005030c7224 */ /* 0x000fe400078e020c */
[----:B------:R-:W-:-:S03]  /*0480*/  IMAD.WIDE.U32 R4, R0, -0x77777777, RZ ;  /* 0x8888888900047825 */ /* 0x000fc600078e00ff */
[----:B------:R-:W-:Y:S02]  /*0490*/  ISETP.GT.U32.AND P0, PT, R3, R12, PT ;  /* 0x0000000c0300720c */ /* 0x000fe40003f04070 */
[----:B------:R-:W-:Y:S02]  /*04a0*/  SHF.R.U32.HI R4, RZ, 0x3, R5 ;  /* 0x00000003ff047819 */ /* 0x000fe40000011605 */
[C---:B------:R-:W-:Y:S01]  /*04b0*/  LOP3.LUT R5, R25.reuse, R8, RZ, 0x3c, !PT ;  /* 0x0000000819057212 */ /* 0x040fe200078e3cff */
[----:B---3--:R-:W-:-:S05]  /*04c0*/  IMAD.WIDE R6, R25, 0x8, R6 ;  /* 0x0000000819067825 */ /* 0x008fca00078e0206 */
[----:B------:R3:W4:Y:S03]  /*04d0*/  LDG.E.64 R10, desc[UR12][R6.64] ;  /* 0x0000000c060a7981 */ /* 0x000726000c1e1b00 */
[----:B------:R-:W-:Y:S01]  /*04e0*/  @!P0 IADD3 R12, R12, -R3, RZ ;  /* 0x800000030c0c8210 */ /* 0x000fe20007ffe0ff */
[----:B-1----:R-:W-:-:S03]  /*04f0*/  IMAD R4, R13, UR14, R4 ;  /* 0x0000000e0d047c24 */ /* 0x002fc6000f8e0204 */
[CC--:B------:R-:W-:Y:S02]  /*0500*/  ISETP.GE.U32.AND P5, PT, R12.reuse, R3.reuse, PT ;  /* 0x000000030c00720c */ /* 0x0c0fe40003fa6070 */
[-C--:B------:R-:W-:Y:S02]  /*0510*/  ISETP.GT.U32.AND P3, PT, R3, R12.reuse, PT ;  /* 0x0000000c0300720c */ /* 0x080fe40003f64070 */
[----:B------:R-:W-:Y:S02]  /*0520*/  IADD3 R3, R12, -R3, RZ ;  /* 0x800000030c037210 */ /* 0x000fe40007ffe0ff */
[----:B------:R-:W-:Y:S02]  /*0530*/  ISETP.GE.AND P2, PT, R5, RZ, PT ;  /* 0x000000ff0500720c */ /* 0x000fe40003f46270 */
[----:B------:R-:W-:Y:S02]  /*0540*/  IADD3 R4, R4, 0x20, RZ ;  /* 0x0000002004047810 */ /* 0x000fe40007ffe0ff */
[----:B------:R-:W-:-:S02]  /*0550*/  SEL R3, R3, R12, !P3 ;  /* 0x0000000c03037207 */ /* 0x000fc40005800000 */
[----:B------:R-:W-:Y:S01]  /*0560*/  @!P0 IADD3 R9, R9, 0x1, RZ ;  /* 0x0000000109098810 */ /* 0x000fe20007ffe0ff */
[----:B------:R-:W1:Y:S01]  /*0570*/  @P1 LDC.64 R12, c[0x0][0x228] ;  /* 0x00008a00ff0c1b82 */ /* 0x000e620000000a00 */
[----:B------:R-:W-:Y:S02]  /*0580*/  ISETP.NE.AND P3, PT, R8, RZ, PT ;  /* 0x000000ff0800720c */ /* 0x000fe40003f65270 */
[----:B------:R-:W-:Y:S02]  /*0590*/  ISETP.GE.U32.AND P0, PT, R4, UR16, PT ;  /* 0x0000001004007c0c */ /* 0x000fe4000bf06070 */
[----:B------:R-:W-:Y:S02]  /*05a0*/  LOP3.LUT R8, RZ, R8, RZ, 0x33, !PT ;  /* 0x00000008ff087212 */ /* 0x000fe400078e33ff */
[----:B------:R-:W-:Y:S02]  /*05b0*/  SHF.R.S32.HI R4, RZ, 0x1f, R4 ;  /* 0x0000001fff047819 */ /* 0x000fe40000011404 */
[----:B------:R-:W-:-:S02]  /*05c0*/  @!P4 IADD3 R3, -R3, RZ, RZ ;  /* 0x000000ff0303c210 */ /* 0x000fc40007ffe1ff */
[----:B------:R-:W-:Y:S02]  /*05d0*/  @P5 IADD3 R9, R9, 0x1, RZ ;  /* 0x0000000109095810 */ /* 0x000fe40007ffe0ff */
[----:B------:R-:W-:Y:S01]  /*05e0*/  ISETP.GE.AND.EX P0, PT, R4, UR17, PT, P0 ;  /* 0x0000001104007c0c */ /* 0x000fe2000bf06300 */
[----:B------:R-:W-:Y:S01]  /*05f0*/  ULDC.64 UR16, c[0x0][0x298] ;  /* 0x0000a60000107ab9 */ /* 0x000fe20000000a00 */
[----:B------:R-:W-:Y:S02]  /*0600*/  SEL R29, R8, R3, !P3 ;  /* 0x00000003081d7207 */ /* 0x000fe40005800000 */
[----:B------:R-:W-:Y:S02]  /*0610*/  @!P2 IADD3 R9, -R9, RZ, RZ ;  /* 0x000000ff0909a210 */ /* 0x000fe40007ffe1ff */
[----:B------:R-:W-:Y:S01]  /*0620*/  ISETP.LT.U32.AND P0, PT, R0, 0x1e0, !P0 ;  /* 0x000001e00000780c */ /* 0x000fe20004701070 */
[----:B------:R-:W-:Y:S01]  /*0630*/  IMAD R3, R29, 0x1e, RZ ;  /* 0x0000001e1d037824 */ /* 0x000fe200078e02ff */
[----:B------:R-:W-:-:S04]  /*0640*/  SEL R9, R8, R9, !P3 ;  /* 0x0000000908097207 */ /* 0x000fc80005800000 */
[----:B------:R-:W-:Y:S02]  /*0650*/  SHF.R.S32.HI R5, RZ, 0x1f, R3 ;  /* 0x0000001fff057819 */ /* 0x000fe40000011403 */
[C---:B------:R-:W-:Y:S02]  /*0660*/  IADD3 R4, P2, R36.reuse, R3, RZ ;  /* 0x0000000324047210 */ /* 0x040fe40007f5e0ff */
[----:B---3--:R-:W-:Y:S02]  /*0670*/  SHF.R.S32.HI R6, RZ, 0x1f, R9 ;  /* 0x0000001fff067819 */ /* 0x008fe40000011409 */
[----:B------:R-:W-:Y:S01]  /*0680*/  LEA.HI.X.SX32 R5, R36, R5, 0x1, P2 ;  /* 0x0000000524057211 */ /* 0x000fe200010f0eff */
[----:B------:R-:W3:Y:S02]  /*0690*/  @P0 LDC.64 R18, c[0x0][0x288] ;  /* 0x0000a200ff120b82 */ /* 0x000ee40000000a00 */
[----:B------:R-:W-:Y:S01]  /*06a0*/  IMAD R6, R6, UR16, RZ ;  /* 0x0000001006067c24 */ /* 0x000fe2000f8e02ff */
[----:B------:R-:W-:Y:S01]  /*06b0*/  SHF.R.S32.HI R14, RZ, 0x1f, R34 ;  /* 0x0000001fff0e7819 */ /* 0x000fe20000011422 */
[----:B------:R-:W-:-:S04]  /*06c0*/  IMAD.WIDE.U32 R4, R9, UR16, R4 ;  /* 0x0000001009047c25 */ /* 0x000fc8000f8e0004 */
[----:B------:R-:W-:Y:S01]  /*06d0*/  IMAD R7, R9, UR17, R6 ;  /* 0x0000001109077c24 */ /* 0x000fe2000f8e0206 */
[----:B------:R-:W-:Y:S01]  /*06e0*/  @P1 MOV R6, R4 ;  /* 0x0000000400061202 */ /* 0x000fe20000000f00 */
[-C--:B--2---:R-:W-:Y:S01]  /*06f0*/  @P1 IMAD R24, R14, R20.reuse, RZ ;  /* 0x000000140e181224 */ /* 0x084fe200078e02ff */
[C---:B------:R-:W-:Y:S01]  /*0700*/  IADD3 R23, R34.reuse, 0x20, RZ ;  /* 0x0000002022177810 */ /* 0x040fe20007ffe0ff */
[----:B------:R-:W2:Y:S01]  /*0710*/  @P0 LDC.64 R14, c[0x0][0x230] ;  /* 0x00008c00ff0e0b82 */ /* 0x000ea20000000a00 */
[----:B------:R-:W-:Y:S01]  /*0720*/  IADD3 R7, R5, R7, RZ ;  /* 0x0000000705077210 */ /* 0x000fe20007ffe0ff */
[C---:B------:R-:W-:Y:S02]  /*0730*/  @P1 IMAD R24, R34.reuse, R21, R24 ;  /* 0x0000001522181224 */ /* 0x040fe400078e0218 */
[----:B------:R-:W-:Y:S01]  /*0740*/  @P1 IMAD.WIDE.U32 R20, R34, R20, R6 ;  /* 0x0000001422141225 */ /* 0x000fe200078e0006 */
[----:B------:R-:W-:-:S03]  /*0750*/  SHF.R.S32.HI R23, RZ, 0x1f, R23 ;  /* 0x0000001fff177819 */ /* 0x000fc60000011417 */
[----:B------:R-:W2:Y:S01]  /*0760*/  @P0 LDC.64 R8, c[0x0][0x228] ;  /* 0x00008a00ff080b82 */ /* 0x000ea20000000a00 */
[----:B------:R-:W-:Y:S02]  /*0770*/  @P1 IADD3 R24, R21, R24, RZ ;  /* 0x0000001815181210 */ /* 0x000fe40007ffe0ff */
[C---:B------:R-:W-:Y:S02]  /*0780*/  @P1 SHF.L.U32 R21, R20.reuse, 0x1, RZ ;  /* 0x0000000114151819 */ /* 0x040fe400000006ff */
[----:B------:R-:W-:Y:S02]  /*0790*/  @P1 SHF.L.U64.HI R20, R20, 0x1, R24 ;  /* 0x0000000114141819 */ /* 0x000fe40000010218 */
[----:B0-----:R-:W-:Y:S01]  /*07a0*/  @P1 IADD3 R16, P2, R21, R16, RZ ;  /* 0x0000001015101210 */ /* 0x001fe20007f5e0ff */
[----:B---3--:R-:W-:Y:S01]  /*07b0*/  @P0 IMAD R23, R23, R18, RZ ;  /* 0x0000001217170224 */ /* 0x008fe200078e02ff */
[----:B------:R-:W-:Y:S02]  /*07c0*/  IADD3 R28, R34, 0x20, RZ ;  /* 0x00000020221c7810 */ /* 0x000fe40007ffe0ff */
[----:B------:R-:W-:-:S02]  /*07d0*/  @P0 MOV R26, R4 ;  /* 0x00000004001a0202 */ /* 0x000fc40000000f00 */
[----:B------:R-:W-:Y:S02]  /*07e0*/  @P0 MOV R27, R7 ;  /* 0x00000007001b0202 */ /* 0x000fe40000000f00 */
[----:B------:R-:W-:Y:S01]  /*07f0*/  @P1 IADD3.X R17, R20, R17, RZ, P2, !PT ;  /* 0x0000001114111210 */ /* 0x000fe200017fe4ff */
[C---:B------:R-:W-:Y:S01]  /*0800*/  @P0 IMAD R23, R28.reuse, R19, R23 ;  /* 0x000000131c170224 */ /* 0x040fe200078e0217 */
[----:B-1----:R-:W-:Y:S01]  /*0810*/  @P1 IADD3 R12, P2, R21, R12, RZ ;  /* 0x0000000c150c1210 */ /* 0x002fe20007f5e0ff */
[----:B------:R-:W-:Y:S01]  /*0820*/  @P0 IMAD.WIDE.U32 R18, R28, R18, R26 ;  /* 0x000000121c120225 */ /* 0x000fe200078e001a */
[----:B------:R-:W-:Y:S02]  /*0830*/  MOV R28, RZ ;  /* 0x000000ff001c7202 */ /* 0x000fe40000000f00 */
[----:B------:R-:W-:Y:S02]  /*0840*/  MOV R32, RZ ;  /* 0x000000ff00207202 */ /* 0x000fe40000000f00 */
[----:B------:R-:W-:-:S02]  /*0850*/  @P1 IADD3.X R13, R20, R13, RZ, P2, !PT ;  /* 0x0000000d140d1210 */ /* 0x000fc400017fe4ff */
[----:B------:R0:W5:Y:S04]  /*0860*/  @P1 LDG.E R28, desc[UR12][R16.64] ;  /* 0x0000000c101c1981 */ /* 0x000168000c1e1900 */
[----:B------:R0:W5:Y:S01]  /*0870*/  @P1 LDG.E R32, desc[UR12][R12.64] ;  /* 0x0000000c0c201981 */ /* 0x000162000c1e1900 */
[----:B------:R-:W-:Y:S02]  /*0880*/  @P0 IADD3 R23, R19, R23, RZ ;  /* 0x0000001713170210 */ /* 0x000fe40007ffe0ff */
[C---:B------:R-:W-:Y:S02]  /*0890*/  @P0 SHF.L.U32 R19, R18.reuse, 0x1, RZ ;  /* 0x0000000112130819 */ /* 0x040fe400000006ff */
[----:B------:R-:W-:Y:S02]  /*08a0*/  @P0 SHF.L.U64.HI R18, R18, 0x1, R23 ;  /* 0x0000000112120819 */ /* 0x000fe40000010217 */
[----:B--2---:R-:W-:-:S02]  /*08b0*/  @P0 IADD3 R14, P3, R19, R14, RZ ;  /* 0x0000000e130e0210 */ /* 0x004fc40007f7e0ff */
[----:B------:R-:W-:Y:S02]  /*08c0*/  @P0 IADD3 R8, P4, R19, R8, RZ ;  /* 0x0000000813080210 */ /* 0x000fe40007f9e0ff */
[----:B------:R-:W-:Y:S02]  /*08d0*/  CS2R R30, SRZ ;  /* 0x00000000001e7805 */ /* 0x000fe4000001ff00 */
[C---:B------:R-:W-:Y:S02]  /*08e0*/  @P0 IADD3.X R15, R18.reuse, R15, RZ, P3, !PT ;  /* 0x0000000f120f0210 */ /* 0x040fe40001ffe4ff */
[----:B------:R-:W-:-:S03]  /*08f0*/  @P0 IADD3.X R9, R18, R9, RZ, P4, !PT ;  /* 0x0000000912090210 */ /* 0x000fc600027fe4ff */
[----:B------:R0:W5:Y:S04]  /*0900*/  @P0 LDG.E R30, desc[UR12][R14.64] ;  /* 0x0000000c0e1e0981 */ /* 0x000168000c1e1900 */
[----:B------:R0:W5:Y:S01]  /*0910*/  @P0 LDG.E R31, desc[UR12][R8.64] ;  /* 0x0000000c081f0981 */ /* 0x000162000c1e1900 */
[----:B------:R-:W-:Y:S01]  /*0920*/  UMOV UR11, 0x3f800000 ;  /* 0x3f800000000b7882 */ /* 0x000fe20000000000 */
[----:B------:R-:W-:Y:S01]  /*0930*/  BSSY B0, `(.L_x_898) ;  /* 0x0000021000007945 */ /* 0x000fe20003800000 */
[----:B------:R-:W-:Y:S02]  /*0940*/  MOV R23, RZ ;  /* 0x000000ff00177202 */ /* 0x000fe40000000f00 */
[----:B------:R-:W-:Y:S02]  /*0950*/  CS2R R26, SRZ ;  /* 0x00000000001a7805 */ /* 0x000fe4000001ff00 */
[----:B------:R-:W-:-:S02]  /*0960*/  MOV R24, RZ ;  /* 0x000000ff00187202 */ /* 0x000fc40000000f00 */
[----:B----4-:R-:W-:-:S13]  /*0970*/  R2UR UR18, R10 ;  /* 0x000000000a1272ca */ /* 0x010fda00000e0000 */
[----:B------:R-:W-:-:S05]  /*0980*/  MOV R10, UR18 ;  /* 0x00000012000a7c02 */ /* 0x000fca0008000f00 */
[----:B------:R-:W-:-:S05]  /*0990*/  FFMA.FTZ R11, -R10, UR18, R11 ;  /* 0x000000120a0b7c23 */ /* 0x000fca000801010b */
[----:B------:R-:W-:-:S13]  /*09a0*/  FSETP.GTU.FTZ.AND P0, PT, R11, RZ, PT ;  /* 0x000000ff0b00720b */ /* 0x000fda0003f1c000 */
[----:B------:R-:W-:Y:S01]  /*09b0*/  VOTEU.ANY UP0, P0 ;  /* 0x00000000003f7886 */ /* 0x000fe20000000100 */
[----:B------:R-:W-:-:S04]  /*09c0*/  PLOP3.LUT P0, PT, PT, PT, UP0, 0x80, 0x0 ;  /* 0x000000000000781c */ /* 0x000fc80003f0f008 */
[----:B------:R-:W-:-:S09]  /*09d0*/  @UP0 ULDC UR4, c[0x0][0x250] ;  /* 0x0000940000040ab9 */ /* 0x000fd20000000800 */
[----:B------:R-:W-:-:S06]  /*09e0*/  @P0 FADD.FTZ R10, R11, UR4 ;  /* 0x000000040b0a0e21 */ /* 0x000fcc0008010000 */
[----:B------:R-:W1:Y:S02]  /*09f0*/  @P0 MUFU.RSQ R10, R10 ;  /* 0x0000000a000a0308 */ /* 0x000e640000001400 */
        /* <DEDUP_REMOVED lines=20> */
.L_x_899:
[----:B------:R-:W-:Y:S05]  /*0b40*/  BSYNC B0 ;  /* 0x0000000000007941 */ /* 0x000fea0003800000 */
.L_x_898:
[----:B------:R-:W-:Y:S01]  /*0b50*/  ISETP.NE.AND P2, PT, RZ, UR15, PT ;  /* 0x0000000fff007c0c */ /* 0x000fe2000bf45270 */
[--C-:B-----5:R-:W-:Y:S02]  /*0b60*/  HADD2.F32 R8, -RZ, R28.reuse.H0_H0 ;  /* 0x2000001cff087230 */ /* 0x120fe40000004100 */
        /* <DEDUP_REMOVED lines=31> */
.L_x_900:
        /* <DEDUP_REMOVED lines=26> */
.L_x_901:
[----:B------:R-:W0:Y:S01]  /*0f00*/  S2R R18, SR_LANEID ;  /* 0x0000000000127919 */ /* 0x000e220000000000 */
[----:B------:R-:W-:Y:S01]  /*0f10*/  FFMA.FTZ R16, R3, R15, R16 ;  /* 0x0000000f03107223 */ /* 0x000fe20000010010 */
[----:B------:R-:W-:Y:S01]  /*0f20*/  FADD.FTZ R17, R15, R17 ;  /* 0x000000110f117221 */ /* 0x000fe20000010000 */
[----:B------:R-:W-:Y:S01]  /*0f30*/  FMUL.FTZ R15, R10, R23 ;  /* 0x000000170a0f7220 */ /* 0x000fe20000410000 */
[----:B------:R-:W-:Y:S01]  /*0f40*/  FMUL.FTZ R21, R11, R24 ;  /* 0x000000180b157220 */ /* 0x000fe20000410000 */
[----:B------:R-:W1:Y:S01]  /*0f50*/  S2UR UR16, SR_CgaCtaId ;  /* 0x00000000001079c3 */ /* 0x000e620000008800 */
[----:B------:R-:W-:Y:S01]  /*0f60*/  UMOV UR7, 0x400 ;  /* 0x0000040000077882 */ /* 0x000fe20000000000 */
[----:B------:R-:W-:Y:S01]  /*0f70*/  FFMA.FTZ R16, R14, R15, R16 ;  /* 0x0000000f0e107223 */ /* 0x000fe20000010010 */
[----:B------:R-:W-:Y:S01]  /*0f80*/  FADD.FTZ R17, R17, R15 ;  /* 0x0000000f11117221 */ /* 0x000fe20000010000 */
[----:B------:R-:W-:Y:S01]  /*0f90*/  UIADD3 UR4, UR7, 0xa0, URZ ;  /* 0x000000a007047890 */ /* 0x000fe2000fffe03f */
[----:B------:R-:W-:Y:S01]  /*0fa0*/  FFMA.FTZ R8, R8, R9, RZ ;  /* 0x0000000908087223 */ /* 0x000fe200000100ff */
[----:B------:R-:W-:Y:S01]  /*0fb0*/  FFMA.FTZ R20, R13, R21, R16 ;  /* 0x000000150d147223 */ /* 0x000fe20000010010 */
[----:B------:R-:W-:Y:S01]  /*0fc0*/  FADD.FTZ R21, R21, R17 ;  /* 0x0000001115157221 */ /* 0x000fe20000010000 */
[----:B------:R-:W-:Y:S01]  /*0fd0*/  FFMA.FTZ R3, R3, R12, RZ ;  /* 0x0000000c03037223 */ /* 0x000fe200000100ff */
[----:B------:R-:W-:Y:S01]  /*0fe0*/  FFMA.FTZ R8, R14, R10, R8 ;  /* 0x0000000a0e087223 */ /* 0x000fe20000010008 */
[----:B------:R-:W-:Y:S01]  /*0ff0*/  ISETP.NE.AND P3, PT, R0, RZ, PT ;  /* 0x000000ff0000720c */ /* 0x000fe20003f65270 */
[----:B------:R-:W2:Y:S01]  /*1000*/  SHFL.DOWN PT, R15, R20, 0x1, 0x1f ;  /* 0x08201f00140f7f89 */ /* 0x000ea200000e0000 */
[----:B------:R-:W-:Y:S01]  /*1010*/  FADD.FTZ R14, RZ, R9 ;  /* 0x00000009ff0e7221 */ /* 0x000fe20000010000 */
[----:B------:R-:W-:Y:S01]  /*1020*/  FADD.FTZ R12, RZ, R12 ;  /* 0x0000000cff0c7221 */ /* 0x000fe20000010000 */
[----:B------:R-:W-:Y:S01]  /*1030*/  FFMA.FTZ R9, R13, R11, R3 ;  /* 0x0000000b0d097223 */ /* 0x000fe20000010003 */
[----:B------:R-:W3:Y:S01]  /*1040*/  SHFL.DOWN PT, R16, R21, 0x1, 0x1f ;  /* 0x08201f0015107f89 */ /* 0x000ee200000e0000 */
[----:B------:R-:W-:Y:S01]  /*1050*/  FADD.FTZ R10, R14, R10 ;  /* 0x0000000a0e0a7221 */ /* 0x000fe20000010000 */
[----:B------:R-:W-:Y:S01]  /*1060*/  FADD.FTZ R11, R12, R11 ;  /* 0x0000000b0c0b7221 */ /* 0x000fe20000010000 */
        /* <DEDUP_REMOVED lines=69> */
.L_x_903:
[----:B------:R-:W-:Y:S05]  /*14c0*/  BSYNC B0 ;  /* 0x0000000000007941 */ /* 0x000fea0003800000 */
.L_x_902:
        /* <DEDUP_REMOVED lines=158> */
.L_x_905:
[----:B------:R-:W-:Y:S05]  /*1eb0*/  BSYNC B0 ;  /* 0x0000000000007941 */ /* 0x000fea0003800000 */
.L_x_904:
        /* <DEDUP_REMOVED lines=13> */
[CC--:B-1----:R-:W-:Y:S02]  /*1f90*/  LEA R12, P5, R16.reuse, R18.reuse, 0x2 ;  /* 0x00000012100c7211 */ /* 0x0c2fe400078a10ff */
[----:B--2---:R-:W-:Y:S02]  /*1fa0*/  LEA R18, P6, R3, R18, 0x2 ;  /* 0x0000001203127211 */ /* 0x004fe400078c10ff */
[----:B------:R-:W-:Y:S02]  /*1fb0*/  LEA.HI.X R13, R16, R19, R17, 0x2, P5 ;  /* 0x00000013100d7211 */ /* 0x000fe400028f1411 */
[----:B------:R-:W-:-:S03]  /*1fc0*/  IADD3.X R19, R19, UR5, RZ, P6, !PT ;  /* 0x0000000513137c10 */ /* 0x000fc6000b7fe4ff */
[----:B------:R3:W-:Y:S04]  /*1fd0*/  REDG.E.ADD.F32.FTZ.RN.STRONG.GPU desc[UR12][R12.64], R10 ;  /* 0x0000000a0c0079a6 */ /* 0x0007e8000c10f38c */
[----:B------:R3:W-:Y:S02]  /*1fe0*/  REDG.E.ADD.F32.FTZ.RN.STRONG.GPU desc[UR12][R18.64], R11 ;  /* 0x0000000b120079a6 */ /* 0x0007e4000c10f38c */
.L_x_907:
[----:B------:R-:W-:Y:S05]  /*1ff0*/  BSYNC B0 ;  /* 0x0000000000007941 */ /* 0x000fea0003800000 */
.L_x_906:
        /* <DEDUP_REMOVED lines=12> */
[----:B------:R-:W-:Y:S01]  /*20c0*/  VOTEU.ANY UR4, UPT, PT ;  /* 0x0000000000047886 */ /* 0x000fe200038e0100 */
[----:B------:R-:W-:Y:S01]  /*20d0*/  IMAD R14, R2, UR14, R22 ;  /* 0x0000000e020e7c24 */ /* 0x000fe2000f8e0216 */
[----:B------:R-:W-:Y:S01]  /*20e0*/  UFLO.U32 UR7, UR4 ;  /* 0x00000004000772bd */ /* 0x000fe200080e0000 */
[----:B------:R-:W-:Y:S01]  /*20f0*/  HFMA2.MMA R3, -RZ, RZ, 0, 5.9604644775390625e-08 ;  /* 0x00000001ff037435 */ /* 0x000fe200000001ff */
[----:B------:R-:W-:Y:S01]  /*2100*/  LOP3.LUT P0, RZ, R35, 0x2, RZ, 0xc0, !PT ;  /* 0x0000000223ff7812 */ /* 0x000fe2000780c0ff */
[----:B------:R-:W-:-:S08]  /*2110*/  UPOPC UR4, UR4 ;  /* 0x00000004000472bf */ /* 0x000fd00008000000 */
[----:B------:R-:W-:-:S05]  /*2120*/  SEL R3, R3, 0xffffffff, !P0 ;  /* 0xffffffff03037807 */ /* 0x000fca0004000000 */
[----:B------:R-:W-:Y:S01]  /*2130*/  IMAD R3, R3, UR4, RZ ;  /* 0x0000000403037c24 */ /* 0x000fe2000f8e02ff */
[----:B-1----:R-:W-:Y:S02]  /*2140*/  ISETP.EQ.U32.AND P4, PT, R12, UR7, PT ;  /* 0x000000070c007c0c */ /* 0x002fe4000bf82070 */
[----:B------:R-:W-:-:S04]  /*2150*/  LEA R12, P5, R14, R10, 0x3 ;  /* 0x0000000a0e0c7211 */ /* 0x000fc800078a18ff */
[----:B------:R-:W-:Y:S02]  /*2160*/  LEA.HI.X R13, R14, R11, RZ, 0x3, P5 ;  /* 0x0000000b0e0d7211 */ /* 0x000fe400028f1cff */
[----:B------:R-:W-:-:S03]  /*2170*/  SEL R14, R33, RZ, !P0 ;  /* 0x000000ff210e7207 */ /* 0x000fc60004000000 */
[----:B------:R1:W-:Y:S01]  /*2180*/  STG.E.64 desc[UR12][R12.64], R20 ;  /* 0x000000140c007986 */ /* 0x0003e2000c101b0c */
[----:B------:R-:W-:Y:S01]  /*2190*/  ISETP.NE.AND P0, PT, R14, -0x1, PT ;  /* 0xffffffff0e00780c */ /* 0x000fe20003f05270 */
[----:B------:R-:W-:Y:S06]  /*21a0*/  @P4 MEMBAR.ALL.GPU ;  /* 0x0000000000004992 */ /* 0x000fec000000a000 */
[----:B------:R-:W-:-:S00]  /*21b0*/  @P4 ERRBAR ;  /* 0x00000000000049ab */ /* 0x000fc00000000000 */
[----:B------:R-:W-:Y:S06]  /*21c0*/  @P4 CGAERRBAR ;  /* 0x00000000000045ab */ /* 0x000fec0000000000 */
[----:B------:R1:W-:Y:S01]  /*21d0*/  @P4 REDG.E.ADD.S32.STRONG.GPU desc[UR12][R8.64], R3 ;  /* 0x000000030800498e */ /* 0x0003e2000c10e38c */
[----:B------:R-:W-:Y:S05]  /*21e0*/  @!P0 BRA `(.L_x_909) ;  /* 0x0000000000148947 */ /* 0x000fea0003800000 */
.L_x_910:
[----:B-1----:R-:W2:Y:S04]  /*21f0*/  LDG.E.STRONG.GPU R3, desc[UR12][R8.64] ;  /* 0x0000000c08037981 */ /* 0x002ea8000c1ef900 */
[----:B--2---:R-:W-:Y:S01]  /*2200*/  CCTL.IVALL ;  /* 0x00000000ff00798f */ /* 0x004fe20002000000 */
[----:B------:R-:W-:Y:S05]  /*2210*/  YIELD ;  /* 0x0000000000007946 */ /* 0x000fea0003800000 */
[----:B------:R-:W-:-:S13]  /*2220*/  ISETP.NE.AND P0, PT, R3, R14, PT ;  /* 0x0000000e0300720c */ /* 0x000fda0003f05270 */
[----:B------:R-:W-:Y:S05]  /*2230*/  @P0 BRA `(.L_x_910) ;  /* 0xfffffffc00ec0947 */ /* 0x000fea000383ffff */
.L_x_909:
        /* <DEDUP_REMOVED lines=18> */
.L_x_914:
        /* <DEDUP_REMOVED lines=115> */
.L_x_913:
        /* <DEDUP_REMOVED lines=15> */
[----:B------:R-:W-:Y:S01]  /*2b80*/  @!P4 IMAD R18, R2, R9, R22 ;  /* 0x000000090212c224 */ /* 0x000fe200078e0216 */
[----:B------:R-:W2:Y:S01]  /*2b90*/  @!P5 LDG.E.64 R14, desc[UR12][R14.64] ;  /* 0x0000000c0e0ed981 */ /* 0x000ea2000c1e1b00 */
[----:B------:R-:W-:-:S04]  /*2ba0*/  @!P6 IMAD.WIDE.U32 R12, R12, 0x8, R10 ;  /* 0x000000080c0ce825 */ /* 0x000fc800078e000a */
[----:B------:R-:W-:Y:S02]  /*2bb0*/  @!P4 IMAD.WIDE.U32 R18, R18, 0x8, R10 ;  /* 0x000000081212c825 */ /* 0x000fe400078e000a */
[----:B------:R-:W3:Y:S04]  /*2bc0*/  @!P6 LDG.E.64 R12, desc[UR12][R12.64] ;  /* 0x0000000c0c0ce981 */ /* 0x000ee8000c1e1b00 */
[----:B------:R-:W4:Y:S01]  /*2bd0*/  @!P4 LDG.E.64 R18, desc[UR12][R18.64] ;  /* 0x0000000c1212c981 */ /* 0x000f22000c1e1b00 */
[----:B------:R-:W-:-:S04]  /*2be0*/  IADD3 R29, R8, 0x4, RZ ;  /* 0x00000004081d7810 */ /* 0x000fc80007ffe0ff */
[C---:B------:R-:W-:Y:S02]  /*2bf0*/  IADD3 R9, R29.reuse, 0x1, RZ ;  /* 0x000000011d097810 */ /* 0x040fe40007ffe0ff */
[----:B------:R-:W-:Y:S01]  /*2c00*/  IADD3 R8, R29, 0x2, RZ ;  /* 0x000000021d087810 */ /* 0x000fe20007ffe0ff */
[----:B0-----:R-:W-:Y:S01]  /*2c10*/  @!P0 FADD.FTZ R20, R20, R16 ;  /* 0x0000001014148221 */ /* 0x001fe20000010000 */
[----:B------:R-:W-:Y:S01]  /*2c20*/  @!P0 FADD.FTZ R21, R21, R17 ;  /* 0x0000001115158221 */ /* 0x000fe20000010000 */
[C---:B------:R-:W-:Y:S02]  /*2c30*/  ISETP.EQ.OR P0, PT, R29.reuse, UR14, P3 ;  /* 0x0000000e1d007c0c */ /* 0x040fe40009f02670 */
[----:B------:R-:W-:Y:S01]  /*2c40*/  IADD3 R16, R29, 0x3, RZ ;  /* 0x000000031d107810 */ /* 0x000fe20007ffe0ff */
[----:B--2---:R-:W-:Y:S01]  /*2c50*/  @!P5 FADD.FTZ R20, R20, R14 ;  /* 0x0000000e1414d221 */ /* 0x004fe20000010000 */
[----:B------:R-:W-:Y:S01]  /*2c60*/  @!P5 FADD.FTZ R21, R21, R15 ;  /* 0x0000000f1515d221 */ /* 0x000fe20000010000 */
[----:B------:R-:W-:-:S02]  /*2c70*/  ISETP.EQ.OR P5, PT, R9, UR14, P3 ;  /* 0x0000000e09007c0c */ /* 0x000fc40009fa2670 */
[----:B---3--:R-:W-:Y:S01]  /*2c80*/  @!P6 FADD.FTZ R20, R20, R12 ;  /* 0x0000000c1414e221 */ /* 0x008fe20000010000 */
[----:B------:R-:W-:Y:S01]  /*2c90*/  @!P6 FADD.FTZ R21, R21, R13 ;  /* 0x0000000d1515e221 */ /* 0x000fe20000010000 */
[----:B------:R-:W-:-:S04]  /*2ca0*/  ISETP.EQ.OR P6, PT, R8, UR14, P3 ;  /* 0x0000000e08007c0c */ /* 0x000fc80009fc2670 */
[----:B------:R-:W-:Y:S02]  /*2cb0*/  @!P0 IMAD R14, R2, R29, R22 ;  /* 0x0000001d020e8224 */ /* 0x000fe400078e0216 */
[----:B----4-:R-:W-:Y:S01]  /*2cc0*/  @!P4 FADD.FTZ R20, R20, R18 ;  /* 0x000000121414c221 */ /* 0x010fe20000010000 */
[----:B------:R-:W-:Y:S01]  /*2cd0*/  @!P4 FADD.FTZ R21, R21, R19 ;  /* 0x000000131515c221 */ /* 0x000fe20000010000 */
[----:B------:R-:W-:Y:S01]  /*2ce0*/  ISETP.EQ.OR P4, PT, R16, UR14, P3 ;  /* 0x0000000e10007c0c */ /* 0x000fe20009f82670 */
[----:B------:R-:W-:-:S04]  /*2cf0*/  @!P0 IMAD.WIDE.U32 R14, R14, 0x8, R10 ;  /* 0x000000080e0e8825 */ /* 0x000fc800078e000a */
[C-C-:B------:R-:W-:Y:S02]  /*2d00*/  @!P5 IMAD R12, R2.reuse, R9, R22.reuse ;  /* 0x00000009020cd224 */ /* 0x140fe400078e0216 */
[----:B------:R-:W2:Y:S01]  /*2d10*/  @!P0 LDG.E.64 R14, desc[UR12][R14.64] ;  /* 0x0000000c0e0e8981 */ /* 0x000ea2000c1e1b00 */
[----:B------:R-:W-:Y:S02]  /*2d20*/  @!P6 IMAD R8, R2, R8, R22 ;  /* 0x000000080208e224 */ /* 0x000fe400078e0216 */
[----:B------:R-:W-:-:S04]  /*2d30*/  @!P5 IMAD.WIDE.U32 R12, R12, 0x8, R10 ;  /* 0x000000080c0cd825 */ /* 0x000fc800078e000a */
[----:B------:R-:W-:Y:S02]  /*2d40*/  @!P6 IMAD.WIDE.U32 R8, R8, 0x8, R10 ;  /* 0x000000080808e825 */ /* 0x000fe400078e000a */
[----:B------:R-:W3:Y:S02]  /*2d50*/  @!P5 LDG.E.64 R12, desc[UR12][R12.64] ;  /* 0x0000000c0c0cd981 */ /* 0x000ee4000c1e1b00 */
[----:B------:R-:W-:Y:S02]  /*2d60*/  @!P4 IMAD R16, R2, R16, R22 ;  /* 0x000000100210c224 */ /* 0x000fe400078e0216 */
[----:B------:R-:W4:Y:S02]  /*2d70*/  @!P6 LDG.E.64 R8, desc[UR12][R8.64] ;  /* 0x0000000c0808e981 */ /* 0x000f24000c1e1b00 */
[----:B------:R-:W-:-:S06]  /*2d80*/  @!P4 IMAD.WIDE.U32 R16, R16, 0x8, R10 ;  /* 0x000000081010c825 */ /* 0x000fcc00078e000a */
[----:B------:R-:W5:Y:S01]  /*2d90*/  @!P4 LDG.E.64 R16, desc[UR12][R16.64] ;  /* 0x0000000c1010c981 */ /* 0x000f62000c1e1b00 */
[----:B------:R-:W-:-:S04]  /*2da0*/  IADD3 R3, R3, -0x4, RZ ;  /* 0xfffffffc03037810 */ /* 0x000fc80007ffe0ff */
[----:B------:R-:W-:Y:S01]  /*2db0*/  IADD3 R3, R3, -0x4, RZ ;  /* 0xfffffffc03037810 */ /* 0x000fe20007ffe0ff */
[----:B--2---:R-:W-:Y:S01]  /*2dc0*/  @!P0 FADD.FTZ R20, R20, R14 ;  /* 0x0000000e14148221 */ /* 0x004fe20000010000 */
[----:B------:R-:W-:Y:S01]  /*2dd0*/  @!P0 FADD.FTZ R21, R21, R15 ;  /* 0x0000000f15158221 */ /* 0x000fe20000010000 */
[----:B------:R-:W-:Y:S02]  /*2de0*/  PLOP3.LUT P0, PT, PT, PT, PT, 0x8, 0x0 ;  /* 0x000000000000781c */ /* 0x000fe40003f0e170 */
[----:B---3--:R-:W-:Y:S01]  /*2df0*/  @!P5 FADD.FTZ R20, R20, R12 ;  /* 0x0000000c1414d221 */ /* 0x008fe20000010000 */
[----:B------:R-:W-:-:S03]  /*2e00*/  @!P5 FADD.FTZ R21, R21, R13 ;  /* 0x0000000d1515d221 */ /* 0x000fc60000010000 */
[----:B----4-:R-:W-:Y:S01]  /*2e10*/  @!P6 FADD.FTZ R20, R20, R8 ;  /* 0x000000081414e221 */ /* 0x010fe20000010000 */
[----:B------:R-:W-:Y:S01]  /*2e20*/  @!P6 FADD.FTZ R21, R21, R9 ;  /* 0x000000091515e221 */ /* 0x000fe20000010000 */
[----:B------:R-:W-:Y:S02]  /*2e30*/  IADD3 R8, R29, 0x4, RZ ;  /* 0x000000041d087810 */ /* 0x000fe40007ffe0ff */
[----:B-----5:R-:W-:Y:S01]  /*2e40*/  @!P4 FADD.FTZ R20, R20, R16 ;  /* 0x000000101414c221 */ /* 0x020fe20000010000 */
[----:B------:R-:W-:-:S07]  /*2e50*/  @!P4 FADD.FTZ R21, R21, R17 ;  /* 0x000000111515c221 */ /* 0x000fce0000010000 */
.L_x_915:
[----:B------:R-:W-:-:S13]  /*2e60*/  ISETP.NE.OR P0, PT, R3, RZ, P0 ;  /* 0x000000ff0300720c */ /* 0x000fda0000705670 */
[----:B------:R-:W-:Y:S05]  /*2e70*/  @!P0 BRA `(.L_x_911) ;  /* 0x00000000007c8947 */ /* 0x000fea0003800000 */
.L_x_912:
        /* <DEDUP_REMOVED lines=31> */
.L_x_911:
        /* <DEDUP_REMOVED lines=12> */
.L_x_917:
[----:B------:R-:W-:Y:S05]  /*3130*/  BSYNC B0 ;  /* 0x0000000000007941 */ /* 0x000fea0003800000 */
.L_x_916:
        /* <DEDUP_REMOVED lines=16> */
.L_x_908:
[----:B------:R-:W2:Y:S01]  /*3240*/  S2UR UR7, SR_CgaCtaId ;  /* 0x00000000000779c3 */ /* 0x000ea20000008800 */
[----:B------:R-:W-:Y:S01]  /*3250*/  UMOV UR4, 0x400 ;  /* 0x0000040000047882 */ /* 0x000fe20000000000 */
[----:B---3--:R-:W-:-:S04]  /*3260*/  IMAD.WIDE.U32 R10, R0, -0x77777777, RZ ;  /* 0x88888889000a7825 */ /* 0x008fc800078e00ff */
[--C-:B------:R-:W-:Y:S01]  /*3270*/  HADD2.F32 R10, -RZ, R28.reuse.H0_H0 ;  /* 0x2000001cff0a7230 */ /* 0x100fe20000004100 */
[----:B-1----:R-:W-:Y:S01]  /*3280*/  SHF.R.U32.HI R12, RZ, 0x3, R11 ;  /* 0x00000003ff0c7819 */ /* 0x002fe2000001160b */
        /* <DEDUP_REMOVED lines=11> */
[----:B------:R-:W2:Y:S01]  /*3340*/  LDS.64 R8, [UR4+0x90] ;  /* 0x00009004ff087984 */ /* 0x000ea20008000a00 */
[----:B------:R-:W-:Y:S02]  /*3350*/  ULDC UR4, c[0x0][0x2bc] ;  /* 0x0000af0000047ab9 */ /* 0x000fe40000000800 */
[----:B--2---:R-:W-:Y:S01]  /*3360*/  FMUL.FTZ R13, R8, UR4 ;  /* 0x00000004080d7c20 */ /* 0x004fe20008410000 */
        /* <DEDUP_REMOVED lines=8> */
[----:B------:R-:W1:Y:S08]  /*33f0*/  MUFU.EX2 R9, R9 ;  /* 0x0000000900097308 */ /* 0x000e700000000800 */
[----:B------:R-:W2:Y:S01]  /*3400*/  MUFU.EX2 R18, R18 ;  /* 0x0000001200127308 */ /* 0x000ea20000000800 */
[----:B-1----:R-:W-:-:S07]  /*3410*/  FADD.FTZ R9, R9, 1 ;  /* 0x3f80000009097421 */ /* 0x002fce0000010000 */
[----:B------:R-:W1:Y:S01]  /*3420*/  MUFU.RCP R9, R9 ;  /* 0x0000000900097308 */ /* 0x000e620000001000 */
[----:B--2---:R-:W-:-:S07]  /*3430*/  FADD.FTZ R18, R18, 1 ;  /* 0x3f80000012127421 */ /* 0x004fce0000010000 */
[----:B------:R1:W2:Y:S02]  /*3440*/  MUFU.RCP R19, R18 ;  /* 0x0000001200137308 */ /* 0x0002a40000001000 */
[----:B-1----:R-:W-:Y:S01]  /*3450*/  FADD.FTZ R18, -R9, 1 ;  /* 0x3f80000009127421 */ /* 0x002fe20000010100 */
[----:B------:R-:W-:-:S03]  /*3460*/  FMUL.FTZ R32, R32, R9 ;  /* 0x0000000920207220 */ /* 0x000fc60000410000 */
[----:B------:R-:W-:Y:S01]  /*3470*/  FFMA.FTZ R18, R16, R18, 1 ;  /* 0x3f80000010127423 */ /* 0x000fe20000010012 */
[----:B--2---:R-:W-:Y:S01]  /*3480*/  FMUL.FTZ R8, R8, R19 ;  /* 0x0000001308087220 */ /* 0x004fe20000410000 */
[----:B------:R-:W-:Y:S02]  /*3490*/  FADD.FTZ R19, -R19, 1 ;  /* 0x3f80000013137421 */ /* 0x000fe40000010100 */
[----:B------:R-:W-:Y:S02]  /*34a0*/  FMUL.FTZ R32, R32, R18 ;  /* 0x0000001220207220 */ /* 0x000fe40000410000 */
[----:B------:R-:W-:-:S04]  /*34b0*/  FFMA.FTZ R19, R17, R19, 1 ;  /* 0x3f80000011137423 */ /* 0x000fc80000010013 */
[----:B------:R-:W-:-:S07]  /*34c0*/  FMUL.FTZ R8, R8, R19 ;  /* 0x0000001308087220 */ /* 0x000fce0000410000 */
.L_x_918:
        /* <DEDUP_REMOVED lines=18> */
[----:B------:R-:W-:Y:S02]  /*35f0*/  F2FP.F16.F32.PACK_AB R9, R32, R16 ;  /* 0x000000102009723e */ /* 0x000fe400000000ff */
[----:B------:R-:W-:-:S05]  /*3600*/  LEA.HI.X R11, R8, UR17, R11, 0x1, P0 ;  /* 0x00000011080b7c11 */ /* 0x000fca00080f0c0b */
[----:B------:R1:W-:Y:S02]  /*3610*/  STG.E desc[UR12][R10.64], R9 ;  /* 0x000000090a007986 */ /* 0x0003e4000c10190c */
.L_x_920:
[----:B------:R-:W-:Y:S05]  /*3620*/  BSYNC B0 ;  /* 0x0000000000007941 */ /* 0x000fea0003800000 */
.L_x_919:
[----:B-1----:R-:W-:Y:S02]  /*3630*/  IMAD R9, R3, UR14, R12 ;  /* 0x0000000e03097c24 */ /* 0x002fe4000f8e020c */
[----:B------:R-:W-:Y:S01]  /*3640*/  FADD.FTZ R10, R15, -UR18 ;  /* 0x800000120f0a7e21 */ /* 0x000fe20008010000 */
        /* <DEDUP_REMOVED lines=11> */
[----:B------:R-:W1:Y:S08]  /*3700*/  MUFU.EX2 R12, R12 ;  /* 0x0000000c000c7308 */ /* 0x000e700000000800 */
[----:B------:R-:W2:Y:S01]  /*3710*/  MUFU.EX2 R16, R16 ;  /* 0x0000001000107308 */ /* 0x000ea20000000800 */
[----:B-1----:R-:W-:-:S07]  /*3720*/  FADD.FTZ R15, R12, 1 ;  /* 0x3f8000000c0f7421 */ /* 0x002fce0000010000 */
[----:B------:R-:W0:Y:S01]  /*3730*/  MUFU.RCP R15, R15 ;  /* 0x0000000f000f7308 */ /* 0x000e220000001000 */
[----:B--2---:R-:W-:-:S07]  /*3740*/  FADD.FTZ R17, R16, 1 ;  /* 0x3f80000010117421 */ /* 0x004fce0000010000 */
        /* <DEDUP_REMOVED lines=9> */
.L_x_921:
        /* <DEDUP_REMOVED lines=17> */
[----:B------:R-:W-:-:S02]  /*38f0*/  FMUL.FTZ R14, R14, UR11 ;  /* 0x0000000b0e0e7c20 */ /* 0x000fc40008410000 */
[----:B------:R-:W-:-:S04]  /*3900*/  IMAD.WIDE.U32 R4, R12, UR16, R4 ;  /* 0x000000100c047c25 */ /* 0x000fc8000f8e0004 */
[----:B------:R-:W-:Y:S01]  /*3910*/  IMAD R7, R12, UR17, R3 ;  /* 0x000000110c077c24 */ /* 0x000fe2000f8e0203 */
[----:B------:R-:W-:Y:S01]  /*3920*/  ULDC.64 UR16, c[0x0][0x210] ;  /* 0x0000840000107ab9 */ /* 0x000fe20000000a00 */
[----:B------:R-:W-:Y:S01]  /*3930*/  FMUL.FTZ R3, R9, UR11 ;  /* 0x0000000b09037c20 */ /* 0x000fe20008410000 */
[----:B------:R-:W-:Y:S02]  /*3940*/  LEA R6, P0, R4, UR16, 0x1 ;  /* 0x0000001004067c11 */ /* 0x000fe4000f8008ff */
[----:B------:R-:W-:Y:S02]  /*3950*/  IADD3 R7, R5, R7, RZ ;  /* 0x0000000705077210 */ /* 0x000fe40007ffe0ff */
[----:B------:R-:W-:Y:S02]  /*3960*/  F2FP.F16.F32.PACK_AB R3, R14, R3 ;  /* 0x000000030e03723e */ /* 0x000fe400000000ff */
[----:B------:R-:W-:-:S05]  /*3970*/  LEA.HI.X R7, R4, UR17, R7, 0x1, P0 ;  /* 0x0000001104077c11 */ /* 0x000fca00080f0c07 */
[----:B------:R1:W-:Y:S02]  /*3980*/  STG.E desc[UR12][R6.64], R3 ;  /* 0x0000000306007986 */ /* 0x0003e4000c10190c */
.L_x_923:
[----:B------:R-:W-:Y:S05]  /*3990*/  BSYNC B0 ;  /* 0x0000000000007941 */ /* 0x000fea0003800000 */
.L_x_922:
[----:B------:R-:W-:Y:S02]  /*39a0*/  IADD3 R25, R2, R25, RZ ;  /* 0x0000001902197210 */ /* 0x000fe40007ffe0ff */
[----:B------:R-:W-:Y:S02]  /*39b0*/  IADD3 R35, R35, 0x1, RZ ;  /* 0x0000000123237810 */ /* 0x000fe40007ffe0ff */
[----:B------:R-:W-:-:S13]  /*39c0*/  ISETP.GE.AND P0, PT, R25, UR6, PT ;  /* 0x0000000619007c0c */ /* 0x000fda000bf06270 */
[----:B------:R-:W-:Y:S05]  /*39d0*/  @!P0 BRA `(.L_x_924) ;  /* 0xffffffc800588947 */ /* 0x000fea000383ffff */
.L_x_897:
[----:B-1----:R-:W1:Y:S01]  /*39e0*/  LDC R6, c[0x0][0xc] ;  /* 0x00000300ff067b82 */ /* 0x002e620000000800 */
        /* <DEDUP_REMOVED lines=22> */
.L_x_926:
[----:B------:R-:W-:Y:S05]  /*3b50*/  BSYNC B0 ;  /* 0x0000000000007941 */ /* 0x000fea0003800000 */
.L_x_925:
[----:B------:R-:W-:Y:S05]  /*3b60*/  @P0 EXIT ;  /* 0x000000000000094d */ /* 0x000fea0003800000 */
[----:B------:R-:W-:Y:S05]  /*3b70*/  @P2 BRA `(.L_x_927) ;  /* 0x0000000000202947 */ /* 0x000fea0003800000 */
[----:B------:R-:W-:-:S05]  /*3b80*/  IMAD R4, R6, R7, RZ ;  /* 0x0000000706047224 */ /* 0x000fca00078e02ff */
[----:B------:R-:W-:-:S13]  /*3b90*/  ISETP.NE.AND P0, PT, R4, -0x1, PT ;  /* 0xffffffff0400780c */ /* 0x000fda0003f05270 */
[----:B------:R-:W-:Y:S05]  /*3ba0*/  @!P0 BRA `(.L_x_927) ;  /* 0x0000000000148947 */ /* 0x000fea0003800000 */
.L_x_928:
[----:B-1----:R-:W2:Y:S04]  /*3bb0*/  LDG.E.STRONG.GPU R5, desc[UR12][R2.64] ;  /* 0x0000000c02057981 */ /* 0x002ea8000c1ef900 */
[----:B--2---:R-:W-:Y:S01]  /*3bc0*/  CCTL.IVALL ;  /* 0x00000000ff00798f */ /* 0x004fe20002000000 */
[----:B------:R-:W-:Y:S05]  /*3bd0*/  YIELD ;  /* 0x0000000000007946 */ /* 0x000fea0003800000 */
[----:B------:R-:W-:-:S13]  /*3be0*/  ISETP.NE.AND P0, PT, R5, R4, PT ;  /* 0x000000040500720c */ /* 0x000fda0003f05270 */
[----:B------:R-:W-:Y:S05]  /*3bf0*/  @P0 BRA `(.L_x_928) ;  /* 0xfffffffc00ec0947 */ /* 0x000fea000383ffff */
.L_x_927:
[----:B------:R-:W-:Y:S05]  /*3c00*/  WARPSYNC.ALL ;  /* 0x0000000000007948 */ /* 0x000fea0003800000 */
[----:B-1----:R-:W1:Y:S01]  /*3c10*/  LDC.64 R2, c[0x0][0x288] ;  /* 0x0000a200ff027b82 */ /* 0x002e620000000a00 */
        /* <DEDUP_REMOVED lines=18> */
[----:B------:R-:W-:-:S02]  /*3d40*/  IADD3.X R11, RZ, R15, RZ, P0, !PT ;  /* 0x0000000fff0b7210 */ /* 0x000fc400007fe4ff */
[----:B------:R-:W-:Y:S02]  /*3d50*/  MOV R15, R13 ;  /* 0x0000000d000f7202 */ /* 0x000fe40000000f00 */
[--C-:B------:R-:W-:Y:S02]  /*3d60*/  SHF.R.S64 R27, R10, 0x1, R11.reuse ;  /* 0x000000010a1b7819 */ /* 0x100fe4000000100b */
[----:B------:R-:W-:-:S04]  /*3d70*/  SHF.R.S32.HI R10, RZ, 0x1, R11 ;  /* 0x00000001ff0a7819 */ /* 0x000fc8000001140b */
[----:B------:R-:W-:-:S07]  /*3d80*/  SHF.L.U64.HI R29, R27, 0x2, R10 ;  /* 0x000000021b1d7819 */ /* 0x000fce000001020a */
.L_x_929:
[----:B------:R-:W-:-:S04]  /*3d90*/  LEA R14, P0, R0, UR4, 0x2 ;  /* 0x00000004000e7c11 */ /* 0x000fc8000f8010ff */
[----:B------:R-:W-:Y:S02]  /*3da0*/  LEA.HI.X R15, R0, UR5, R15, 0x2, P0 ;  /* 0x00000005000f7c11 */ /* 0x000fe400080f140f */
[-C--:B------:R-:W-:Y:S02]  /*3db0*/  LEA R16, P0, R9, R14.reuse, 0x2 ;  /* 0x0000000e09107211 */ /* 0x080fe400078010ff */
[-C--:B0-----:R-:W-:Y:S01]  /*3dc0*/  LEA R20, P2, R27, R14.reuse, 0x2 ;  /* 0x0000000e1b147211 */ /* 0x081fe200078410ff */
[----:B---3--:R0:W3:Y:S01]  /*3dd0*/  LDG.E R3, desc[UR12][R14.64] ;  /* 0x0000000c0e037981 */ /* 0x0080e2000c1e1900 */
[----:B------:R-:W-:Y:S02]  /*3de0*/  LEA R18, P1, R2, R14, 0x2 ;  /* 0x0000000e02127211 */ /* 0x000fe400078210ff */
[C---:B------:R-:W-:Y:S02]  /*3df0*/  IADD3.X R17, R15.reuse, R31, RZ, P0, !PT ;  /* 0x0000001f0f117210 */ /* 0x040fe400007fe4ff */
        /* <DEDUP_REMOVED lines=10> */
[----:B0-----:R-:W-:-:S04]  /*3ea0*/  SHF.R.S32.HI R15, RZ, 0x1f, R0 ;  /* 0x0000001fff0f7819 */ /* 0x001fc80000011400 */
[----:B------:R-:W-:Y:S02]  /*3eb0*/  ISETP.GT.AND.EX P0, PT, R8, R15, PT, P0 ;  /* 0x0000000f0800720c */ /* 0x000fe40003f04300 */
[----:B---3--:R-:W-:Y:S02]  /*3ec0*/  F2FP.BF16.F32.PACK_AB R3, R16, R3 ;  /* 0x000000031003723e */ /* 0x008fe400000010ff */
[----:B----4-:R-:W-:-:S03]  /*3ed0*/  F2FP.BF16.F32.PACK_AB R23, R21, R18 ;  /* 0x000000121517723e */ /* 0x010fc600000010ff */
[----:B------:R3:W-:Y:S04]  /*3ee0*/  STG.E desc[UR12][R10.64], R3 ;  /* 0x000000030a007986 */ /* 0x0007e8000c10190c */
[----:B------:R3:W-:Y:S02]  /*3ef0*/  STG.E desc[UR12][R12.64], R23 ;  /* 0x000000170c007986 */ /* 0x0007e4000c10190c */
[----:B------:R-:W-:Y:S05]  /*3f00*/  @P0 BRA `(.L_x_929) ;  /* 0xfffffffc00a00947 */ /* 0x000fea000383ffff */
[----:B------:R-:W-:Y:S05]  /*3f10*/  EXIT ;  /* 0x000000000000794d */ /* 0x000fea0003800000 */
.L_x_930:
        /* <DEDUP_REMOVED lines=14> */
.L_x_3267:


//--------------------- .text._Z35group_norm_nhwc_bwd_one_pass_kernelI11Fp16IOBf16WLi128ELi30ELi480EEv26Group_norm_nhwc_bwd_params --------------------------
	.section	.text._Z35group_norm_nhwc_bwd_one_pass_kernelI11Fp16IOBf16WLi128ELi30ELi480EEv26Group_norm_nhwc_bwd_params,"ax",@progbits
	.align	128
        .global         _Z35group_norm_nhwc_bwd_one_pass_kernelI11Fp16IOBf16WLi128ELi30ELi480EEv26Group_norm_nhwc_bwd_params
        .type           _Z35group_norm_nhwc_bwd_one_pass_kernelI11Fp16IOBf16WLi128ELi30ELi480EEv26Group_norm_nhwc_bwd_params,@function
        .size           _Z35group_norm_nhwc_bwd_one_pass_kernelI11Fp16IOBf16WLi128ELi30ELi480EEv26Group_norm_nhwc_bwd_params,(.L_x_3268 - _Z35group_norm_nhwc_bwd_one_pass_kernelI11Fp16IOBf16WLi128ELi30ELi480EEv26Group_norm_nhwc_bwd_params)
        .other          _Z35group_norm_nhwc_bwd_one_pass_kernelI11Fp16IOBf16WLi128ELi30ELi480EEv26Group_norm_nhwc_bwd_params,@"STO_CUDA_ENTRY STV_DEFAULT"
_Z35group_norm_nhwc_bwd_one_pass_kernelI11Fp16IOBf16WLi128ELi30ELi480EEv26Group_norm_nhwc_bwd_params:
.text._Z35group_norm_nhwc_bwd_one_pass_kernelI11Fp16IOBf16WLi128ELi30ELi480EEv26Group_norm_nhwc_bwd_params:
        /* <DEDUP_REMOVED lines=38> */
[----:B------:R-:W-:Y:S02]  /*0260*/  SHF.R.S64 R2, R2, 0x1, R7 ;  /* 0x0000000102027819 */ /* 0x000fe40000001007 */
[----:B------:R-:W-:Y:S02]  /*0270*/  ISETP.LT.U32.AND P1, PT, R42, UR10, PT ;  /* 0x0000000a2a007c0c */ /* 0x000fe4000bf21070 */
[----:B------:R-:W-:Y:S01]  /*0280*/  SHF.R.S32.HI R3, RZ, 0x1f, R42 ;  /* 0x0000001fff037819 */ /* 0x000fe2000001142a */
        /* <DEDUP_REMOVED lines=17> */
.L_x_966:
[----:B0-----:R-:W0:Y:S01]  /*03a0*/  LDC R16, c[0x0][0x2a0] ;  /* 0x0000a800ff107b82 */ /* 0x001e220000000800 */
[----:B-12---:R-:W-:Y:S01]  /*03b0*/  IABS R15, R35 ;  /* 0x00000023000f7213 */ /* 0x006fe20000000000 */
[----:B------:R-:W-:Y:S01]  /*03c0*/  ULDC.64 UR12, c[0x0][0x298] ;  /* 0x0000a600000c7ab9 */ /* 0x000fe20000000a00 */
[----:B------:R-:W-:Y:S01]  /*03d0*/  ISETP.GE.AND P3, PT, R35, RZ, PT ;  /* 0x000000ff2300720c */ /* 0x000fe20003f66270 */
[----:B------:R-:W-:Y:S01]  /*03e0*/  ULDC.64 UR14, c[0x0][0x290] ;  /* 0x0000a400000e7ab9 */ /* 0x000fe20000000a00 */
[----:B------:R-:W-:-:S03]  /*03f0*/  MOV R34, RZ ;  /* 0x000000ff00227202 */ /* 0x000fc60000000f00 */
[----:B------:R-:W1:Y:S08]  /*0400*/  LDC R18, c[0x0][0x2ac] ;  /* 0x0000ab00ff127b82 */ /* 0x000e700000000800 */
        /* <DEDUP_REMOVED lines=76> */
[----:B------:R-:W-:Y:S01]  /*08d0*/  @P1 IADD3.X R47, R24, R23, RZ, P4, !PT ;  /* 0x00000017182f1210 */ /* 0x000fe200027fe4ff */
[----:B------:R-:W0:Y:S03]  /*08e0*/  @P0 LDC.64 R18, c[0x0][0x230] ;  /* 0x00008c00ff120b82 */ /* 0x000e260000000a00 */
[----:B------:R-:W-:Y:S02]  /*08f0*/  @P2 IADD3 R27, R27, R51, RZ ;  /* 0x000000331b1b2210 */ /* 0x000fe40007ffe0ff */
[C---:B------:R-:W-:Y:S01]  /*0900*/  @P2 SHF.L.U32 R23, R26.reuse, 0x1, RZ ;  /* 0x000000011a172819 */ /* 0x040fe200000006ff */
[----:B-1----:R-:W-:Y:S01]  /*0910*/  @P0 IMAD R22, R7, R20, RZ ;  /* 0x0000001407160224 */ /* 0x002fe200078e02ff */
[----:B------:R-:W-:Y:S02]  /*0920*/  @P2 SHF.L.U64.HI R24, R26, 0x1, R27 ;  /* 0x000000011a182819 */ /* 0x000fe4000001021b */
[----:B---3--:R-:W-:-:S02]  /*0930*/  @P0 MOV R28, R58 ;  /* 0x0000003a001c0202 */ /* 0x008fc40000000f00 */
[----:B------:R-:W-:Y:S02]  /*0940*/  @P0 MOV R29, R61 ;  /* 0x0000003d001d0202 */ /* 0x000fe40000000f00 */
[----:B--2---:R-:W-:Y:S01]  /*0950*/  @P2 IADD3 R26, P4, R23, R12, RZ ;  /* 0x0000000c171a2210 */ /* 0x004fe20007f9e0ff */
[----:B------:R-:W-:Y:S01]  /*0960*/  @P0 IMAD R49, R39, R21, R22 ;  /* 0x0000001527310224 */ /* 0x000fe200078e0216 */
[----:B------:R-:W-:Y:S01]  /*0970*/  @P2 IADD3 R14, P5, R23, R14, RZ ;  /* 0x0000000e170e2210 */ /* 0x000fe20007fbe0ff */
[----:B------:R-:W-:Y:S01]  /*0980*/  @P0 IMAD.WIDE.U32 R28, R39, R20, R28 ;  /* 0x00000014271c0225 */ /* 0x000fe200078e001c */
[----:B------:R-:W-:Y:S01]  /*0990*/  @P2 IADD3.X R27, R24, R13, RZ, P4, !PT ;  /* 0x0000000d181b2210 */ /* 0x000fe200027fe4ff */
[----:B------:R-:W1:Y:S01]  /*09a0*/  @P3 LDC.64 R22, c[0x0][0x230] ;  /* 0x00008c00ff163b82 */ /* 0x000e620000000a00 */
[----:B------:R-:W-:Y:S02]  /*09b0*/  MOV R45, RZ ;  /* 0x000000ff002d7202 */ /* 0x000fe40000000f00 */
[----:B------:R-:W-:-:S05]  /*09c0*/  @P0 IADD3 R29, R29, R49, RZ ;  /* 0x000000311d1d0210 */ /* 0x000fca0007ffe0ff */
[----:B------:R-:W2:Y:S01]  /*09d0*/  @P3 LDC.64 R12, c[0x0][0x228] ;  /* 0x00008a00ff0c3b82 */ /* 0x000ea20000000a00 */
[----:B------:R-:W-:Y:S01]  /*09e0*/  @P2 IADD3.X R15, R24, R15, RZ, P5, !PT ;  /* 0x0000000f180f2210 */ /* 0x000fe20002ffe4ff */
[----:B------:R3:W5:Y:S01]  /*09f0*/  @P1 LDG.E R45, desc[UR8][R46.64] ;  /* 0x000000082e2d1981 */ /* 0x000762000c1e1900 */
[C---:B------:R-:W-:Y:S02]  /*0a00*/  @P0 SHF.L.U32 R49, R28.reuse, 0x1, RZ ;  /* 0x000000011c310819 */ /* 0x040fe400000006ff */
[----:B------:R-:W-:Y:S02]  /*0a10*/  @P0 SHF.L.U64.HI R24, R28, 0x1, R29 ;  /* 0x000000011c180819 */ /* 0x000fe4000001021d */
[----:B------:R-:W-:Y:S01]  /*0a20*/  @P3 MOV R28, R58 ;  /* 0x0000003a001c3202 */ /* 0x000fe20000000f00 */
[----:B------:R-:W0:Y:S01]  /*0a30*/  @P0 LDC.64 R20, c[0x0][0x228] ;  /* 0x00008a00ff140b82 */ /* 0x000e220000000a00 */
[----:B------:R-:W-:Y:S01]  /*0a40*/  @P3 MOV R29, R61 ;  /* 0x0000003d001d3202 */ /* 0x000fe20000000f00 */
[----:B---3--:R-:W-:-:S04]  /*0a50*/  @P3 IMAD R46, R9, R16, RZ ;  /* 0x00000010092e3224 */ /* 0x008fc800078e02ff */
        /* <DEDUP_REMOVED lines=8> */
[----:B------:R-:W-:Y:S02]  /*0ae0*/  CS2R R50, SRZ ;  /* 0x0000000000327805 */ /* 0x000fe4000001ff00 */
[C---:B------:R-:W-:Y:S02]  /*0af0*/  @P3 IADD3.X R23, R16.reuse, R23, RZ, P5, !PT ;  /* 0x0000001710173210 */ /* 0x040fe40002ffe4ff */
[----:B------:R-:W-:Y:S01]  /*0b00*/  @P3 IADD3.X R13, R16, R13, RZ, P6, !PT ;  /* 0x0000000d100d3210 */ /* 0x000fe200037fe4ff */
[----:B------:R-:W5:Y:S04]  /*0b10*/  @P2 LDG.E R46, desc[UR8][R26.64] ;  /* 0x000000081a2e2981 */ /* 0x000f68000c1e1900 */
[----:B------:R-:W5:Y:S04]  /*0b20*/  @P3 LDG.E R51, desc[UR8][R22.64] ;  /* 0x0000000816333981 */ /* 0x000f68000c1e1900 */
[----:B------:R-:W5:Y:S01]  /*0b30*/  @P3 LDG.E R50, desc[UR8][R12.64] ;  /* 0x000000080c323981 */ /* 0x000f62000c1e1900 */
[----:B0-----:R-:W-:-:S02]  /*0b40*/  @P0 IADD3 R18, P4, R49, R18, RZ ;  /* 0x0000001231120210 */ /* 0x001fc40007f9e0ff */
[----:B------:R-:W-:Y:S01]  /*0b50*/  MOV R48, RZ ;  /* 0x000000ff00307202 */ /* 0x000fe20000000f00 */
[----:B------:R0:W5:Y:S01]  /*0b60*/  @P2 LDG.E R47, desc[UR8][R14.64] ;  /* 0x000000080e2f2981 */ /* 0x000162000c1e1900 */
[C---:B------:R-:W-:Y:S02]  /*0b70*/  @P0 IADD3.X R19, R24.reuse, R19, RZ, P4, !PT ;  /* 0x0000001318130210 */ /* 0x040fe400027fe4ff */
[----:B------:R-:W-:Y:S02]  /*0b80*/  @P0 IADD3 R20, P4, R49, R20, RZ ;  /* 0x0000001431140210 */ /* 0x000fe40007f9e0ff */
[----:B------:R-:W-:Y:S01]  /*0b90*/  MOV R49, RZ ;  /* 0x000000ff00317202 */ /* 0x000fe20000000f00 */
[----:B------:R1:W5:Y:S01]  /*0ba0*/  @P0 LDG.E R48, desc[UR8][R18.64] ;  /* 0x0000000812300981 */ /* 0x000362000c1e1900 */
[----:B------:R-:W-:-:S05]  /*0bb0*/  @P0 IADD3.X R21, R24, R21, RZ, P4, !PT ;  /* 0x0000001518150210 */ /* 0x000fca00027fe4ff */
[----:B------:R1:W5:Y:S01]  /*0bc0*/  @P0 LDG.E R49, desc[UR8][R20.64] ;  /* 0x0000000814310981 */ /* 0x000362000c1e1900 */
[----:B------:R-:W-:Y:S01]  /*0bd0*/  MOV R53, 0x3f800000 ;  /* 0x3f80000000357802 */ /* 0x000fe20000000f00 */
[----:B------:R-:W-:Y:S01]  /*0be0*/  BSSY B0, `(.L_x_932) ;  /* 0x000001b000007945 */ /* 0x000fe20003800000 */
[----:B------:R-:W-:Y:S02]  /*0bf0*/  CS2R R54, SRZ ;  /* 0x0000000000367805 */ /* 0x000fe4000001ff00 */
[----:B------:R-:W-:Y:S01]  /*0c00*/  MOV R52, RZ ;  /* 0x000000ff00347202 */ /* 0x000fe20000000f00 */
[----:B----4-:R-:W-:-:S05]  /*0c10*/  FFMA.FTZ R11, -R10, R10, R11 ;  /* 0x0000000a0a0b7223 */ /* 0x010fca000001010b */
[----:B------:R-:W-:-:S13]  /*0c20*/  FSETP.GTU.FTZ.AND P0, PT, R11, RZ, PT ;  /* 0x000000ff0b00720b */ /* 0x000fda0003f1c000 */
[----:B0-----:R-:W0:Y:S02]  /*0c30*/  @P0 LDC R14, c[0x0][0x250] ;  /* 0x00009400ff0e0b82 */ /* 0x001e240000000800 */
[----:B0-----:R-:W-:-:S04]  /*0c40*/  @P0 FADD.FTZ R14, R11, R14 ;  /* 0x0000000e0b0e0221 */ /* 0x001fc80000010000 */
[----:B------:R1:W0:Y:S01]  /*0c50*/  @P0 MUFU.RSQ R53, R14 ;  /* 0x0000000e00350308 */ /* 0x0002220000001400 */
[----:B------:R-:W-:Y:S02]  /*0c60*/  ISETP.GT.U32.AND P0, PT, R43, 0x1df, PT ;  /* 0x000001df2b00780c */ /* 0x000fe40003f04070 */
[----:B------:R-:W-:-:S11]  /*0c70*/  MOV R11, RZ ;  /* 0x000000ff000b7202 */ /* 0x000fd60000000f00 */
[----:B-1----:R-:W-:Y:S05]  /*0c80*/  @P0 BRA `(.L_x_933) ;  /* 0x0000000000400947 */ /* 0x002fea0003800000 */
[----:B------:R-:W-:Y:S01]  /*0c90*/  ISETP.NE.AND P0, PT, RZ, UR10, PT ;  /* 0x0000000aff007c0c */ /* 0x000fe2000bf05270 */
[----:B------:R-:W1:Y:S01]  /*0ca0*/  LDC.64 R14, c[0x0][0x238] ;  /* 0x00008e00ff0e7b82 */ /* 0x000e620000000a00 */
[----:B------:R-:W-:-:S04]  /*0cb0*/  IADD3 R25, R44, R25, RZ ;  /* 0x000000192c197210 */ /* 0x000fc80007ffe0ff */
[----:B------:R-:W-:-:S07]  /*0cc0*/  SHF.R.S32.HI R16, RZ, 0x1f, R25 ;  /* 0x0000001fff107819 */ /* 0x000fce0000011419 */
[----:B------:R-:W2:Y:S01]  /*0cd0*/  @P0 LDC.64 R12, c[0x0][0x240] ;  /* 0x00009000ff0c0b82 */ /* 0x000ea20000000a00 */
[----:B-1----:R-:W-:-:S05]  /*0ce0*/  IMAD.WIDE R14, R25, 0x2, R14 ;  /* 0x00000002190e7825 */ /* 0x002fca00078e020e */
[----:B------:R-:W3:Y:S04]  /*0cf0*/  LDG.E.U16 R55, desc[UR8][R14.64] ;  /* 0x000000080e377981 */ /* 0x000ee8000c1e1500 */
[----:B------:R-:W4:Y:S01]  /*0d00*/  LDG.E.U16 R54, desc[UR8][R14.64+0x2] ;  /* 0x000002080e367981 */ /* 0x000f22000c1e1500 */
[----:B--2---:R-:W-:-:S04]  /*0d10*/  @P0 LEA R12, P3, R25, R12, 0x1 ;  /* 0x0000000c190c0211 */ /* 0x004fc800078608ff */
[----:B------:R-:W-:-:S05]  /*0d20*/  @P0 LEA.HI.X R13, R25, R13, R16, 0x1, P3 ;  /* 0x0000000d190d0211 */ /* 0x000fca00018f0c10 */
[----:B------:R-:W2:Y:S04]  /*0d30*/  @P0 LDG.E.U16 R17, desc[UR8][R12.64] ;  /* 0x000000080c110981 */ /* 0x000ea8000c1e1500 */
[----:B------:R-:W2:Y:S01]  /*0d40*/  @P0 LDG.E.U16 R16, desc[UR8][R12.64+0x2] ;  /* 0x000002080c100981 */ /* 0x000ea2000c1e1500 */
[----:B---3--:R-:W-:Y:S02]  /*0d50*/  SHF.L.U32 R55, R55, 0x10, RZ ;  /* 0x0000001037377819 */ /* 0x008fe400000006ff */
[----:B----4-:R-:W-:Y:S02]  /*0d60*/  SHF.L.U32 R54, R54, 0x10, RZ ;  /* 0x0000001036367819 */ /* 0x010fe400000006ff */
[----:B--2---:R-:W-:Y:S02]  /*0d70*/  @P0 SHF.L.U32 R52, R17, 0x10, RZ ;  /* 0x0000001011340819 */ /* 0x004fe400000006ff */
[----:B------:R-:W-:-:S07]  /*0d80*/  @P0 SHF.L.U32 R11, R16, 0x10, RZ ;  /* 0x00000010100b0819 */ /* 0x000fce00000006ff */
.L_x_933:
[----:B------:R-:W-:Y:S05]  /*0d90*/  BSYNC B0 ;  /* 0x0000000000007941 */ /* 0x000fea0003800000 */
.L_x_932:
[----:B------:R-:W-:Y:S01]  /*0da0*/  ISETP.NE.AND P3, PT, RZ, UR10, PT ;  /* 0x0000000aff007c0c */ /* 0x000fe2000bf65270 */
[--C-:B-----5:R-:W-:Y:S02]  /*0db0*/  HADD2.F32 R13, -RZ, R34.reuse.H0_H0 ;  /* 0x20000022ff0d7230 */ /* 0x120fe40000004100 */
        /* <DEDUP_REMOVED lines=31> */
.L_x_934:
[----:B------:R-:W-:Y:S01]  /*0fb0*/  FMUL.FTZ R16, R20, R55 ;  /* 0x0000003714107220 */ /* 0x000fe20000410000 */
[----:B------:R-:W-:Y:S01]  /*0fc0*/  FADD.FTZ R22, -R10, R19 ;  /* 0x000000130a167221 */ /* 0x000fe20000010100 */
[-C--:B------:R-:W-:Y:S01]  /*0fd0*/  FMUL.FTZ R19, R14, R53.reuse ;  /* 0x000000350e137220 */ /* 0x080fe20000410000 */
        /* <DEDUP_REMOVED lines=23> */
.L_x_935:
[----:B------:R-:W-:Y:S01]  /*1150*/  FFMA.FTZ R26, R12, R21, R23 ;  /* 0x000000150c1a7223 */ /* 0x000fe20000010017 */
[----:B------:R-:W-:Y:S01]  /*1160*/  FMUL.FTZ R16, R18, R55 ;  /* 0x0000003712107220 */ /* 0x000fe20000410000 */
[----:B------:R-:W-:Y:S01]  /*1170*/  FADD.FTZ R21, R21, R14 ;  /* 0x0000000e15157221 */ /* 0x000fe20000010000 */
[--C-:B------:R-:W-:Y:S02]  /*1180*/  HADD2.F32 R23, -RZ, R48.reuse.H0_H0 ;  /* 0x20000030ff177230 */ /* 0x100fe40000004100 */
[----:B------:R-:W-:Y:S01]  /*1190*/  FFMA.FTZ R24, R13, R20, RZ ;  /* 0x000000140d187223 */ /* 0x000fe200000100ff */
[----:B------:R-:W-:Y:S02]  /*11a0*/  HADD2.F32 R25, -RZ, R48.H1_H1 ;  /* 0x30000030ff197230 */ /* 0x000fe40000004100 */
[----:B------:R-:W-:Y:S01]  /*11b0*/  FADD.FTZ R14, R21, R16 ;  /* 0x00000010150e7221 */ /* 0x000fe20000010000 */
[----:B------:R-:W-:Y:S01]  /*11c0*/  FFMA.FTZ R13, R19, R16, R26 ;  /* 0x00000010130d7223 */ /* 0x000fe2000001001a */
        /* <DEDUP_REMOVED lines=31> */
.L_x_936:
        /* <DEDUP_REMOVED lines=12> */
[-C--:B------:R-:W-:Y:S01]  /*1480*/  FMUL.FTZ R27, R18, R53.reuse ;  /* 0x00000035121b7220 */ /* 0x080fe20000410000 */
[----:B------:R-:W-:Y:S01]  /*1490*/  FMUL.FTZ R20, R20, R53 ;  /* 0x0000003514147220 */ /* 0x000fe20000410000 */
[----:B------:R-:W-:-:S02]  /*14a0*/  HADD2.F32 R18, -RZ, R50.H0_H0 ;  /* 0x20000032ff127230 */ /* 0x000fc40000004100 */
        /* <DEDUP_REMOVED lines=20> */
.L_x_937:
        /* <DEDUP_REMOVED lines=8> */
[----:B------:R-:W-:Y:S01]  /*1670*/  ISETP.NE.AND P4, PT, R43, RZ, PT ;  /* 0x000000ff2b00720c */ /* 0x000fe20003f85270 */
[----:B------:R-:W-:Y:S01]  /*1680*/  FFMA.FTZ R16, R13, R14, R16 ;  /* 0x0000000e0d107223 */ /* 0x000fe20000010010 */
[----:B------:R-:W-:Y:S01]  /*1690*/  FFMA.FTZ R28, R20, R29, R57 ;  /* 0x0000001d141c7223 */ /* 0x000fe20000010039 */
[----:B------:R-:W-:Y:S01]  /*16a0*/  FADD.FTZ R29, R29, R24 ;  /* 0x000000181d1d7221 */ /* 0x000fe20000010000 */
[----:B------:R-:W-:Y:S01]  /*16b0*/  FADD.FTZ R24, RZ, R17 ;  /* 0x00000011ff187221 */ /* 0x000fe20000010000 */
[----:B------:R-:W-:Y:S01]  /*16c0*/  FADD.FTZ R25, R25, R14 ;  /* 0x0000000e19197221 */ /* 0x000fe20000010000 */
[----:B------:R-:W-:Y:S01]  /*16d0*/  FFMA.FTZ R23, R12, R19, R23 ;  /* 0x000000130c177223 */ /* 0x000fe20000010017 */
[----:B------:R-:W1:Y:S01]  /*16e0*/  SHFL.DOWN PT, R57, R28, 0x1, 0x1f ;  /* 0x08201f001c397f89 */ /* 0x000e6200000e0000 */
[----:B------:R-:W-:Y:S01]  /*16f0*/  FADD.FTZ R24, R24, R15 ;  /* 0x0000000f18187221 */ /* 0x000fe20000010000 */
[----:B------:R-:W-:Y:S01]  /*1700*/  FFMA.FTZ R12, R27, R18, R16 ;  /* 0x000000121b0c7223 */ /* 0x000fe20000010010 */
[----:B------:R-:W-:Y:S01]  /*1710*/  FFMA.FTZ R13, R20, R21, R23 ;  /* 0x00000015140d7223 */ /* 0x000fe20000010017 */
[----:B------:R-:W2:Y:S01]  /*1720*/  SHFL.DOWN PT, R22, R29, 0x1, 0x1f ;  /* 0x08201f001d167f89 */ /* 0x000ea200000e0000 */
[----:B------:R-:W-:Y:S01]  /*1730*/  FADD.FTZ R24, R24, R19 ;  /* 0x0000001318187221 */ /* 0x000fe20000010000 */
[----:B------:R-:W-:Y:S01]  /*1740*/  FADD.FTZ R14, R25, R18 ;  /* 0x00000012190e7221 */ /* 0x000fe20000010000 */
[----:B------:R-:W-:Y:S01]  /*1750*/  BSSY B0, `(.L_x_938) ;  /* 0x0000045000007945 */ /* 0x000fe20003800000 */
[----:B------:R-:W-:Y:S01]  /*1760*/  ISETP.GT.U32.AND P5, PT, R43, 0xe, PT ;  /* 0x0000000e2b00780c */ /* 0x000fe20003fa4070 */
[----:B------:R-:W-:Y:S01]  /*1770*/  FADD.FTZ R15, R24, R21 ;  /* 0x00000015180f7221 */ /* 0x000fe20000010000 */
        /* <DEDUP_REMOVED lines=22> */
[----:B------:R-:W-:Y:S01]  /*18e0*/  LEA R57, R43, UR5, 0x4 ;  /* 0x000000052b397c11 */ /* 0x000fe2000f8e20ff */
[----:B-1----:R-:W-:Y:S01]  /*18f0*/  @!P0 FADD.FTZ R29, R29, R22 ;  /* 0x000000161d1d8221 */ /* 0x002fe20000010000 */
[----:B------:R-:W-:-:S03]  /*1900*/  ISETP.NE.AND P0, PT, R30, RZ, PT ;  /* 0x000000ff1e00720c */ /* 0x000fc60003f05270 */
[----:B------:R0:W-:Y:S10]  /*1910*/  STS.128 [R57], R12 ;  /* 0x0000000c39007388 */ /* 0x0001f40000000c00 */
[----:B------:R0:W-:Y:S01]  /*1920*/  @!P0 STS.64 [R0+0x10], R28 ;  /* 0x0000101c00008388 */ /* 0x0001e20000000a00 */
[----:B------:R-:W-:Y:S06]  /*1930*/  BAR.SYNC.DEFER_BLOCKING 0x0 ;  /* 0x0000000000007b1d */ /* 0x000fec0000010000 */
[----:B------:R-:W-:Y:S05]  /*1940*/  @P4 BRA `(.L_x_939) ;  /* 0x0000000000944947 */ /* 0x000fea0003800000 */
[----:B------:R-:W-:-:S09]  /*1950*/  ULEA UR5, UR11, UR6, 0x18 ;  /* 0x000000060b057291 */ /* 0x000fd2000f8ec03f */
[----:B------:R-:W1:Y:S04]  /*1960*/  LDS.64 R24, [UR5+0x18] ;  /* 0x00001805ff187984 */ /* 0x000e680008000a00 */
[----:B------:R-:W2:Y:S04]  /*1970*/  LDS.128 R20, [UR5+0x20] ;  /* 0x00002005ff147984 */ /* 0x000ea80008000c00 */
[----:B------:R-:W0:Y:S01]  /*1980*/  LDS.128 R16, [UR5+0x30] ;  /* 0x00003005ff107984 */ /* 0x000e220008000c00 */
[----:B-1----:R-:W-:Y:S01]  /*1990*/  FADD.FTZ R27, R28, R24 ;  /* 0x000000181c1b7221 */ /* 0x002fe20000010000 */
[----:B------:R-:W-:-:S03]  /*19a0*/  FADD.FTZ R24, R29, R25 ;  /* 0x000000191d187221 */ /* 0x000fc60000010000 */
[----:B--2---:R-:W-:Y:S01]  /*19b0*/  FADD.FTZ R27, R27, R20 ;  /* 0x000000141b1b7221 */ /* 0x004fe20000010000 */
[----:B------:R-:W-:-:S03]  /*19c0*/  FADD.FTZ R24, R24, R21 ;  /* 0x0000001518187221 */ /* 0x000fc60000010000 */
[----:B------:R-:W-:Y:S01]  /*19d0*/  FADD.FTZ R21, R27, R22 ;  /* 0x000000161b157221 */ /* 0x000fe20000010000 */
[----:B------:R-:W-:Y:S02]  /*19e0*/  FADD.FTZ R20, R24, R23 ;  /* 0x0000001718147221 */ /* 0x000fe40000010000 */
[----:B------:R-:W1:Y:S01]  /*19f0*/  LDS.128 R24, [UR5+0x40] ;  /* 0x00004005ff187984 */ /* 0x000e620008000c00 */
[----:B0-----:R-:W-:Y:S01]  /*1a00*/  FADD.FTZ R29, R21, R16 ;  /* 0x00000010151d7221 */ /* 0x001fe20000010000 */
[----:B------:R-:W-:Y:S02]  /*1a10*/  FADD.FTZ R16, R20, R17 ;  /* 0x0000001114107221 */ /* 0x000fe40000010000 */
[----:B------:R-:W0:Y:S01]  /*1a20*/  LDS.128 R20, [UR5+0x50] ;  /* 0x00005005ff147984 */ /* 0x000e220008000c00 */
[----:B------:R-:W-:Y:S01]  /*1a30*/  FADD.FTZ R29, R29, R18 ;  /* 0x000000121d1d7221 */ /* 0x000fe20000010000 */
[----:B------:R-:W-:-:S04]  /*1a40*/  FADD.FTZ R16, R16, R19 ;  /* 0x0000001310107221 */ /* 0x000fc80000010000 */
[----:B-1----:R-:W-:Y:S01]  /*1a50*/  FADD.FTZ R16, R16, R25 ;  /* 0x0000001910107221 */ /* 0x002fe20000010000 */
[----:B------:R-:W-:-:S03]  /*1a60*/  FADD.FTZ R29, R29, R24 ;  /* 0x000000181d1d7221 */ /* 0x000fc60000010000 */
[----:B------:R-:W-:Y:S01]  /*1a70*/  FADD.FTZ R24, R16, R27 ;  /* 0x0000001b10187221 */ /* 0x000fe20000010000 */
[----:B------:R-:W-:Y:S01]  /*1a80*/  FADD.FTZ R29, R29, R26 ;  /* 0x0000001a1d1d7221 */ /* 0x000fe20000010000 */
[----:B------:R-:W1:Y:S03]  /*1a90*/  LDS.128 R16, [UR5+0x60] ;  /* 0x00006005ff107984 */ /* 0x000e660008000c00 */
[----:B0-----:R-:W-:Y:S01]  /*1aa0*/  FADD.FTZ R29, R29, R20 ;  /* 0x000000141d1d7221 */ /* 0x001fe20000010000 */
[----:B------:R-:W-:Y:S02]  /*1ab0*/  FADD.FTZ R20, R24, R21 ;  /* 0x0000001518147221 */ /* 0x000fe40000010000 */
[----:B------:R-:W0:Y:S01]  /*1ac0*/  LDS.128 R24, [UR5+0x70] ;  /* 0x00007005ff187984 */ /* 0x000e220008000c00 */
[----:B------:R-:W-:Y:S01]  /*1ad0*/  FADD.FTZ R21, R29, R22 ;  /* 0x000000161d157221 */ /* 0x000fe20000010000 */
[----:B------:R-:W-:-:S02]  /*1ae0*/  FADD.FTZ R20, R20, R23 ;  /* 0x0000001714147221 */ /* 0x000fc40000010000 */
[----:B------:R-:W2:Y:S01]  /*1af0*/  LDS.64 R28, [UR5+0x80] ;  /* 0x00008005ff1c7984 */ /* 0x000ea20008000a00 */
[----:B-1----:R-:W-:Y:S01]  /*1b00*/  FADD.FTZ R21, R21, R16 ;  /* 0x0000001015157221 */ /* 0x002fe20000010000 */
        /* <DEDUP_REMOVED lines=8> */
[----:B------:R-:W-:-:S07]  /*1b90*/  FADD.FTZ R29, R20, R29 ;  /* 0x0000001d141d7221 */ /* 0x000fce0000010000 */
.L_x_939:
[----:B------:R-:W-:Y:S05]  /*1ba0*/  BSYNC B0 ;  /* 0x0000000000007941 */ /* 0x000fea0003800000 */
.L_x_938:
[----:B------:R-:W-:Y:S06]  /*1bb0*/  BAR.SYNC.DEFER_BLOCKING 0x0 ;  /* 0x0000000000007b1d */ /* 0x000fec0000010000 */
[----:B------:R-:W-:Y:S04]  /*1bc0*/  BSSY B0, `(.L_x_940) ;  /* 0x000009d000007945 */ /* 0x000fe80003800000 */
[----:B------:R-:W-:Y:S05]  /*1bd0*/  @P5 BRA `(.L_x_941) ;  /* 0x00000008006c5947 */ /* 0x000fea0003800000 */
[----:B------:R-:W1:Y:S04]  /*1be0*/  LDS.128 R16, [R57+0xf0] ;  /* 0x0000f00039107984 */ /* 0x000e680000000c00 */
[----:B------:R-:W2:Y:S04]  /*1bf0*/  LDS.128 R20, [R57+0x1e0] ;  /* 0x0001e00039147984 */ /* 0x000ea80000000c00 */
[----:B------:R-:W3:Y:S01]  /*1c00*/  LDS.128 R24, [R57+0x2d0] ;  /* 0x0002d00039187984 */ /* 0x000ee20000000c00 */
[----:B-1----:R-:W-:Y:S01]  /*1c10*/  FADD.FTZ R16, R12, R16 ;  /* 0x000000100c107221 */ /* 0x002fe20000010000 */
[----:B0-----:R-:W-:Y:S01]  /*1c20*/  FADD.FTZ R12, R13, R17 ;  /* 0x000000110d0c7221 */ /* 0x001fe20000010000 */
[----:B------:R-:W-:Y:S01]  /*1c30*/  FADD.FTZ R17, R14, R18 ;  /* 0x000000120e117221 */ /* 0x000fe20000010000 */
[----:B------:R-:W-:Y:S01]  /*1c40*/  FADD.FTZ R18, R15, R19 ;  /* 0x000000130f127221 */ /* 0x000fe20000010000 */
[----:B--2---:R-:W-:Y:S01]  /*1c50*/  FADD.FTZ R19, R16, R20 ;  /* 0x0000001410137221 */ /* 0x004fe20000010000 */
[----:B------:R-:W-:Y:S01]  /*1c60*/  FADD.FTZ R16, R12, R21 ;  /* 0x000000150c107221 */ /* 0x000fe20000010000 */
[----:B------:R-:W-:Y:S01]  /*1c70*/  FADD.FTZ R21, R17, R22 ;  /* 0x0000001611157221 */ /* 0x000fe20000010000 */
[----:B------:R-:W0:Y:S01]  /*1c80*/  LDS.128 R12, [R57+0x3c0] ;  /* 0x0003c000390c7984 */ /* 0x000e220000000c00 */
        /* <DEDUP_REMOVED lines=8> */
[----:B------:R-:W-:Y:S01]  /*1d10*/  FADD.FTZ R25, R25, R14 ;  /* 0x0000000e19197221 */ /* 0x000fe20000010000 */
[----:B------:R-:W0:Y:S01]  /*1d20*/  LDS.128 R20, [R57+0x5a0] ;  /* 0x0005a00039147984 */ /* 0x000e220000000c00 */
[----:B------:R-:W-:Y:S01]  /*1d30*/  FADD.FTZ R24, R24, R15 ;  /* 0x0000000f18187221 */ /* 0x000fe20000010000 */
[----:B-1----:R-:W-:Y:S01]  /*1d40*/  FADD.FTZ R27, R27, R16 ;  /* 0x000000101b1b7221 */ /* 0x002fe20000010000 */
        /* <DEDUP_REMOVED lines=107> */
[----:B------:R-:W-:-:S02]  /*2400*/  FADD.FTZ R24, R24, R19 ;  /* 0x0000001318187221 */ /* 0x000fc40000010000 */
[----:B------:R-:W0:Y:S01]  /*2410*/  LDS.128 R16, [R57+0x1a40] ;  /* 0x001a400039107984 */ /* 0x000e220000000c00 */
[----:B-1----:R-:W-:Y:S01]  /*2420*/  FADD.FTZ R27, R27, R20 ;  /* 0x000000141b1b7221 */ /* 0x002fe20000010000 */
[----:B------:R-:W-:Y:S01]  /*2430*/  FADD.FTZ R20, R12, R21 ;  /* 0x000000150c147221 */ /* 0x000fe20000010000 */
[----:B------:R-:W-:Y:S01]  /*2440*/  FADD.FTZ R25, R25, R22 ;  /* 0x0000001619197221 */ /* 0x000fe20000010000 */
[----:B------:R-:W-:Y:S01]  /*2450*/  FADD.FTZ R26, R24, R23 ;  /* 0x00000017181a7221 */ /* 0x000fe20000010000 */
[----:B------:R-:W1:Y:S01]  /*2460*/  LDS.128 R12, [R57+0x1b30] ;  /* 0x001b3000390c7984 */ /* 0x000e620000000c00 */
[----:B0-----:R-:W-:Y:S01]  /*2470*/  FADD.FTZ R27, R27, R16 ;  /* 0x000000101b1b7221 */ /* 0x001fe20000010000 */
[----:B------:R-:W-:Y:S01]  /*2480*/  FADD.FTZ R24, R20, R17 ;  /* 0x0000001114187221 */ /* 0x000fe20000010000 */
[----:B------:R-:W-:Y:S01]  /*2490*/  FADD.FTZ R25, R25, R18 ;  /* 0x0000001219197221 */ /* 0x000fe20000010000 */
[----:B------:R-:W-:Y:S01]  /*24a0*/  FADD.FTZ R26, R26, R19 ;  /* 0x000000131a1a7221 */ /* 0x000fe20000010000 */
[----:B------:R-:W-:Y:S01]  /*24b0*/  LDS.128 R20, [R57+0x1d10] ;  /* 0x001d100039147984 */ /* 0x000fe20000000c00 */
[----:B-1----:R-:W-:Y:S01]  /*24c0*/  FADD.FTZ R27, R27, R12 ;  /* 0x0000000c1b1b7221 */ /* 0x002fe20000010000 */
[----:B------:R-:W-:Y:S01]  /*24d0*/  FADD.FTZ R24, R24, R13 ;  /* 0x0000000d18187221 */ /* 0x000fe20000010000 */
[----:B------:R-:W-:Y:S01]  /*24e0*/  FADD.FTZ R25, R25, R14 ;  /* 0x0000000e19197221 */ /* 0x000fe20000010000 */
[----:B------:R-:W0:Y:S01]  /*24f0*/  LDS.128 R16, [R57+0x1c20] ;  /* 0x001c200039107984 */ /* 0x000e220000000c00 */
[----:B------:R-:W-:Y:S01]  /*2500*/  FADD.FTZ R26, R26, R15 ;  /* 0x0000000f1a1a7221 */ /* 0x000fe20000010000 */
[----:B0-----:R-:W-:Y:S01]  /*2510*/  FADD.FTZ R27, R27, R16 ;  /* 0x000000101b1b7221 */ /* 0x001fe20000010000 */
[----:B------:R-:W-:Y:S01]  /*2520*/  FADD.FTZ R24, R24, R17 ;  /* 0x0000001118187221 */ /* 0x000fe20000010000 */
[----:B------:R-:W-:Y:S01]  /*2530*/  FADD.FTZ R25, R25, R18 ;  /* 0x0000001219197221 */ /* 0x000fe20000010000 */
[----:B------:R-:W-:Y:S01]  /*2540*/  FADD.FTZ R26, R26, R19 ;  /* 0x000000131a1a7221 */ /* 0x000fe20000010000 */
[----:B------:R-:W-:Y:S01]  /*2550*/  FADD.FTZ R12, R27, R20 ;  /* 0x000000141b0c7221 */ /* 0x000fe20000010000 */
[----:B------:R-:W-:Y:S01]  /*2560*/  FADD.FTZ R13, R24, R21 ;  /* 0x00000015180d7221 */ /* 0x000fe20000010000 */
[----:B------:R-:W-:Y:S01]  /*2570*/  FADD.FTZ R14, R25, R22 ;  /* 0x00000016190e7221 */ /* 0x000fe20000010000 */
[----:B------:R-:W-:-:S07]  /*2580*/  FADD.FTZ R15, R26, R23 ;  /* 0x000000171a0f7221 */ /* 0x000fce0000010000 */
.L_x_941:
[----:B------:R-:W-:Y:S05]  /*2590*/  BSYNC B0 ;  /* 0x0000000000007941 */ /* 0x000fea0003800000 */
.L_x_940:
        /* <DEDUP_REMOVED lines=17> */
.L_x_943:
[----:B------:R-:W-:Y:S05]  /*26b0*/  BSYNC B0 ;  /* 0x0000000000007941 */ /* 0x000fea0003800000 */
.L_x_942:
[----:B------:R-:W-:Y:S05]  /*26c0*/  @!P0 BRA `(.L_x_944) ;  /* 0x00000010007c8947 */ /* 0x000fea0003800000 */
[----:B0-2---:R-:W0:Y:S01]  /*26d0*/  LDC.64 R12, c[0x0][0x258] ;  /* 0x00009600ff0c7b82 */ /* 0x005e220000000a00 */
        /* <DEDUP_REMOVED lines=28> */
.L_x_946:
[----:B-1----:R-:W2:Y:S04]  /*28a0*/  LDG.E.STRONG.GPU R14, desc[UR8][R12.64] ;  /* 0x000000080c0e7981 */ /* 0x002ea8000c1ef900 */
[----:B--2---:R-:W-:Y:S01]  /*28b0*/  CCTL.IVALL ;  /* 0x00000000ff00798f */ /* 0x004fe20002000000 */
[----:B------:R-:W-:Y:S05]  /*28c0*/  YIELD ;  /* 0x0000000000007946 */ /* 0x000fea0003800000 */
[----:B------:R-:W-:-:S13]  /*28d0*/  ISETP.NE.AND P0, PT, R14, R19, PT ;  /* 0x000000130e00720c */ /* 0x000fda0003f05270 */
[----:B------:R-:W-:Y:S05]  /*28e0*/  @P0 BRA `(.L_x_946) ;  /* 0xfffffffc00ec0947 */ /* 0x000fea000383ffff */
.L_x_945:
        /* <DEDUP_REMOVED lines=16> */
.L_x_950:
[C---:B------:R-:W-:Y:S02]  /*29f0*/  ISETP.EQ.OR P5, PT, R19.reuse, UR7, P4 ;  /* 0x0000000713007c0c */ /* 0x040fe4000a7a2670 */
[----:B------:R-:W-:-:S04]  /*2a00*/  IADD3 R15, R19, 0x1, RZ ;  /* 0x00000001130f7810 */ /* 0x000fc80007ffe0ff */
[----:B------:R-:W-:-:S07]  /*2a10*/  ISETP.EQ.OR P6, PT, R15, UR7, P4 ;  /* 0x000000070f007c0c */ /* 0x000fce000a7c2670 */
        /* <DEDUP_REMOVED lines=112> */
.L_x_949:
        /* <DEDUP_REMOVED lines=12> */
[C---:B------:R-:W-:Y:S02]  /*31e0*/  IADD3 R17, R19.reuse, 0x3, RZ ;  /* 0x0000000313117810 */ /* 0x040fe40007ffe0ff */
[----:B------:R-:W-:Y:S02]  /*31f0*/  ISETP.EQ.OR P0, PT, R16, UR7, P4 ;  /* 0x0000000710007c0c */ /* 0x000fe4000a702670 */
[----:B------:R-:W-:Y:S01]  /*3200*/  IADD3 R19, R19, 0x4, RZ ;  /* 0x0000000413137810 */ /* 0x000fe20007ffe0ff */
[----:B--2---:R-:W-:Y:S01]  /*3210*/  @!P6 FADD.FTZ R28, R28, R12 ;  /* 0x0000000c1c1ce221 */ /* 0x004fe20000010000 */
[----:B------:R-:W-:Y:S01]  /*3220*/  @!P6 FADD.FTZ R29, R29, R13 ;  /* 0x0000000d1d1de221 */ /* 0x000fe20000010000 */
[----:B------:R-:W-:-:S08]  /*3230*/  ISETP.EQ.OR P6, PT, R17, UR7, P4 ;  /* 0x0000000711007c0c */ /* 0x000fd0000a7c2670 */
[----:B------:R-:W-:-:S04]  /*3240*/  @!P0 IMAD R13, R32, R16, R33 ;  /* 0x00000010200d8224 */ /* 0x000fc800078e0221 */
[----:B------:R-:W-:-:S04]  /*3250*/  @!P0 IMAD.WIDE.U32 R12, R13, 0x8, R20 ;  /* 0x000000080d0c8825 */ /* 0x000fc800078e0014 */
[----:B---3--:R-:W-:Y:S01]  /*3260*/  @!P5 FADD.FTZ R28, R28, R14 ;  /* 0x0000000e1c1cd221 */ /* 0x008fe20000010000 */
        /* <DEDUP_REMOVED lines=40> */
.L_x_951:
[----:B------:R-:W-:-:S13]  /*34f0*/  ISETP.NE.OR P0, PT, R18, RZ, P0 ;  /* 0x000000ff1200720c */ /* 0x000fda0000705670 */
[----:B------:R-:W-:Y:S05]  /*3500*/  @!P0 BRA `(.L_x_947) ;  /* 0x00000000007c8947 */ /* 0x000fea0003800000 */
.L_x_948:
[----:B------:R-:W-:-:S13]  /*3510*/  ISETP.EQ.OR P6, PT, R19, UR7, P4 ;  /* 0x0000000713007c0c */ /* 0x000fda000a7c2670 */
[----:B------:R-:W-:-:S04]  /*3520*/  @!P6 IMAD R13, R32, R19, R33 ;  /* 0x00000013200de224 */ /* 0x000fc800078e0221 */
[----:B------:R-:W-:-:S06]  /*3530*/  @!P6 IMAD.WIDE.U32 R12, R13, 0x8, R20 ;  /* 0x000000080d0ce825 */ /* 0x000fcc00078e0014 */
[----:B------:R-:W2:Y:S01]  /*3540*/  @!P6 LDG.E.64 R12, desc[UR8][R12.64] ;  /* 0x000000080c0ce981 */ /* 0x000ea2000c1e1b00 */
[C---:B------:R-:W-:Y:S02]  /*3550*/  IADD3 R15, R19.reuse, 0x1, RZ ;  /* 0x00000001130f7810 */ /* 0x040fe40007ffe0ff */
[----:B------:R-:W-:Y:S02]  /*3560*/  IADD3 R17, R19, 0x2, RZ ;  /* 0x0000000213117810 */ /* 0x000fe40007ffe0ff */
[----:B------:R-:W-:Y:S02]  /*3570*/  ISETP.EQ.OR P0, PT, R15, UR7, P4 ;  /* 0x000000070f007c0c */ /* 0x000fe4000a702670 */
[----:B------:R-:W-:Y:S02]  /*3580*/  IADD3 R23, R19, 0x3, RZ ;  /* 0x0000000313177810 */ /* 0x000fe40007ffe0ff */
[----:B------:R-:W-:-:S09]  /*3590*/  ISETP.EQ.OR P5, PT, R17, UR7, P4 ;  /* 0x0000000711007c0c */ /* 0x000fd2000a7a2670 */
[----:B------:R-:W-:-:S04]  /*35a0*/  @!P0 IMAD R15, R32, R15, R33 ;  /* 0x0000000f200f8224 */ /* 0x000fc800078e0221 */
        /* <DEDUP_REMOVED lines=21> */
.L_x_947:
        /* <DEDUP_REMOVED lines=11> */
.L_x_953:
[----:B------:R-:W-:Y:S05]  /*37b0*/  BSYNC B0 ;  /* 0x0000000000007941 */ /* 0x000fea0003800000 */
.L_x_952:
        /* <DEDUP_REMOVED lines=16> */
.L_x_944:
[----:B------:R-:W3:Y:S01]  /*38c0*/  S2UR UR6, SR_CgaCtaId ;  /* 0x00000000000679c3 */ /* 0x000ee20000008800 */
[----:B------:R-:W-:Y:S01]  /*38d0*/  UMOV UR5, 0x400 ;  /* 0x0000040000057882 */ /* 0x000fe20000000000 */
[----:B012---:R-:W-:Y:S01]  /*38e0*/  IMAD.WIDE.U32 R14, R43, -0x77777777, RZ ;  /* 0x888888892b0e7825 */ /* 0x007fe200078e00ff */
[----:B------:R-:W-:-:S03]  /*38f0*/  ULDC.64 UR12, c[0x0][0x290] ;  /* 0x0000a400000c7ab9 */ /* 0x000fc60000000a00 */
[----:B------:R-:W-:Y:S01]  /*3900*/  HADD2.F32 R19, -RZ, R46.H0_H0 ;  /* 0x2000002eff137230 */ /* 0x000fe20000004100 */
[----:B------:R-:W-:Y:S01]  /*3910*/  SHF.R.U32.HI R14, RZ, 0x3, R15 ;  /* 0x00000003ff0e7819 */ /* 0x000fe2000001160f */
[----:B------:R-:W0:Y:S01]  /*3920*/  LDC R17, c[0x0][0x2ac] ;  /* 0x0000ab00ff117b82 */ /* 0x000e220000000800 */
[----:B------:R-:W-:Y:S02]  /*3930*/  HADD2.F32 R15, -RZ, R34.H0_H0 ;  /* 0x20000022ff0f7230 */ /* 0x000fe40000004100 */
[----:B------:R-:W-:Y:S02]  /*3940*/  HADD2.F32 R21, -RZ, R46.H1_H1 ;  /* 0x3000002eff157230 */ /* 0x000fe40000004100 */
[----:B------:R-:W-:Y:S01]  /*3950*/  FADD.FTZ R24, -R10, R19 ;  /* 0x000000130a187221 */ /* 0x000fe20000010100 */
[--C-:B------:R-:W-:Y:S02]  /*3960*/  HADD2.F32 R23, -RZ, R48.reuse.H0_H0 ;  /* 0x20000030ff177230 */ /* 0x100fe40000004100 */
[----:B------:R-:W-:-:S02]  /*3970*/  HADD2.F32 R25, -RZ, R48.H1_H1 ;  /* 0x30000030ff197230 */ /* 0x000fc40000004100 */
[C---:B------:R-:W-:Y:S01]  /*3980*/  FADD.FTZ R26, -R10.reuse, R21 ;  /* 0x000000150a1a7221 */ /* 0x040fe20000010100 */
[--C-:B------:R-:W-:Y:S02]  /*3990*/  HADD2.F32 R27, -RZ, R51.reuse.H0_H0 ;  /* 0x20000033ff1b7230 */ /* 0x100fe40000004100 */
[C---:B------:R-:W-:Y:S01]  /*39a0*/  FADD.FTZ R20, -R10.reuse, R23 ;  /* 0x000000170a147221 */ /* 0x040fe20000010100 */
[----:B------:R-:W-:Y:S02]  /*39b0*/  HADD2.F32 R51, -RZ, R51.H1_H1 ;  /* 0x30000033ff337230 */ /* 0x000fe40000004100 */
[C---:B------:R-:W-:Y:S01]  /*39c0*/  FADD.FTZ R22, -R10.reuse, R25 ;  /* 0x000000190a167221 */ /* 0x040fe20000010100 */
[----:B------:R-:W-:Y:S01]  /*39d0*/  FADD.FTZ R16, -R10, R27 ;  /* 0x0000001b0a107221 */ /* 0x000fe20000010100 */
[----:B---3--:R-:W-:Y:S01]  /*39e0*/  ULEA UR5, UR6, UR5, 0x18 ;  /* 0x0000000506057291 */ /* 0x008fe2000f8ec03f */
[----:B0-----:R-:W-:-:S08]  /*39f0*/  IMAD R14, R17, UR7, R14 ;  /* 0x00000007110e7c24 */ /* 0x001fd0000f8e020e */
[----:B------:R0:W-:Y:S01]  /*3a00*/  @!P4 STS.64 [UR5+0x90], R28 ;  /* 0x0000901cff00c988 */ /* 0x0001e20008000a05 */
[----:B------:R-:W-:Y:S01]  /*3a10*/  BAR.SYNC.DEFER_BLOCKING 0x0 ;  /* 0x0000000000007b1d */ /* 0x000fe20000010000 */
[----:B------:R-:W-:Y:S01]  /*3a20*/  IADD3 R14, R14, 0x40, RZ ;  /* 0x000000400e0e7810 */ /* 0x000fe20007ffe0ff */
[----:B------:R-:W-:Y:S01]  /*3a30*/  HADD2.F32 R17, -RZ, R34.H1_H1 ;  /* 0x30000022ff117230 */ /* 0x000fe20000004100 */
[----:B------:R-:W-:Y:S02]  /*3a40*/  ISETP.GE.U32.AND P4, PT, R37, UR12, PT ;  /* 0x0000000c25007c0c */ /* 0x000fe4000bf86070 */
[----:B------:R-:W-:Y:S01]  /*3a50*/  ISETP.GE.U32.AND P0, PT, R14, UR12, PT ;  /* 0x0000000c0e007c0c */ /* 0x000fe2000bf06070 */
[--C-:B0-----:R-:W-:Y:S01]  /*3a60*/  HADD2.F32 R28, -RZ, R45.reuse.H0_H0 ;  /* 0x2000002dff1c7230 */ /* 0x101fe20000004100 */
[----:B------:R-:W-:Y:S01]  /*3a70*/  SHF.R.S32.HI R14, RZ, 0x1f, R14 ;  /* 0x0000001fff0e7819 */ /* 0x000fe2000001140e */
[----:B------:R-:W-:Y:S01]  /*3a80*/  FADD.FTZ R34, -R10, R17 ;  /* 0x000000110a227221 */ /* 0x000fe20000010100 */
[----:B------:R-:W-:Y:S01]  /*3a90*/  ISETP.GE.AND.EX P5, PT, R9, UR13, PT, P4 ;  /* 0x0000000d09007c0c */ /* 0x000fe2000bfa6340 */
[----:B------:R-:W-:Y:S01]  /*3aa0*/  HADD2.F32 R45, -RZ, R45.H1_H1 ;  /* 0x3000002dff2d7230 */ /* 0x000fe20000004100 */
[----:B------:R-:W-:Y:S01]  /*3ab0*/  ISETP.GE.AND.EX P4, PT, R14, UR13, PT, P0 ;  /* 0x0000000d0e007c0c */ /* 0x000fe2000bf86300 */
[C---:B------:R-:W-:Y:S01]  /*3ac0*/  FADD.FTZ R14, -R10.reuse, R15 ;  /* 0x0000000f0a0e7221 */ /* 0x040fe20000010100 */
[C---:B------:R-:W-:Y:S01]  /*3ad0*/  ISETP.LT.U32.AND P0, PT, R43.reuse, 0x1e0, !P5 ;  /* 0x000001e02b00780c */ /* 0x040fe20006f01070 */
[----:B------:R-:W-:Y:S01]  /*3ae0*/  FADD.FTZ R10, -R10, R51 ;  /* 0x000000330a0a7221 */ /* 0x000fe20000010100 */
[----:B------:R-:W-:Y:S01]  /*3af0*/  ISETP.LT.U32.AND P4, PT, R43, 0x1e0, !P4 ;  /* 0x000001e02b00780c */ /* 0x000fe20006781070 */
[----:B------:R-:W0:Y:S01]  /*3b00*/  LDS.64 R12, [UR5+0x90] ;  /* 0x00009005ff0c7984 */ /* 0x000e220008000a00 */
[----:B------:R-:W-:-:S02]  /*3b10*/  ULDC UR5, c[0x0][0x2bc] ;  /* 0x0000af0000057ab9 */ /* 0x000fc40000000800 */
[----:B0-----:R-:W-:Y:S01]  /*3b20*/  FMUL.FTZ R17, R12, UR5 ;  /* 0x000000050c117c20 */ /* 0x001fe20008410000 */
[----:B------:R-:W-:Y:S01]  /*3b30*/  FMUL.FTZ R18, R13, UR5 ;  /* 0x000000050d127c20 */ /* 0x000fe20008410000 */
        /* <DEDUP_REMOVED lines=21> */
.L_x_954:
        /* <DEDUP_REMOVED lines=14> */
[----:B------:R-:W-:Y:S01]  /*3d70*/  ULDC.64 UR12, c[0x0][0x210] ;  /* 0x00008400000c7ab9 */ /* 0x000fe20000000a00 */
[----:B------:R-:W-:Y:S02]  /*3d80*/  F2FP.F16.F32.PACK_AB R19, R19, R28 ;  /* 0x0000001c1313723e */ /* 0x000fe400000000ff */
[----:B------:R-:W-:Y:S02]  /*3d90*/  LEA R14, P5, R12, UR12, 0x1 ;  /* 0x0000000c0c0e7c11 */ /* 0x000fe4000f8a08ff */
[----:B------:R-:W-:-:S04]  /*3da0*/  IADD3 R15, R13, R15, RZ ;  /* 0x0000000f0d0f7210 */ /* 0x000fc80007ffe0ff */
[----:B------:R-:W-:-:S05]  /*3db0*/  LEA.HI.X R15, R12, UR13, R15, 0x1, P5 ;  /* 0x0000000d0c0f7c11 */ /* 0x000fca000a8f0c0f */
[----:B------:R0:W-:Y:S02]  /*3dc0*/  STG.E desc[UR8][R14.64], R19 ;  /* 0x000000130e007986 */ /* 0x0001e4000c101908 */
.L_x_956:
[----:B------:R-:W-:Y:S05]  /*3dd0*/  BSYNC B0 ;  /* 0x0000000000007941 */ /* 0x000fea0003800000 */
.L_x_955:
[--C-:B------:R-:W-:Y:S02]  /*3de0*/  HADD2.F32 R12, -RZ, R47.reuse.H0_H0 ;  /* 0x2000002fff0c7230 */ /* 0x100fe40000004100 */
[-C--:B------:R-:W-:Y:S01]  /*3df0*/  FMUL.FTZ R27, R24, R53.reuse ;  /* 0x00000035181b7220 */ /* 0x080fe20000410000 */
[----:B------:R-:W-:Y:S02]  /*3e00*/  HADD2.F32 R47, -RZ, R47.H1_H1 ;  /* 0x3000002fff2f7230 */ /* 0x000fe40000004100 */
[----:B------:R-:W-:Y:S01]  /*3e10*/  FMUL.FTZ R28, R26, R53 ;  /* 0x000000351a1c7220 */ /* 0x000fe20000410000 */
[----:B------:R-:W-:Y:S06]  /*3e20*/  @!P3 BRA `(.L_x_957) ;  /* 0x000000000048b947 */ /* 0x000fec0003800000 */
        /* <DEDUP_REMOVED lines=18> */
.L_x_957:
[----:B------:R-:W-:Y:S04]  /*3f50*/  BSSY B0, `(.L_x_958) ;  /* 0x0000014000007945 */ /* 0x000fe80003800000 */
[----:B------:R-:W-:Y:S05]  /*3f60*/  @!P2 BRA `(.L_x_959) ;  /* 0x000000000048a947 */ /* 0x000fea0003800000 */
[C-C-:B------:R-:W-:Y:S01]  /*3f70*/  FFMA.FTZ R13, R17.reuse, R27, R18.reuse ;  /* 0x0000001b110d7223 */ /* 0x140fe20000010012 */
[----:B------:R-:W-:Y:S01]  /*3f80*/  ULDC.64 UR12, c[0x0][0x288] ;  /* 0x0000a200000c7ab9 */ /* 0x000fe20000000a00 */
[----:B------:R-:W-:Y:S01]  /*3f90*/  FFMA.FTZ R24, R17, R28, R18 ;  /* 0x0000001c11187223 */ /* 0x000fe20000010012 */
[----:B0-----:R-:W-:Y:S02]  /*3fa0*/  IMAD R15, R5, UR12, RZ ;  /* 0x0000000c050f7c24 */ /* 0x001fe4000f8e02ff */
[----:B------:R-:W-:Y:S01]  /*3fb0*/  FFMA.FTZ R14, R12, R55, -R13 ;  /* 0x000000370c0e7223 */ /* 0x000fe2000001080d */
[----:B------:R-:W-:Y:S01]  /*3fc0*/  MOV R12, R58 ;  /* 0x0000003a000c7202 */ /* 0x000fe20000000f00 */
[----:B------:R-:W-:Y:S01]  /*3fd0*/  FFMA.FTZ R26, R47, R54, -R24 ;  /* 0x000000362f1a7223 */ /* 0x000fe20000010818 */
[----:B------:R-:W-:Y:S01]  /*3fe0*/  MOV R13, R61 ;  /* 0x0000003d000d7202 */ /* 0x000fe20000000f00 */
[----:B------:R-:W-:Y:S02]  /*3ff0*/  IMAD R15, R40, UR13, R15 ;  /* 0x0000000d280f7c24 */ /* 0x000fe4000f8e020f */
[-C--:B------:R-:W-:Y:S01]  /*4000*/  FMUL.FTZ R24, R14, R53.reuse ;  /* 0x000000350e187220 */ /* 0x080fe20000410000 */
        /* <DEDUP_REMOVED lines=8> */
.L_x_959:
[----:B------:R-:W-:Y:S05]  /*4090*/  BSYNC B0 ;  /* 0x0000000000007941 */ /* 0x000fea0003800000 */
.L_x_958:
[--C-:B------:R-:W-:Y:S02]  /*40a0*/  HADD2.F32 R12, -RZ, R49.reuse.H0_H0 ;  /* 0x20000031ff0c7230 */ /* 0x100fe40000004100 */
[-C--:B------:R-:W-:Y:S01]  /*40b0*/  FMUL.FTZ R25, R20, R53.reuse ;  /* 0x0000003514197220 */ /* 0x080fe20000410000 */
[----:B------:R-:W-:Y:S02]  /*40c0*/  HADD2.F32 R49, -RZ, R49.H1_H1 ;  /* 0x30000031ff317230 */ /* 0x000fe40000004100 */
[----:B------:R-:W-:Y:S01]  /*40d0*/  FMUL.FTZ R26, R22, R53 ;  /* 0x00000035161a7220 */ /* 0x000fe20000410000 */
        /* <DEDUP_REMOVED lines=19> */
.L_x_960:
[----:B------:R-:W-:Y:S04]  /*4210*/  BSSY B0, `(.L_x_961) ;  /* 0x0000014000007945 */ /* 0x000fe80003800000 */
[----:B------:R-:W-:Y:S05]  /*4220*/  @!P4 BRA `(.L_x_962) ;  /* 0x000000000048c947 */ /* 0x000fea0003800000 */
[C-C-:B------:R-:W-:Y:S01]  /*4230*/  FFMA.FTZ R13, R17.reuse, R25, R18.reuse ;  /* 0x00000019110d7223 */ /* 0x140fe20000010012 */
[----:B------:R-:W-:Y:S01]  /*4240*/  ULDC.64 UR12, c[0x0][0x288] ;  /* 0x0000a200000c7ab9 */ /* 0x000fe20000000a00 */
[----:B------:R-:W-:Y:S01]  /*4250*/  FFMA.FTZ R20, R17, R26, R18 ;  /* 0x0000001a11147223 */ /* 0x000fe20000010012 */
[----:B------:R-:W-:Y:S02]  /*4260*/  IMAD R24, R7, UR12, RZ ;  /* 0x0000000c07187c24 */ /* 0x000fe4000f8e02ff */
[----:B01----:R-:W-:Y:S01]  /*4270*/  FFMA.FTZ R14, R12, R55, -R13 ;  /* 0x000000370c0e7223 */ /* 0x003fe2000001080d */
[----:B------:R-:W-:Y:S01]  /*4280*/  MOV R12, R58 ;  /* 0x0000003a000c7202 */ /* 0x000fe20000000f00 */
[----:B------:R-:W-:Y:S01]  /*4290*/  FFMA.FTZ R22, R49, R54, -R20 ;  /* 0x0000003631167223 */ /* 0x000fe20000010814 */
[----:B------:R-:W-:Y:S01]  /*42a0*/  MOV R13, R61 ;  /* 0x0000003d000d7202 */ /* 0x000fe20000000f00 */
[C---:B------:R-:W-:Y:S02]  /*42b0*/  IMAD R15, R39.reuse, UR13, R24 ;  /* 0x0000000d270f7c24 */ /* 0x040fe4000f8e0218 */
        /* <DEDUP_REMOVED lines=9> */
.L_x_962:
[----:B------:R-:W-:Y:S05]  /*4350*/  BSYNC B0 ;  /* 0x0000000000007941 */ /* 0x000fea0003800000 */
.L_x_961:
        /* <DEDUP_REMOVED lines=10> */
[----:B------:R-:W3:Y:S01]  /*4400*/  MUFU.EX2 R16, R16 ;  /* 0x0000001000107308 */ /* 0x000ee20000000800 */
[----:B012---:R-:W-:-:S07]  /*4410*/  FADD.FTZ R14, R10, 1 ;  /* 0x3f8000000a0e7421 */ /* 0x007fce0000010000 */
[----:B------:R-:W0:Y:S01]  /*4420*/  MUFU.RCP R15, R14 ;  /* 0x0000000e000f7308 */ /* 0x000e220000001000 */
[----:B---3--:R-:W-:-:S07]  /*4430*/  FADD.FTZ R19, R16, 1 ;  /* 0x3f80000010137421 */ /* 0x008fce0000010000 */
        /* <DEDUP_REMOVED lines=9> */
.L_x_963:
        /* <DEDUP_REMOVED lines=16> */
[----:B------:R-:W-:Y:S02]  /*45d0*/  F2FP.F16.F32.PACK_AB R13, R13, R12 ;  /* 0x0000000c0d0d723e */ /* 0x000fe400000000ff */
[----:B------:R-:W-:-:S05]  /*45e0*/  LEA.HI.X R11, R58, UR13, R11, 0x1, P0 ;  /* 0x0000000d3a0b7c11 */ /* 0x000fca00080f0c0b */
[----:B------:R3:W-:Y:S02]  /*45f0*/  STG.E desc[UR8][R10.64], R13 ;  /* 0x0000000d0a007986 */ /* 0x0007e4000c101908 */
.L_x_965:
[----:B------:R-:W-:Y:S05]  /*4600*/  BSYNC B0 ;  /* 0x0000000000007941 */ /* 0x000fea0003800000 */
.L_x_964:
[----:B------:R-:W-:Y:S02]  /*4610*/  IADD3 R35, R32, R35, RZ ;  /* 0x0000002320237210 */ /* 0x000fe40007ffe0ff */
[----:B------:R-:W-:Y:S02]  /*4620*/  IADD3 R36, R36, 0x1, RZ ;  /* 0x0000000124247810 */ /* 0x000fe40007ffe0ff */
[----:B------:R-:W-:-:S13]  /*4630*/  ISETP.GE.AND P0, PT, R35, UR4, PT ;  /* 0x0000000423007c0c */ /* 0x000fda000bf06270 */
[----:B------:R-:W-:Y:S05]  /*4640*/  @!P0 BRA `(.L_x_966) ;  /* 0xffffffbc00548947 */ /* 0x000fea000383ffff */
.L_x_931:
        /* <DEDUP_REMOVED lines=23> */
.L_x_968:
[----:B------:R-:W-:Y:S05]  /*47c0*/  BSYNC B0 ;  /* 0x0000000000007941 */ /* 0x000fea0003800000 */
.L_x_967:
[----:B------:R-:W-:Y:S05]  /*47d0*/  @P0 EXIT ;  /* 0x000000000000094d */ /* 0x000fea0003800000 */
[----:B------:R-:W-:Y:S05]  /*47e0*/  @P2 BRA `(.L_x_969) ;  /* 0x0000000000202947 */ /* 0x000fea0003800000 */
[----:B------:R-:W-:-:S05]  /*47f0*/  IMAD R0, R6, R7, RZ ;  /* 0x0000000706007224 */ /* 0x000fca00078e02ff */
[----:B------:R-:W-:-:S13]  /*4800*/  ISETP.NE.AND P0, PT, R0, -0x1, PT ;  /* 0xffffffff0000780c */ /* 0x000fda0003f05270 */
[----:B------:R-:W-:Y:S05]  /*4810*/  @!P0 BRA `(.L_x_969) ;  /* 0x0000000000148947 */ /* 0x000fea0003800000 */
.L_x_970:
[----:B0-----:R-:W4:Y:S04]  /*4820*/  LDG.E.STRONG.GPU R5, desc[UR8][R2.64] ;  /* 0x0000000802057981 */ /* 0x001f28000c1ef900 */
[----:B----4-:R-:W-:Y:S01]  /*4830*/  CCTL.IVALL ;  /* 0x00000000ff00798f */ /* 0x010fe20002000000 */
[----:B------:R-:W-:Y:S05]  /*4840*/  YIELD ;  /* 0x0000000000007946 */ /* 0x000fea0003800000 */
[----:B------:R-:W-:-:S13]  /*4850*/  ISETP.NE.AND P0, PT, R5, R0, PT ;  /* 0x000000000500720c */ /* 0x000fda0003f05270 */
[----:B------:R-:W-:Y:S05]  /*4860*/  @P0 BRA `(.L_x_970) ;  /* 0xfffffffc00ec0947 */ /* 0x000fea000383ffff */
.L_x_969:
        /* <DEDUP_REMOVED lines=24> */
.L_x_971:
[----:B------:R-:W-:-:S04]  /*49f0*/  LEA R12, P0, R43, UR4, 0x2 ;  /* 0x000000042b0c7c11 */ /* 0x000fc8000f8010ff */
[----:B------:R-:W-:Y:S02]  /*4a00*/  LEA.HI.X R13, R43, UR5, R0, 0x2, P0 ;  /* 0x000000052b0d7c11 */ /* 0x000fe400080f1400 */
[-C--:B-12---:R-:W-:Y:S02]  /*4a10*/  LEA R14, P0, R20, R12.reuse, 0x2 ;  /* 0x0000000c140e7211 */ /* 0x086fe400078010ff */
        /* <DEDUP_REMOVED lines=22> */
.L_x_972:
        /* <DEDUP_REMOVED lines=16> */
.L_x_3268:


//--------------------- .text._Z35group_norm_nhwc_bwd_one_pass_kernelI11Fp16IOBf16WLi256ELi30ELi480EEv26Group_norm_nhwc_bwd_params --------------------------
	.section	.text._Z35group_norm_nhwc_bwd_one_pass_kernelI11Fp16IOBf16WLi256ELi30ELi480EEv26Group_norm_nhwc_bwd_params,"ax",@progbits
	.align	128
        .global         _Z35group_norm_nhwc_bwd_one_pass_kernelI11Fp16IOBf16WLi256ELi30ELi480EEv26Group_norm_nhwc_bwd_params
        .type           _Z35group_norm_nhwc_bwd_one_pass_kernelI11Fp16IOBf16WLi256ELi30ELi480EEv26Group_norm_nhwc_bwd_params,@function
        .size           _Z35group_norm_nhwc_bwd_one_pass_kernelI11Fp16IOBf16WLi256ELi30ELi480EEv26Group_norm_nhwc_bwd_params,(.L_x_3269 - _Z35group_norm_nhwc_bwd_one_pass_kernelI11Fp16IOBf16WLi256ELi30ELi480EEv26Group_norm_nhwc_bwd_params)
        .other          _Z35group_norm_nhwc_bwd_one_pass_kernelI11Fp16IOBf16WLi256ELi30ELi480EEv26Group_norm_nhwc_bwd_params,@"STO_CUDA_ENTRY STV_DEFAULT"
_Z35group_norm_nhwc_bwd_one_pass_kernelI11Fp16IOBf16WLi256ELi30ELi480EEv26Group_norm_nhwc_bwd_params:
.text._Z35group_norm_nhwc_bwd_one_pass_kernelI11Fp16IOBf16WLi256ELi30ELi480EEv26Group_norm_nhwc_bwd_params:
        /* <DEDUP_REMOVED lines=55> */
[----:B------:R-:W-:-:S02]  /*0370*/  SHF.R.S64 R54, R54, 0x1, R57 ;  /* 0x0000000136367819 */ /* 0x000fc40000001039 */
[--C-:B------:R-:W-:Y:S02]  /*0380*/  SHF.R.S64 R53, R53, 0x1, R56.reuse ;  /* 0x0000000135357819 */ /* 0x100fe40000001038 */
[----:B------:R-:W-:Y:S02]  /*0390*/  SHF.R.S32.HI R3, RZ, 0x5, R3 ;  /* 0x00000005ff037819 */ /* 0x000fe40000011403 */
[----:B------:R-:W-:Y:S02]  /*03a0*/  SHF.R.S32.HI R56, RZ, 0x1, R56 ;  /* 0x00000001ff387819 */ /* 0x000fe40000011438 */
[----:B------:R-:W-:Y:S02]  /*03b0*/  SHF.R.S32.HI R57, RZ, 0x1, R57 ;  /* 0x00000001ff397819 */ /* 0x000fe40000011439 */
[----:B------:R-:W-:Y:S02]  /*03c0*/  @P6 LOP3.LUT R2, R2, 0x2, RZ, 0xfc, !PT ;  /* 0x0000000202026812 */ /* 0x000fe400078efcff */
[----:B------:R-:W-:-:S02]  /*03d0*/  LEA R55, R3, UR5, 0x3 ;  /* 0x0000000503377c11 */ /* 0x000fc4000f8e18ff */
[----:B------:R-:W-:Y:S02]  /*03e0*/  SHF.L.U64.HI R56, R53, 0x2, R56 ;  /* 0x0000000235387819 */ /* 0x000fe40000010238 */
[----:B-1----:R-:W-:-:S07]  /*03f0*/  SHF.L.U64.HI R57, R54, 0x2, R57 ;  /* 0x0000000236397819 */ /* 0x002fce0000010239 */
.L_x_1024:
[----:B------:R-:W0:Y:S01]  /*0400*/  LDC R10, c[0x0][0x2a0] ;  /* 0x0000a800ff0a7b82 */ /* 0x000e220000000800 */
[----:B------:R-:W-:Y:S01]  /*0410*/  IABS R6, R33 ;  /* 0x0000002100067213 */ /* 0x000fe20000000000 */
[----:B------:R-:W-:Y:S01]  /*0420*/  ULDC.64 UR10, c[0x0][0x298] ;  /* 0x0000a600000a7ab9 */ /* 0x000fe20000000a00 */
[----:B------:R-:W-:Y:S02]  /*0430*/  LOP3.LUT P6, RZ, R2, 0x2, RZ, 0xc0, !PT ;  /* 0x0000000202ff7812 */ /* 0x000fe400078cc0ff */
[----:B------:R-:W-:Y:S02]  /*0440*/  CS2R R42, SRZ ;  /* 0x00000000002a7805 */ /* 0x000fe4000001ff00 */
[----:B------:R-:W-:Y:S01]  /*0450*/  IADD3 R17, R0, 0x20, RZ ;  /* 0x0000002000117810 */ /* 0x000fe20007ffe0ff */
[----:B------:R-:W1:Y:S03]  /*0460*/  @P5 LDC.64 R38, c[0x0][0x230] ;  /* 0x00008c00ff265b82 */ /* 0x000e660000000a00 */
        /* <DEDUP_REMOVED lines=31> */
[----:B-1----:R-:W-:-:S10]  /*0660*/  IMAD.WIDE.U32 R4, R7, -0x77777777, RZ ;  /* 0x8888888907047825 */ /* 0x002fd400078e00ff */
[----:B------:R-:W-:Y:S02]  /*0670*/  @P0 IADD3 R6, R6, 0x1, RZ ;  /* 0x0000000106060810 */ /* 0x000fe40007ffe0ff */
[----:B------:R-:W-:Y:S02]  /*0680*/  ISETP.GE.AND P0, PT, R33, RZ, PT ;  /* 0x000000ff2100720c */ /* 0x000fe40003f06270 */
[----:B------:R-:W-:Y:S02]  /*0690*/  MOV R4, R6 ;  /* 0x0000000600047202 */ /* 0x000fe40000000f00 */
[----:B------:R-:W-:-:S05]  /*06a0*/  SHF.R.U32.HI R6, RZ, 0x3, R5 ;  /* 0x00000003ff067819 */ /* 0x000fca0000011605 */
[----:B------:R-:W-:Y:S02]  /*06b0*/  IMAD R16, R6, -0xf, R7 ;  /* 0xfffffff106107824 */ /* 0x000fe400078e0207 */
[----:B------:R-:W1:Y:S02]  /*06c0*/  @P6 LDC.64 R6, c[0x0][0x288] ;  /* 0x0000a200ff066b82 */ /* 0x000e640000000a00 */
[----:B------:R-:W-:Y:S02]  /*06d0*/  @!P0 IADD3 R44, -R44, RZ, RZ ;  /* 0x000000ff2c2c8210 */ /* 0x000fe40007ffe1ff */
[----:B------:R-:W-:Y:S02]  /*06e0*/  ISETP.GE.AND P0, PT, R3, RZ, PT ;  /* 0x000000ff0300720c */ /* 0x000fe40003f06270 */
[----:B------:R-:W-:Y:S02]  /*06f0*/  LOP3.LUT R3, RZ, R10, RZ, 0x33, !PT ;  /* 0x0000000aff037212 */ /* 0x000fe400078e33ff */
[----:B------:R-:W-:-:S09]  /*0700*/  SHF.L.U32 R16, R16, 0x1, RZ ;  /* 0x0000000110107819 */ /* 0x000fd200000006ff */
        /* <DEDUP_REMOVED lines=13> */
[----:B------:R-:W-:-:S03]  /*07e0*/  ULDC.64 UR10, c[0x0][0x290] ;  /* 0x0000a400000a7ab9 */ /* 0x000fc60000000a00 */
[----:B-1----:R-:W-:Y:S01]  /*07f0*/  @P6 IMAD R3, R59, R6, RZ ;  /* 0x000000063b036224 */ /* 0x002fe200078e02ff */
[----:B------:R-:W-:Y:S02]  /*0800*/  IADD3 R11, R9, R11, RZ ;  /* 0x0000000b090b7210 */ /* 0x000fe40007ffe0ff */
[----:B------:R-:W-:Y:S01]  /*0810*/  @P6 MOV R10, R8 ;  /* 0x00000008000a6202 */ /* 0x000fe20000000f00 */
[----:B------:R-:W-:-:S04]  /*0820*/  @P6 IMAD R3, R0, R7, R3 ;  /* 0x0000000700036224 */ /* 0x000fc800078e0203 */
        /* <DEDUP_REMOVED lines=16> */
[C---:B------:R-:W-:Y:S02]  /*0930*/  @P5 SHF.L.U64.HI R18, R12.reuse, 0x1, R13 ;  /* 0x000000010c125819 */ /* 0x040fe4000001020d */
[----:B------:R-:W-:Y:S02]  /*0940*/  @P5 SHF.L.U32 R3, R12, 0x1, RZ ;  /* 0x000000010c035819 */ /* 0x000fe400000006ff */
[----:B------:R-:W-:Y:S02]  /*0950*/  SHF.R.S32.HI R13, RZ, 0x1f, R17 ;  /* 0x0000001fff0d7819 */ /* 0x000fe40000011411 */
[----:B------:R-:W-:Y:S02]  /*0960*/  @P6 IADD3.X R47, R14, R47, RZ, P0, !PT ;  /* 0x0000002f0e2f6210 */ /* 0x000fe400007fe4ff */
[----:B------:R-:W-:Y:S01]  /*0970*/  @P5 IADD3 R38, P0, R3, R38, RZ ;  /* 0x0000002603265210 */ /* 0x000fe20007f1e0ff */
[----:B-1----:R-:W-:Y:S01]  /*0980*/  @P4 IMAD R12, R13, R6, RZ ;  /* 0x000000060d0c4224 */ /* 0x002fe200078e02ff */
[----:B------:R-:W-:-:S02]  /*0990*/  @P4 MOV R14, R8 ;  /* 0x00000008000e4202 */ /* 0x000fc40000000f00 */
[C---:B------:R-:W-:Y:S02]  /*09a0*/  @P5 IADD3.X R39, R18.reuse, R39, RZ, P0, !PT ;  /* 0x0000002712275210 */ /* 0x040fe400007fe4ff */
[----:B----4-:R-:W-:Y:S01]  /*09b0*/  @P5 IADD3 R36, P0, R3, R36, RZ ;  /* 0x0000002403245210 */ /* 0x010fe20007f1e0ff */
[C---:B------:R-:W-:Y:S01]  /*09c0*/  @P4 IMAD R3, R17.reuse, R7, R12 ;  /* 0x0000000711034224 */ /* 0x040fe200078e020c */
[----:B------:R-:W-:Y:S01]  /*09d0*/  @P4 MOV R15, R11 ;  /* 0x0000000b000f4202 */ /* 0x000fe20000000f00 */
[----:B------:R-:W0:Y:S01]  /*09e0*/  @P2 LDC.64 R12, c[0x0][0x288] ;  /* 0x0000a200ff0c2b82 */ /* 0x000e220000000a00 */
[----:B------:R-:W-:Y:S01]  /*09f0*/  @P5 IADD3.X R37, R18, R37, RZ, P0, !PT ;  /* 0x0000002512255210 */ /* 0x000fe200007fe4ff */
[----:B------:R-:W-:Y:S01]  /*0a00*/  @P4 IMAD.WIDE.U32 R6, R17, R6, R14 ;  /* 0x0000000611064225 */ /* 0x000fe200078e000e */
[----:B------:R-:W-:Y:S02]  /*0a10*/  SHF.R.S32.HI R15, RZ, 0x1f, R58 ;  /* 0x0000001fff0f7819 */ /* 0x000fe4000001143a */
[----:B------:R-:W-:-:S02]  /*0a20*/  @P3 MOV R14, R8 ;  /* 0x00000008000e3202 */ /* 0x000fc40000000f00 */
[----:B------:R-:W-:Y:S01]  /*0a30*/  @P4 IADD3 R3, R7, R3, RZ ;  /* 0x0000000307034210 */ /* 0x000fe20007ffe0ff */
[-C--:B--2---:R-:W-:Y:S01]  /*0a40*/  @P3 IMAD R7, R15, R4.reuse, RZ ;  /* 0x000000040f073224 */ /* 0x084fe200078e02ff */
[----:B------:R-:W-:Y:S02]  /*0a50*/  @P3 MOV R15, R11 ;  /* 0x0000000b000f3202 */ /* 0x000fe40000000f00 */
[----:B------:R-:W-:Y:S01]  /*0a60*/  @P4 SHF.L.U64.HI R18, R6, 0x1, R3 ;  /* 0x0000000106124819 */ /* 0x000fe20000010203 */
[----:B------:R-:W-:Y:S01]  /*0a70*/  @P3 IMAD R19, R58, R5, R7 ;  /* 0x000000053a133224 */ /* 0x000fe200078e0207 */
[----:B------:R-:W-:Y:S01]  /*0a80*/  IADD3 R3, R0, 0x80, RZ ;  /* 0x0000008000037810 */ /* 0x000fe20007ffe0ff */
[----:B------:R-:W-:Y:S01]  /*0a90*/  @P3 IMAD.WIDE.U32 R4, R58, R4, R14 ;  /* 0x000000043a043225 */ /* 0x000fe200078e000e */
[----:B------:R-:W-:Y:S02]  /*0aa0*/  @P4 SHF.L.U32 R17, R6, 0x1, RZ ;  /* 0x0000000106114819 */ /* 0x000fe400000006ff */
[----:B------:R-:W-:Y:S01]  /*0ab0*/  SHF.R.S32.HI R15, RZ, 0x1f, R3 ;  /* 0x0000001fff0f7819 */ /* 0x000fe20000011403 */
[----:B------:R-:W1:Y:S01]  /*0ac0*/  @P1 LDC.64 R6, c[0x0][0x288] ;  /* 0x0000a200ff061b82 */ /* 0x000e620000000a00 */
[----:B------:R-:W-:-:S02]  /*0ad0*/  @P3 IADD3 R5, R5, R19, RZ ;  /* 0x0000001305053210 */ /* 0x000fc40007ffe0ff */
[----:B------:R-:W-:Y:S01]  /*0ae0*/  @P4 IADD3 R30, P0, R17, R30, RZ ;  /* 0x0000001e111e4210 */ /* 0x000fe20007f1e0ff */
[----:B0-----:R-:W-:Y:S01]  /*0af0*/  @P2 IMAD R20, R15, R12, RZ ;  /* 0x0000000c0f142224 */ /* 0x001fe200078e02ff */
[C---:B------:R-:W-:Y:S02]  /*0b00*/  @P3 SHF.L.U32 R15, R4.reuse, 0x1, RZ ;  /* 0x00000001040f3819 */ /* 0x040fe400000006ff */
[----:B------:R-:W-:Y:S01]  /*0b10*/  @P3 SHF.L.U64.HI R14, R4, 0x1, R5 ;  /* 0x00000001040e3819 */ /* 0x000fe20000010205 */
[----:B------:R-:W-:Y:S01]  /*0b20*/  @P2 IMAD R35, R3, R13, R20 ;  /* 0x0000000d03232224 */ /* 0x000fe200078e0214 */
[----:B------:R-:W-:Y:S01]  /*0b30*/  @P4 IADD3.X R31, R18, R31, RZ, P0, !PT ;  /* 0x0000001f121f4210 */ /* 0x000fe200007fe4ff */
[----:B------:R-:W0:Y:S01]  /*0b40*/  @P2 LDC.64 R20, c[0x0][0x228] ;  /* 0x00008a00ff142b82 */ /* 0x000e220000000a00 */
[----:B------:R-:W-:Y:S02]  /*0b50*/  @P2 MOV R4, R8 ;  /* 0x0000000800042202 */ /* 0x000fe40000000f00 */
[----:B------:R-:W-:-:S02]  /*0b60*/  @P2 MOV R5, R11 ;  /* 0x0000000b00052202 */ /* 0x000fc40000000f00 */
[----:B------:R-:W-:Y:S02]  /*0b70*/  @P4 IADD3 R28, P0, R17, R28, RZ ;  /* 0x0000001c111c4210 */ /* 0x000fe40007f1e0ff */
[----:B------:R-:W-:Y:S01]  /*0b80*/  IADD3 R17, R0, 0xa0, RZ ;  /* 0x000000a000117810 */ /* 0x000fe20007ffe0ff */
[----:B------:R-:W-:Y:S01]  /*0b90*/  @P2 IMAD.WIDE.U32 R12, R3, R12, R4 ;  /* 0x0000000c030c2225 */ /* 0x000fe200078e0004 */
[----:B------:R-:W-:Y:S01]  /*0ba0*/  @P4 IADD3.X R29, R18, R29, RZ, P0, !PT ;  /* 0x0000001d121d4210 */ /* 0x000fe200007fe4ff */
[----:B------:R-:W2:Y:S01]  /*0bb0*/  LDC R3, c[0x0][0x2ac] ;  /* 0x0000ab00ff037b82 */ /* 0x000ea20000000800 */
[----:B------:R-:W-:Y:S02]  /*0bc0*/  @P3 IADD3 R26, P0, R15, R26, RZ ;  /* 0x0000001a0f1a3210 */ /* 0x000fe40007f1e0ff */
[----:B------:R-:W-:Y:S02]  /*0bd0*/  @P2 IADD3 R13, R13, R35, RZ ;  /* 0x000000230d0d2210 */ /* 0x000fe40007ffe0ff */
[----:B------:R-:W-:-:S02]  /*0be0*/  SHF.R.S32.HI R41, RZ, 0x1f, R17 ;  /* 0x0000001fff297819 */ /* 0x000fc40000011411 */
[----:B------:R-:W-:Y:S01]  /*0bf0*/  @P3 IADD3.X R27, R14, R27, RZ, P0, !PT ;  /* 0x0000001b0e1b3210 */ /* 0x000fe200007fe4ff */
[----:B------:R-:W4:Y:S01]  /*0c00*/  @P1 LDC.64 R18, c[0x0][0x230] ;  /* 0x00008c00ff121b82 */ /* 0x000f220000000a00 */
[C---:B------:R-:W-:Y:S01]  /*0c10*/  @P2 SHF.L.U32 R35, R12.reuse, 0x1, RZ ;  /* 0x000000010c232819 */ /* 0x040fe200000006ff */
[----:B-1----:R-:W-:Y:S01]  /*0c20*/  @P1 IMAD R40, R41, R6, RZ ;  /* 0x0000000629281224 */ /* 0x002fe200078e02ff */
[----:B------:R-:W-:Y:S02]  /*0c30*/  @P2 SHF.L.U64.HI R34, R12, 0x1, R13 ;  /* 0x000000010c222819 */ /* 0x000fe4000001020d */
[----:B------:R-:W-:Y:S01]  /*0c40*/  @P3 IADD3 R24, P0, R15, R24, RZ ;  /* 0x000000180f183210 */ /* 0x000fe20007f1e0ff */
[----:B------:R-:W-:Y:S01]  /*0c50*/  @P1 IMAD R7, R17, R7, R40 ;  /* 0x0000000711071224 */ /* 0x000fe200078e0228 */
[----:B------:R-:W-:Y:S01]  /*0c60*/  @P1 MOV R12, R8 ;  /* 0x00000008000c1202 */ /* 0x000fe20000000f00 */
[----:B------:R-:W1:Y:S01]  /*0c70*/  @P1 LDC.64 R4, c[0x0][0x228] ;  /* 0x00008a00ff041b82 */ /* 0x000e620000000a00 */
[----:B------:R-:W-:-:S02]  /*0c80*/  @P1 MOV R13, R11 ;  /* 0x0000000b000d1202 */ /* 0x000fc40000000f00 */
[----:B------:R-:W-:Y:S01]  /*0c90*/  @P3 IADD3.X R25, R14, R25, RZ, P0, !PT ;  /* 0x000000190e193210 */ /* 0x000fe200007fe4ff */
[----:B------:R-:W-:Y:S01]  /*0ca0*/  IMAD.WIDE.U32 R14, R32, -0x77777777, RZ ;  /* 0x88888889200e7825 */ /* 0x000fe200078e00ff */
[----:B---3--:R-:W-:-:S03]  /*0cb0*/  @P2 IADD3 R22, P0, R35, R22, RZ ;  /* 0x0000001623162210 */ /* 0x008fc60007f1e0ff */
[----:B------:R-:W-:Y:S01]  /*0cc0*/  @P1 IMAD.WIDE.U32 R12, R17, R6, R12 ;  /* 0x00000006110c1225 */ /* 0x000fe200078e000c */
[----:B------:R-:W-:Y:S02]  /*0cd0*/  @P2 IADD3.X R23, R34, R23, RZ, P0, !PT ;  /* 0x0000001722172210 */ /* 0x000fe400007fe4ff */
[----:B0-----:R-:W-:Y:S02]  /*0ce0*/  @P2 IADD3 R20, P0, R35, R20, RZ ;  /* 0x0000001423142210 */ /* 0x001fe40007f1e0ff */
[----:B------:R-:W-:Y:S02]  /*0cf0*/  @P1 IADD3 R13, R13, R7, RZ ;  /* 0x000000070d0d1210 */ /* 0x000fe40007ffe0ff */
[----:B------:R-:W-:Y:S02]  /*0d00*/  SHF.R.U32.HI R14, RZ, 0x3, R15 ;  /* 0x00000003ff0e7819 */ /* 0x000fe4000001160f */
[----:B------:R-:W-:Y:S02]  /*0d10*/  @P1 SHF.L.U32 R7, R12, 0x1, RZ ;  /* 0x000000010c071819 */ /* 0x000fe400000006ff */
[----:B------:R-:W-:Y:S01]  /*0d20*/  @P2 IADD3.X R21, R34, R21, RZ, P0, !PT ;  /* 0x0000001522152210 */ /* 0x000fe200007fe4ff */
[----:B--2---:R-:W-:Y:S01]  /*0d30*/  IMAD R3, R3, UR7, R14 ;  /* 0x0000000703037c24 */ /* 0x004fe2000f8e020e */
[----:B------:R-:W-:-:S02]  /*0d40*/  @P1 SHF.L.U64.HI R12, R12, 0x1, R13 ;  /* 0x000000010c0c1819 */ /* 0x000fc4000001020d */
[----:B------:R-:W-:Y:S02]  /*0d50*/  CS2R R34, SRZ ;  /* 0x0000000000227805 */ /* 0x000fe4000001ff00 */
[----:B----4-:R-:W-:Y:S02]  /*0d60*/  @P1 IADD3 R18, P0, R7, R18, RZ ;  /* 0x0000001207121210 */ /* 0x010fe40007f1e0ff */
[----:B------:R-:W-:Y:S02]  /*0d70*/  IADD3 R3, R3, 0xc0, RZ ;  /* 0x000000c003037810 */ /* 0x000fe40007ffe0ff */
[----:B------:R-:W-:Y:S02]  /*0d80*/  @P1 IADD3.X R19, R12, R19, RZ, P0, !PT ;  /* 0x000000130c131210 */ /* 0x000fe400007fe4ff */
[----:B-1----:R-:W-:Y:S02]  /*0d90*/  @P1 IADD3 R4, P0, R7, R4, RZ ;  /* 0x0000000407041210 */ /* 0x002fe40007f1e0ff */
[----:B------:R-:W-:-:S02]  /*0da0*/  IADD3 R17, R0, 0xe0, RZ ;  /* 0x000000e000117810 */ /* 0x000fc40007ffe0ff */
[----:B------:R-:W-:Y:S02]  /*0db0*/  @P1 IADD3.X R5, R12, R5, RZ, P0, !PT ;  /* 0x000000050c051210 */ /* 0x000fe400007fe4ff */
[----:B------:R-:W-:Y:S02]  /*0dc0*/  ISETP.GE.U32.AND P0, PT, R3, UR10, PT ;  /* 0x0000000a03007c0c */ /* 0x000fe4000bf06070 */
[----:B------:R-:W-:-:S04]  /*0dd0*/  SHF.R.S32.HI R3, RZ, 0x1f, R3 ;  /* 0x0000001fff037819 */ /* 0x000fc80000011403 */
[----:B------:R-:W-:Y:S02]  /*0de0*/  ISETP.GE.AND.EX P0, PT, R3, UR11, PT, P0 ;  /* 0x0000000b03007c0c */ /* 0x000fe4000bf06300 */
[----:B------:R-:W-:Y:S02]  /*0df0*/  IADD3 R3, R0, 0xc0, RZ ;  /* 0x000000c000037810 */ /* 0x000fe40007ffe0ff */
[----:B------:R-:W-:Y:S02]  /*0e00*/  ISETP.LT.U32.AND P0, PT, R32, 0x1e0, !P0 ;  /* 0x000001e02000780c */ /* 0x000fe40004701070 */
[----:B------:R-:W-:-:S11]  /*0e10*/  SHF.R.S32.HI R15, RZ, 0x1f, R3 ;  /* 0x0000001fff0f7819 */ /* 0x000fd60000011403 */
[----:B------:R-:W0:Y:S08]  /*0e20*/  @P0 LDC.64 R12, c[0x0][0x288] ;  /* 0x0000a200ff0c0b82 */ /* 0x000e300000000a00 */
[----:B------:R-:W1:Y:S01]  /*0e30*/  @P0 LDC.64 R6, c[0x0][0x230] ;  /* 0x00008c00ff060b82 */ /* 0x000e620000000a00 */
[----:B0-----:R-:W-:Y:S01]  /*0e40*/  @P0 IMAD R14, R15, R12, RZ ;  /* 0x0000000c0f0e0224 */ /* 0x001fe200078e02ff */
[----:B------:R-:W-:-:S03]  /*0e50*/  @P0 MOV R15, R11 ;  /* 0x0000000b000f0202 */ /* 0x000fc60000000f00 */
        /* <DEDUP_REMOVED lines=9> */
[----:B------:R-:W-:-:S03]  /*0ef0*/  SHF.R.S32.HI R52, RZ, 0x1f, R17 ;  /* 0x0000001fff347819 */ /* 0x000fc60000011411 */
[----:B------:R-:W5:Y:S01]  /*0f00*/  @P0 LDG.E R34, desc[UR8][R6.64] ;  /* 0x0000000806220981 */ /* 0x000f62000c1e1900 */
[----:B0-----:R-:W-:-:S04]  /*0f10*/  @P0 IADD3 R12, P6, R3, R12, RZ ;  /* 0x0000000c030c0210 */ /* 0x001fc80007fde0ff */
[----:B------:R-:W-:-:S05]  /*0f20*/  @P0 IADD3.X R13, R14, R13, RZ, P6, !PT ;  /* 0x0000000d0e0d0210 */ /* 0x000fca00037fe4ff */
[----:B------:R0:W5:Y:S01]  /*0f30*/  @P0 LDG.E R43, desc[UR8][R12.64] ;  /* 0x000000080c2b0981 */ /* 0x000162000c1e1900 */
[----:B------:R-:W-:-:S04]  /*0f40*/  ISETP.GE.U32.AND P0, PT, R17, UR10, PT ;  /* 0x0000000a11007c0c */ /* 0x000fc8000bf06070 */
[----:B------:R-:W-:-:S04]  /*0f50*/  ISETP.GE.AND.EX P0, PT, R52, UR11, PT, P0 ;  /* 0x0000000b34007c0c */ /* 0x000fc8000bf06300 */
[----:B------:R-:W-:-:S13]  /*0f60*/  ISETP.GT.U32.OR P0, PT, R32, 0x1df, P0 ;  /* 0x000001df2000780c */ /* 0x000fda0000704470 */
[----:B0-----:R-:W0:Y:S01]  /*0f70*/  @!P0 LDC.64 R12, c[0x0][0x288] ;  /* 0x0000a200ff0c8b82 */ /* 0x001e220000000a00 */
[----:B------:R-:W-:-:S07]  /*0f80*/  @!P0 MOV R15, R11 ;  /* 0x0000000b000f8202 */ /* 0x000fce0000000f00 */
[----:B------:R-:W1:Y:S01]  /*0f90*/  @!P0 LDC.64 R6, c[0x0][0x230] ;  /* 0x00008c00ff068b82 */ /* 0x000e620000000a00 */
[----:B0-----:R-:W-:-:S04]  /*0fa0*/  @!P0 IMAD R14, R52, R12, RZ ;  /* 0x0000000c340e8224 */ /* 0x001fc800078e02ff */
[----:B------:R-:W-:Y:S01]  /*0fb0*/  @!P0 IMAD R3, R17, R13, R14 ;  /* 0x0000000d11038224 */ /* 0x000fe200078e020e */
[----:B------:R-:W-:-:S05]  /*0fc0*/  @!P0 MOV R14, R8 ;  /* 0x00000008000e8202 */ /* 0x000fca0000000f00 */
[----:B------:R-:W-:-:S05]  /*0fd0*/  @!P0 IMAD.WIDE.U32 R14, R17, R12, R14 ;  /* 0x0000000c110e8225 */ /* 0x000fca00078e000e */
[----:B------:R-:W-:Y:S02]  /*0fe0*/  @!P0 IADD3 R13, R15, R3, RZ ;  /* 0x000000030f0d8210 */ /* 0x000fe40007ffe0ff */
[C---:B------:R-:W-:Y:S02]  /*0ff0*/  @!P0 SHF.L.U32 R3, R14.reuse, 0x1, RZ ;  /* 0x000000010e038819 */ /* 0x040fe400000006ff */
[----:B------:R-:W-:Y:S02]  /*1000*/  @!P0 SHF.L.U64.HI R12, R14, 0x1, R13 ;  /* 0x000000010e0c8819 */ /* 0x000fe4000001020d */
[----:B------:R-:W0:Y:S01]  /*1010*/  @!P0 LDC.64 R14, c[0x0][0x228] ;  /* 0x00008a00ff0e8b82 */ /* 0x000e220000000a00 */
[----:B-1----:R-:W-:-:S04]  /*1020*/  @!P0 IADD3 R6, P6, R3, R6, RZ ;  /* 0x0000000603068210 */ /* 0x002fc80007fde0ff */
[----:B------:R-:W-:Y:S02]  /*1030*/  @!P0 IADD3.X R7, R12, R7, RZ, P6, !PT ;  /* 0x000000070c078210 */ /* 0x000fe400037fe4ff */
[----:B------:R-:W-:Y:S02]  /*1040*/  CS2R R40, SRZ ;  /* 0x0000000000287805 */ /* 0x000fe4000001ff00 */
[----:B------:R-:W-:Y:S01]  /*1050*/  MOV R50, RZ ;  /* 0x000000ff00327202 */ /* 0x000fe20000000f00 */
[----:B------:R-:W5:Y:S04]  /*1060*/  @!P0 LDG.E R35, desc[UR8][R6.64] ;  /* 0x0000000806238981 */ /* 0x000f68000c1e1900 */
[----:B------:R1:W5:Y:S01]  /*1070*/  @P5 LDG.E R41, desc[UR8][R38.64] ;  /* 0x0000000826295981 */ /* 0x000362000c1e1900 */
[----:B0-----:R-:W-:-:S04]  /*1080*/  @!P0 IADD3 R14, P6, R3, R14, RZ ;  /* 0x0000000e030e8210 */ /* 0x001fc80007fde0ff */
[----:B------:R-:W-:Y:S02]  /*1090*/  @!P0 IADD3.X R15, R12, R15, RZ, P6, !PT ;  /* 0x0000000f0c0f8210 */ /* 0x000fe400037fe4ff */
[----:B------:R-:W0:Y:S01]  /*10a0*/  LDC.64 R12, c[0x0][0x248] ;  /* 0x00009200ff0c7b82 */ /* 0x000e220000000a00 */
[----:B------:R-:W-:Y:S02]  /*10b0*/  LOP3.LUT P6, RZ, R2, 0x2, RZ, 0xc0, !PT ;  /* 0x0000000202ff7812 */ /* 0x000fe400078cc0ff */
[----:B-1----:R-:W-:Y:S01]  /*10c0*/  CS2R R38, SRZ ;  /* 0x0000000000267805 */ /* 0x002fe2000001ff00 */
[----:B------:R-:W5:Y:S05]  /*10d0*/  @!P0 LDG.E R42, desc[UR8][R14.64] ;  /* 0x000000080e2a8981 */ /* 0x000f6a000c1e1900 */
[----:B------:R-:W5:Y:S04]  /*10e0*/  @P4 LDG.E R38, desc[UR8][R30.64] ;  /* 0x000000081e264981 */ /* 0x000f68000c1e1900 */
[----:B------:R-:W5:Y:S04]  /*10f0*/  @P3 LDG.E R39, desc[UR8][R26.64] ;  /* 0x000000081a273981 */ /* 0x000f68000c1e1900 */
[----:B------:R1:W5:Y:S04]  /*1100*/  @P6 LDG.E R40, desc[UR8][R48.64] ;  /* 0x0000000830286981 */ /* 0x000368000c1e1900 */
[----:B------:R2:W5:Y:S01]  /*1110*/  @P6 LDG.E R50, desc[UR8][R46.64] ;  /* 0x000000082e326981 */ /* 0x000562000c1e1900 */
[----:B0-----:R-:W-:-:S06]  /*1120*/  IMAD.WIDE R12, R33, 0x8, R12 ;  /* 0x00000008210c7825 */ /* 0x001fcc00078e020c */
[----:B------:R-:W3:Y:S01]  /*1130*/  LDG.E.64 R12, desc[UR8][R12.64] ;  /* 0x000000080c0c7981 */ /* 0x000ee2000c1e1b00 */
[----:B-1----:R-:W-:Y:S02]  /*1140*/  CS2R R48, SRZ ;  /* 0x0000000000307805 */ /* 0x002fe4000001ff00 */
[----:B--2---:R-:W-:-:S04]  /*1150*/  CS2R R46, SRZ ;  /* 0x00000000002e7805 */ /* 0x004fc8000001ff00 */
[----:B------:R0:W5:Y:S04]  /*1160*/  @P5 LDG.E R49, desc[UR8][R36.64] ;  /* 0x0000000824315981 */ /* 0x000168000c1e1900 */
[----:B------:R-:W5:Y:S04]  /*1170*/  @P4 LDG.E R48, desc[UR8][R28.64] ;  /* 0x000000081c304981 */ /* 0x000f68000c1e1900 */
[----:B------:R-:W5:Y:S01]  /*1180*/  @P2 LDG.E R46, desc[UR8][R20.64] ;  /* 0x00000008142e2981 */ /* 0x000f62000c1e1900 */
[----:B0-----:R-:W-:-:S03]  /*1190*/  CS2R R36, SRZ ;  /* 0x0000000000247805 */ /* 0x001fc6000001ff00 */
[----:B------:R-:W5:Y:S04]  /*11a0*/  @P3 LDG.E R47, desc[UR8][R24.64] ;  /* 0x00000008182f3981 */ /* 0x000f68000c1e1900 */
[----:B------:R-:W5:Y:S04]  /*11b0*/  @P2 LDG.E R36, desc[UR8][R22.64] ;  /* 0x0000000816242981 */ /* 0x000f68000c1e1900 */
[----:B------:R-:W5:Y:S01]  /*11c0*/  @P1 LDG.E R37, desc[UR8][R18.64] ;  /* 0x0000000812251981 */ /* 0x000f62000c1e1900 */
[----:B------:R-:W-:Y:S02]  /*11d0*/  MOV R3, 0x3f800000 ;  /* 0x3f80000000037802 */ /* 0x000fe40000000f00 */
[----:B------:R-:W-:Y:S01]  /*11e0*/  MOV R45, RZ ;  /* 0x000000ff002d7202 */ /* 0x000fe20000000f00 */
[----:B------:R-:W-:Y:S01]  /*11f0*/  BSSY B0, `(.L_x_974) ;  /* 0x000001e000007945 */ /* 0x000fe20003800000 */
[----:B------:R-:W-:-:S04]  /*1200*/  MOV R6, RZ ;  /* 0x000000ff00067202 */ /* 0x000fc80000000f00 */
[----:B------:R0:W5:Y:S02]  /*1210*/  @P1 LDG.E R45, desc[UR8][R4.64] ;  /* 0x00000008042d1981 */ /* 0x000164000c1e1900 */
[----:B0-----:R-:W-:Y:S01]  /*1220*/  CS2R R4, SRZ ;  /* 0x0000000000047805 */ /* 0x001fe2000001ff00 */
[----:B---3--:R-:W-:-:S05]  /*1230*/  FFMA.FTZ R24, -R12, R12, R13 ;  /* 0x0000000c0c187223 */ /* 0x008fca000001010d */
[----:B------:R-:W-:-:S13]  /*1240*/  FSETP.GTU.FTZ.AND P0, PT, R24, RZ, PT ;  /* 0x000000ff1800720b */ /* 0x000fda0003f1c000 */
[----:B------:R-:W0:Y:S01]  /*1250*/  @P0 LDC R17, c[0x0][0x250] ;  /* 0x00009400ff110b82 */ /* 0x000e220000000800 */
[----:B------:R-:W-:Y:S01]  /*1260*/  MOV R13, RZ ;  /* 0x000000ff000d7202 */ /* 0x000fe20000000f00 */
[----:B0-----:R-:W-:-:S04]  /*1270*/  @P0 FADD.FTZ R17, R24, R17 ;  /* 0x0000001118110221 */ /* 0x001fc80000010000 */
[----:B------:R0:W1:Y:S01]  /*1280*/  @P0 MUFU.RSQ R3, R17 ;  /* 0x0000001100030308 */ /* 0x0000620000001400 */
[----:B------:R-:W-:-:S13]  /*1290*/  ISETP.GT.U32.AND P0, PT, R32, 0x1df, PT ;  /* 0x000001df2000780c */ /* 0x000fda0003f04070 */
[----:B0-----:R-:W-:Y:S05]  /*12a0*/  @P0 BRA `(.L_x_975) ;  /* 0x0000000000480947 */ /* 0x001fea0003800000 */
[----:B------:R-:W-:Y:S01]  /*12b0*/  ULDC.U8 UR5, c[0x0][0x2a4] ;  /* 0x0000a90000057ab9 */ /* 0x000fe20000000000 */
[----:B------:R-:W0:Y:S01]  /*12c0*/  LDC.64 R14, c[0x0][0x238] ;  /* 0x00008e00ff0e7b82 */ /* 0x000e220000000a00 */
[----:B------:R-:W-:Y:S01]  /*12d0*/  ISETP.NE.AND P0, PT, RZ, UR5, PT ;  /* 0x00000005ff007c0c */ /* 0x000fe2000bf05270 */
[----:B------:R-:W-:-:S05]  /*12e0*/  IMAD R17, R44, 0x1e, RZ ;  /* 0x0000001e2c117824 */ /* 0x000fca00078e02ff */
[----:B------:R-:W-:-:S04]  /*12f0*/  IADD3 R17, R16, R17, RZ ;  /* 0x0000001110117210 */ /* 0x000fc80007ffe0ff */
[----:B------:R-:W-:-:S03]  /*1300*/  SHF.R.S32.HI R4, RZ, 0x1f, R17 ;  /* 0x0000001fff047819 */ /* 0x000fc60000011411 */
[----:B------:R-:W2:Y:S01]  /*1310*/  @P0 LDC.64 R6, c[0x0][0x240] ;  /* 0x00009000ff060b82 */ /* 0x000ea20000000a00 */
[----:B0-----:R-:W-:-:S05]  /*1320*/  IMAD.WIDE R14, R17, 0x2, R14 ;  /* 0x00000002110e7825 */ /* 0x001fca00078e020e */
[----:B------:R-:W3:Y:S01]  /*1330*/  LDG.E.U16 R16, desc[UR8][R14.64+0x2] ;  /* 0x000002080e107981 */ /* 0x000ee2000c1e1500 */
[----:B--2---:R-:W-:-:S04]  /*1340*/  @P0 LEA R6, P6, R17, R6, 0x1 ;  /* 0x0000000611060211 */ /* 0x004fc800078c08ff */
[----:B------:R-:W-:Y:S02]  /*1350*/  @P0 LEA.HI.X R7, R17, R7, R4, 0x1, P6 ;  /* 0x0000000711070211 */ /* 0x000fe400030f0c04 */
[----:B------:R-:W2:Y:S04]  /*1360*/  LDG.E.U16 R4, desc[UR8][R14.64] ;  /* 0x000000080e047981 */ /* 0x000ea8000c1e1500 */
[----:B------:R-:W4:Y:S04]  /*1370*/  @P0 LDG.E.U16 R18, desc[UR8][R6.64] ;  /* 0x0000000806120981 */ /* 0x000f28000c1e1500 */
[----:B------:R3:W4:Y:S02]  /*1380*/  @P0 LDG.E.U16 R17, desc[UR8][R6.64+0x2] ;  /* 0x0000020806110981 */ /* 0x000724000c1e1500 */
[----:B---3--:R-:W-:-:S02]  /*1390*/  SHF.L.U32 R6, R16, 0x10, RZ ;  /* 0x0000001010067819 */ /* 0x008fc400000006ff */
[----:B--2---:R-:W-:Y:S02]  /*13a0*/  SHF.L.U32 R4, R4, 0x10, RZ ;  /* 0x0000001004047819 */ /* 0x004fe400000006ff */
[----:B----4-:R-:W-:Y:S02]  /*13b0*/  @P0 SHF.L.U32 R13, R18, 0x10, RZ ;  /* 0x00000010120d0819 */ /* 0x010fe400000006ff */
[----:B------:R-:W-:-:S07]  /*13c0*/  @P0 SHF.L.U32 R5, R17, 0x10, RZ ;  /* 0x0000001011050819 */ /* 0x000fce00000006ff */
.L_x_975:
[----:B------:R-:W-:Y:S05]  /*13d0*/  BSYNC B0 ;  /* 0x0000000000007941 */ /* 0x000fea0003800000 */
.L_x_974:
        /* <DEDUP_REMOVED lines=14> */
[-C--:B-1----:R-:W-:Y:S01]  /*14c0*/  FMUL.FTZ R16, R16, R3.reuse ;  /* 0x0000000310107220 */ /* 0x082fe20000410000 */
        /* <DEDUP_REMOVED lines=22> */
.L_x_976:
        /* <DEDUP_REMOVED lines=26> */
.L_x_977:
[----:B------:R-:W-:Y:S01]  /*17d0*/  FADD.FTZ R18, RZ, R21 ;  /* 0x00000015ff127221 */ /* 0x000fe20000010000 */
[----:B------:R-:W-:Y:S01]  /*17e0*/  FFMA.FTZ R24, R14, R25, R27 ;  /* 0x000000190e187223 */ /* 0x000fe2000001001b */
[----:B------:R-:W-:Y:S01]  /*17f0*/  FMUL.FTZ R21, R19, R4 ;  /* 0x0000000413157220 */ /* 0x000fe20000410000 */
[----:B------:R-:W-:Y:S01]  /*1800*/  FFMA.FTZ R7, R20, R19, R23 ;  /* 0x0000001314077223 */ /* 0x000fe20000010017 */
[----:B------:R-:W-:Y:S01]  /*1810*/  FADD.FTZ R19, R18, R19 ;  /* 0x0000001312137221 */ /* 0x000fe20000010000 */
[----:B------:R-:W-:Y:S01]  /*1820*/  FADD.FTZ R22, R25, R22 ;  /* 0x0000001619167221 */ /* 0x000fe20000010000 */
[----:B------:R-:W-:Y:S01]  /*1830*/  FFMA.FTZ R18, R20, R21, R24 ;  /* 0x0000001514127223 */ /* 0x000fe20000010018 */
[----:B------:R-:W-:Y:S01]  /*1840*/  FFMA.FTZ R27, R14, R17, RZ ;  /* 0x000000110e1b7223 */ /* 0x000fe200000100ff */
[----:B------:R-:W-:Y:S01]  /*1850*/  FADD.FTZ R24, RZ, R17 ;  /* 0x00000011ff187221 */ /* 0x000fe20000010000 */
[--C-:B------:R-:W-:Y:S02]  /*1860*/  HADD2.F32 R23, -RZ, R38.reuse.H0_H0 ;  /* 0x20000026ff177230 */ /* 0x100fe40000004100 */
[----:B------:R-:W-:Y:S01]  /*1870*/  FMUL.FTZ R17, R15, R6 ;  /* 0x000000060f117220 */ /* 0x000fe20000410000 */
[----:B------:R-:W-:-:S02]  /*1880*/  HADD2.F32 R25, -RZ, R38.H1_H1 ;  /* 0x30000026ff197230 */ /* 0x000fc40000004100 */
[----:B------:R-:W-:Y:S01]  /*1890*/  FFMA.FTZ R20, R16, R15, R27 ;  /* 0x0000000f10147223 */ /* 0x000fe2000001001b */
[----:B------:R-:W-:Y:S01]  /*18a0*/  FADD.FTZ R24, R24, R15 ;  /* 0x0000000f18187221 */ /* 0x000fe20000010000 */
[----:B------:R-:W-:Y:S01]  /*18b0*/  FFMA.FTZ R16, R16, R17, R18 ;  /* 0x0000001110107223 */ /* 0x000fe20000010012 */
[C---:B------:R-:W-:Y:S01]  /*18c0*/  FADD.FTZ R26, -R12.reuse, R23 ;  /* 0x000000170c1a7221 */ /* 0x040fe20000010100 */
[----:B------:R-:W-:Y:S01]  /*18d0*/  FADD.FTZ R18, -R12, R25 ;  /* 0x000000190c127221 */ /* 0x000fe20000010100 */
[----:B------:R-:W-:Y:S01]  /*18e0*/  FADD.FTZ R14, R22, R21 ;  /* 0x00000015160e7221 */ /* 0x000fe20000010000 */
        /* <DEDUP_REMOVED lines=23> */
.L_x_978:
[----:B------:R-:W-:Y:S01]  /*1a60*/  FADD.FTZ R28, R17, R14 ;  /* 0x0000000e111c7221 */ /* 0x000fe20000010000 */
[----:B------:R-:W-:Y:S01]  /*1a70*/  FMUL.FTZ R21, R22, R4 ;  /* 0x0000000416157220 */ /* 0x000fe20000410000 */
[----:B------:R-:W-:Y:S01]  /*1a80*/  FADD.FTZ R14, R19, R22 ;  /* 0x00000016130e7221 */ /* 0x000fe20000010000 */
[--C-:B------:R-:W-:Y:S02]  /*1a90*/  HADD2.F32 R17, -RZ, R39.reuse.H0_H0 ;  /* 0x20000027ff117230 */ /* 0x100fe40000004100 */
[C---:B------:R-:W-:Y:S01]  /*1aa0*/  FFMA.FTZ R22, R26.reuse, R22, R7 ;  /* 0x000000161a167223 */ /* 0x040fe20000010007 */
[----:B------:R-:W-:Y:S02]  /*1ab0*/  HADD2.F32 R19, -RZ, R39.H1_H1 ;  /* 0x30000027ff137230 */ /* 0x000fe40000004100 */
[----:B------:R-:W-:Y:S01]  /*1ac0*/  FFMA.FTZ R7, R26, R21, R16 ;  /* 0x000000151a077223 */ /* 0x000fe20000010010 */
[----:B------:R-:W-:Y:S01]  /*1ad0*/  FADD.FTZ R21, R28, R21 ;  /* 0x000000151c157221 */ /* 0x000fe20000010000 */
[----:B------:R-:W-:Y:S01]  /*1ae0*/  FMUL.FTZ R16, R15, R6 ;  /* 0x000000060f107220 */ /* 0x000fe20000410000 */
[C---:B------:R-:W-:Y:S01]  /*1af0*/  FADD.FTZ R26, -R12.reuse, R17 ;  /* 0x000000110c1a7221 */ /* 0x040fe20000010100 */
[----:B------:R-:W-:Y:S01]  /*1b00*/  FADD.FTZ R28, -R12, R19 ;  /* 0x000000130c1c7221 */ /* 0x000fe20000010100 */
[----:B------:R-:W-:Y:S01]  /*1b10*/  FFMA.FTZ R20, R18, R15, R20 ;  /* 0x0000000f12147223 */ /* 0x000fe20000010014 */
        /* <DEDUP_REMOVED lines=26> */
.L_x_979:
[----:B------:R-:W-:Y:S01]  /*1cc0*/  FMUL.FTZ R21, R19, R4 ;  /* 0x0000000413157220 */ /* 0x000fe20000410000 */
[--C-:B------:R-:W-:Y:S02]  /*1cd0*/  HADD2.F32 R23, -RZ, R36.reuse.H0_H0 ;  /* 0x20000024ff177230 */ /* 0x100fe40000004100 */
[C---:B------:R-:W-:Y:S01]  /*1ce0*/  FFMA.FTZ R25, R17.reuse, R19, R22 ;  /* 0x0000001311197223 */ /* 0x040fe20000010016 */
        /* <DEDUP_REMOVED lines=29> */
.L_x_980:
[----:B------:R-:W-:Y:S01]  /*1ec0*/  FFMA.FTZ R29, R15, R26, R22 ;  /* 0x0000001a0f1d7223 */ /* 0x000fe20000010016 */
[----:B------:R-:W-:Y:S01]  /*1ed0*/  FMUL.FTZ R27, R17, R4 ;  /* 0x00000004111b7220 */ /* 0x000fe20000410000 */
[----:B------:R-:W-:Y:S01]  /*1ee0*/  FADD.FTZ R22, R26, R21 ;  /* 0x000000151a167221 */ /* 0x000fe20000010000 */
[----:B------:R-:W-:Y:S01]  /*1ef0*/  FADD.FTZ R26, R14, R19 ;  /* 0x000000130e1a7221 */ /* 0x000fe20000010000 */
[----:B------:R-:W-:Y:S01]  /*1f00*/  FFMA.FTZ R21, R15, R7, R20 ;  /* 0x000000070f157223 */ /* 0x000fe20000010014 */
[----:B------:R-:W-:Y:S01]  /*1f10*/  FFMA.FTZ R19, R16, R27, R29 ;  /* 0x0000001b10137223 */ /* 0x000fe2000001001d */
[--C-:B------:R-:W-:Y:S02]  /*1f20*/  HADD2.F32 R15, -RZ, R37.reuse.H0_H0 ;  /* 0x20000025ff0f7230 */ /* 0x100fe40000004100 */
[----:B------:R-:W-:Y:S01]  /*1f30*/  FADD.FTZ R27, R22, R27 ;  /* 0x0000001b161b7221 */ /* 0x000fe20000010000 */
[----:B------:R-:W-:Y:S02]  /*1f40*/  HADD2.F32 R29, -RZ, R37.H1_H1 ;  /* 0x30000025ff1d7230 */ /* 0x000fe40000004100 */
[----:B------:R-:W-:Y:S01]  /*1f50*/  FMUL.FTZ R20, R23, R6 ;  /* 0x0000000617147220 */ /* 0x000fe20000410000 */
[----:B------:R-:W-:Y:S01]  /*1f60*/  FADD.FTZ R24, R24, R7 ;  /* 0x0000000718187221 */ /* 0x000fe20000010000 */
[----:B------:R-:W-:Y:S01]  /*1f70*/  FADD.FTZ R22, -R12, R15 ;  /* 0x0000000f0c167221 */ /* 0x000fe20000010100 */
[----:B------:R-:W-:-:S02]  /*1f80*/  HADD2.F32 R15, -RZ, R45.H0_H0 ;  /* 0x2000002dff0f7230 */ /* 0x000fc40000004100 */
[----:B------:R-:W-:Y:S01]  /*1f90*/  FADD.FTZ R14, -R12, R29 ;  /* 0x0000001d0c0e7221 */ /* 0x000fe20000010100 */
[----:B------:R-:W-:Y:S01]  /*1fa0*/  FFMA.FTZ R19, R18, R20, R19 ;  /* 0x0000001412137223 */ /* 0x000fe20000010013 */
[----:B------:R-:W-:Y:S01]  /*1fb0*/  FADD.FTZ R20, R20, R27 ;  /* 0x0000001b14147221 */ /* 0x000fe20000010000 */
[----:B------:R-:W-:Y:S02]  /*1fc0*/  HADD2.F32 R7, -RZ, R45.H1_H1 ;  /* 0x3000002dff077230 */ /* 0x000fe40000004100 */
        /* <DEDUP_REMOVED lines=21> */
.L_x_981:
[----:B------:R-:W-:Y:S01]  /*2120*/  FMUL.FTZ R27, R15, R4 ;  /* 0x000000040f1b7220 */ /* 0x000fe20000410000 */
[--C-:B------:R-:W-:Y:S02]  /*2130*/  HADD2.F32 R29, -RZ, R34.reuse.H0_H0 ;  /* 0x20000022ff1d7230 */ /* 0x100fe40000004100 */
[----:B------:R-:W-:Y:S01]  /*2140*/  FFMA.FTZ R25, R16, R17, R25 ;  /* 0x0000001110197223 */ /* 0x000fe20000010019 */
[----:B------:R-:W-:Y:S02]  /*2150*/  HADD2.F32 R31, -RZ, R34.H1_H1 ;  /* 0x30000022ff1f7230 */ /* 0x000fe40000004100 */
[----:B------:R-:W-:Y:S01]  /*2160*/  FADD.FTZ R16, R26, R17 ;  /* 0x000000111a107221 */ /* 0x000fe20000010000 */
[----:B------:R-:W-:Y:S01]  /*2170*/  FFMA.FTZ R19, R22, R27, R19 ;  /* 0x0000001b16137223 */ /* 0x000fe20000010013 */
[----:B------:R-:W-:Y:S01]  /*2180*/  FMUL.FTZ R26, R7, R6 ;  /* 0x00000006071a7220 */ /* 0x000fe20000410000 */
[----:B------:R-:W-:Y:S01]  /*2190*/  FADD.FTZ R17, R20, R27 ;  /* 0x0000001b14117221 */ /* 0x000fe20000010000 */
[----:B------:R-:W-:Y:S01]  /*21a0*/  FFMA.FTZ R21, R18, R23, R21 ;  /* 0x0000001712157223 */ /* 0x000fe20000010015 */
        /* <DEDUP_REMOVED lines=27> */
.L_x_982:
[----:B------:R-:W-:Y:S01]  /*2360*/  FMUL.FTZ R31, R19, R4 ;  /* 0x00000004131f7220 */ /* 0x000fe20000410000 */
[----:B------:R-:W-:Y:S01]  /*2370*/  FADD.FTZ R24, R24, R23 ;  /* 0x0000001718187221 */ /* 0x000fe20000010000 */
[----:B------:R-:W-:Y:S01]  /*2380*/  FFMA.FTZ R29, R22, R15, R25 ;  /* 0x0000000f161d7223 */ /* 0x000fe20000010019 */
[--C-:B------:R-:W-:Y:S02]  /*2390*/  HADD2.F32 R25, -RZ, R35.reuse.H0_H0 ;  /* 0x20000023ff197230 */ /* 0x100fe40000004100 */
[----:B------:R-:W-:Y:S01]  /*23a0*/  FFMA.FTZ R23, R20, R31, R27 ;  /* 0x0000001f14177223 */ /* 0x000fe2000001001b */
[----:B------:R-:W-:Y:S02]  /*23b0*/  HADD2.F32 R27, -RZ, R35.H1_H1 ;  /* 0x30000023ff1b7230 */ /* 0x000fe40000004100 */
        /* <DEDUP_REMOVED lines=29> */
.L_x_983:
        /* <DEDUP_REMOVED lines=8> */
[----:B------:R-:W-:Y:S01]  /*2610*/  FADD.FTZ R16, R16, R15 ;  /* 0x0000000f10107221 */ /* 0x000fe20000010000 */
[----:B------:R-:W-:Y:S01]  /*2620*/  FFMA.FTZ R21, R14, R7, R21 ;  /* 0x000000070e157223 */ /* 0x000fe20000010015 */
[----:B------:R-:W-:Y:S01]  /*2630*/  FFMA.FTZ R23, R26, R22, R23 ;  /* 0x000000161a177223 */ /* 0x000fe20000010017 */
[----:B------:R-:W-:Y:S01]  /*2640*/  FADD.FTZ R22, R22, R31 ;  /* 0x0000001f16167221 */ /* 0x000fe20000010000 */
[----:B------:R-:W-:Y:S01]  /*2650*/  FADD.FTZ R24, R24, R7 ;  /* 0x0000000718187221 */ /* 0x000fe20000010000 */
[----:B------:R-:W-:Y:S01]  /*2660*/  FFMA.FTZ R29, R20, R19, R29 ;  /* 0x00000013141d7223 */ /* 0x000fe2000001001d */
[----:B------:R-:W-:Y:S01]  /*2670*/  FADD.FTZ R14, R16, R19 ;  /* 0x00000013100e7221 */ /* 0x000fe20000010000 */
        /* <DEDUP_REMOVED lines=78> */
.L_x_985:
[----:B------:R-:W-:Y:S05]  /*2b60*/  BSYNC B0 ;  /* 0x0000000000007941 */ /* 0x000fea0003800000 */
.L_x_984:
        /* <DEDUP_REMOVED lines=27> */
[----:B------:R-:W-:-:S03]  /*2d20*/  FADD.FTZ R30, R30, R19 ;  /* 0x000000131e1e7221 */ /* 0x000fc60000010000 */
        /* <DEDUP_REMOVED lines=125> */
[----:B0-----:R-:W-:-:S02]  /*3500*/  FADD.FTZ R61, R61, R20 ;  /* 0x000000143d3d7221 */ /* 0x001fc40000010000 */
[----:B------:R-:W-:Y:S01]  /*3510*/  FADD.FTZ R19, R17, R22 ;  /* 0x0000001611137221 */ /* 0x000fe20000010000 */
[----:B------:R-:W-:Y:S01]  /*3520*/  FADD.FTZ R20, R16, R21 ;  /* 0x0000001510147221 */ /* 0x000fe20000010000 */
[----:B------:R-:W-:Y:S02]  /*3530*/  FADD.FTZ R22, R18, R23 ;  /* 0x0000001712167221 */ /* 0x000fe40000010000 */
[----:B--2---:R-:W-:Y:S01]  /*3540*/  FADD.FTZ R18, R19, R30 ;  /* 0x0000001e13127221 */ /* 0x004fe20000010000 */
[----:B------:R-:W-:Y:S01]  /*3550*/  FADD.FTZ R16, R61, R28 ;  /* 0x0000001c3d107221 */ /* 0x000fe20000010000 */
[----:B------:R-:W-:Y:S01]  /*3560*/  FADD.FTZ R17, R20, R29 ;  /* 0x0000001d14117221 */ /* 0x000fe20000010000 */
[----:B------:R-:W-:-:S07]  /*3570*/  FADD.FTZ R19, R22, R31 ;  /* 0x0000001f16137221 */ /* 0x000fce0000010000 */
.L_x_987:
[----:B------:R-:W-:Y:S05]  /*3580*/  BSYNC B0 ;  /* 0x0000000000007941 */ /* 0x000fea0003800000 */
.L_x_986:
        /* <DEDUP_REMOVED lines=17> */
.L_x_989:
[----:B------:R-:W-:Y:S05]  /*36a0*/  BSYNC B0 ;  /* 0x0000000000007941 */ /* 0x000fea0003800000 */
.L_x_988:
        /* <DEDUP_REMOVED lines=35> */
.L_x_992:
[----:B-1----:R-:W2:Y:S04]  /*38e0*/  LDG.E.STRONG.GPU R22, desc[UR8][R18.64] ;  /* 0x0000000812167981 */ /* 0x002ea8000c1ef900 */
[----:B--2---:R-:W-:Y:S01]  /*38f0*/  CCTL.IVALL ;  /* 0x00000000ff00798f */ /* 0x004fe20002000000 */
[----:B------:R-:W-:Y:S05]  /*3900*/  YIELD ;  /* 0x0000000000007946 */ /* 0x000fea0003800000 */
[----:B------:R-:W-:-:S13]  /*3910*/  ISETP.NE.AND P6, PT, R22, R27, PT ;  /* 0x0000001b1600720c */ /* 0x000fda0003fc5270 */
[----:B------:R-:W-:Y:S05]  /*3920*/  @P6 BRA `(.L_x_992) ;  /* 0xfffffffc00ec6947 */ /* 0x000fea000383ffff */
.L_x_991:
        /* <DEDUP_REMOVED lines=8> */
[----:B------:R-:W-:-:S04]  /*39b0*/  LOP3.LUT R18, R7, 0x3, RZ, 0xc0, !PT ;  /* 0x0000000307127812 */ /* 0x000fc800078ec0ff */
        /* <DEDUP_REMOVED lines=14> */
.L_x_996:
        /* <DEDUP_REMOVED lines=115> */
.L_x_995:
        /* <DEDUP_REMOVED lines=63> */
.L_x_997:
[----:B------:R-:W-:-:S04]  /*45c0*/  LOP3.LUT P6, RZ, R2, 0x1, RZ, 0xc0, !PT ;  /* 0x0000000102ff7812 */ /* 0x000fc800078cc0ff */
[----:B------:R-:W-:-:S13]  /*45d0*/  ISETP.NE.OR P6, PT, R19, RZ, P6 ;  /* 0x000000ff1300720c */ /* 0x000fda00037c5670 */
[----:B------:R-:W-:Y:S05]  /*45e0*/  @!P6 BRA `(.L_x_993) ;  /* 0x00000000007ce947 */ /* 0x000fea0003800000 */
.L_x_994:
        /* <DEDUP_REMOVED lines=31> */
.L_x_993:
        /* <DEDUP_REMOVED lines=10> */
.L_x_999:
[----:B------:R-:W-:Y:S05]  /*4880*/  BSYNC B0 ;  /* 0x0000000000007941 */ /* 0x000fea0003800000 */
.L_x_998:
        /* <DEDUP_REMOVED lines=17> */
.L_x_990:
[----:B------:R-:W0:Y:S01]  /*49a0*/  S2UR UR6, SR_CgaCtaId ;  /* 0x00000000000679c3 */ /* 0x000e220000008800 */
[----:B------:R-:W-:Y:S01]  /*49b0*/  UMOV UR5, 0x400 ;  /* 0x0000040000057882 */ /* 0x000fe20000000000 */
[----:B------:R-:W-:Y:S01]  /*49c0*/  LOP3.LUT P6, RZ, R2, 0x4, RZ, 0xc0, !PT ;  /* 0x0000000402ff7812 */ /* 0x000fe200078cc0ff */
[----:B--2---:R-:W-:-:S04]  /*49d0*/  IMAD.WIDE.U32 R16, R32, -0x77777777, RZ ;  /* 0x8888888920107825 */ /* 0x004fc800078e00ff */
[--C-:B------:R-:W-:Y:S01]  /*49e0*/  HADD2.F32 R21, -RZ, R40.reuse.H1_H1 ;  /* 0x30000028ff157230 */ /* 0x100fe20000004100 */
[----:B------:R-:W2:Y:S01]  /*49f0*/  LDC R20, c[0x0][0x2ac] ;  /* 0x0000ab00ff147b82 */ /* 0x000ea20000000800 */
[----:B------:R-:W-:Y:S01]  /*4a00*/  SHF.R.U32.HI R7, RZ, 0x3, R17 ;  /* 0x00000003ff077819 */ /* 0x000fe20000011611 */
[----:B------:R-:W-:Y:S02]  /*4a10*/  HADD2.F32 R17, -RZ, R40.H0_H0 ;  /* 0x20000028ff117230 */ /* 0x000fe40000004100 */
[C---:B-1----:R-:W-:Y:S01]  /*4a20*/  FADD.FTZ R22, -R12.reuse, R21 ;  /* 0x000000150c167221 */ /* 0x042fe20000010100 */
[----:B------:R-:W-:Y:S02]  /*4a30*/  HADD2.F32 R21, -RZ, R41.H0_H0 ;  /* 0x20000029ff157230 */ /* 0x000fe40000004100 */
[----:B------:R-:W-:Y:S01]  /*4a40*/  FADD.FTZ R24, -R12, R17 ;  /* 0x000000110c187221 */ /* 0x000fe20000010100 */
[--C-:B------:R-:W-:Y:S02]  /*4a50*/  HADD2.F32 R23, -RZ, R50.reuse.H0_H0 ;  /* 0x20000032ff177230 */ /* 0x100fe40000004100 */
[----:B------:R-:W-:Y:S01]  /*4a60*/  FMUL.FTZ R22, R22, R3 ;  /* 0x0000000316167220 */ /* 0x000fe20000410000 */
[----:B------:R-:W-:-:S02]  /*4a70*/  HADD2.F32 R25, -RZ, R50.H1_H1 ;  /* 0x30000032ff197230 */ /* 0x000fc40000004100 */
[----:B------:R-:W-:Y:S01]  /*4a80*/  FMUL.FTZ R24, R24, R3 ;  /* 0x0000000318187220 */ /* 0x000fe20000410000 */
[----:B------:R-:W-:Y:S01]  /*4a90*/  HADD2.F32 R41, -RZ, R41.H1_H1 ;  /* 0x30000029ff297230 */ /* 0x000fe20000004100 */
[----:B0-----:R-:W-:-:S09]  /*4aa0*/  ULEA UR5, UR6, UR5, 0x18 ;  /* 0x0000000506057291 */ /* 0x001fd2000f8ec03f */
[----:B------:R-:W-:Y:S01]  /*4ab0*/  @!P0 STS.64 [UR5+0x90], R14 ;  /* 0x0000900eff008988 */ /* 0x000fe20008000a05 */
[----:B------:R-:W-:Y:S06]  /*4ac0*/  BAR.SYNC.DEFER_BLOCKING 0x0 ;  /* 0x0000000000007b1d */ /* 0x000fec0000010000 */
[----:B------:R-:W0:Y:S01]  /*4ad0*/  LDS.64 R14, [UR5+0x90] ;  /* 0x00009005ff0e7984 */ /* 0x000e220008000a00 */
[----:B------:R-:W-:Y:S02]  /*4ae0*/  ULDC UR5, c[0x0][0x2bc] ;  /* 0x0000af0000057ab9 */ /* 0x000fe40000000800 */
[----:B0-----:R-:W-:Y:S01]  /*4af0*/  FMUL.FTZ R18, R14, UR5 ;  /* 0x000000050e127c20 */ /* 0x001fe20008410000 */
[----:B------:R-:W-:Y:S01]  /*4b00*/  FMUL.FTZ R19, R15, UR5 ;  /* 0x000000050f137c20 */ /* 0x000fe20008410000 */
[----:B--2---:R-:W-:Y:S06]  /*4b10*/  @!P6 BRA `(.L_x_1000) ;  /* 0x000000000048e947 */ /* 0x004fec0003800000 */
        /* <DEDUP_REMOVED lines=18> */
.L_x_1000:
        /* <DEDUP_REMOVED lines=19> */
[----:B------:R-:W-:-:S05]  /*4d70*/  F2FP.F16.F32.PACK_AB R15, R14, R15 ;  /* 0x0000000f0e0f723e */ /* 0x000fca00000000ff */
[----:B------:R0:W-:Y:S02]  /*4d80*/  STG.E desc[UR8][R16.64], R15 ;  /* 0x0000000f10007986 */ /* 0x0001e4000c101908 */
.L_x_1002:
[----:B------:R-:W-:Y:S05]  /*4d90*/  BSYNC B0 ;  /* 0x0000000000007941 */ /* 0x000fea0003800000 */
.L_x_1001:
[----:B------:R-:W-:Y:S01]  /*4da0*/  LOP3.LUT P6, RZ, R2, 0x4, RZ, 0xc0, !PT ;  /* 0x0000000402ff7812 */ /* 0x000fe200078cc0ff */
        /* <DEDUP_REMOVED lines=27> */
.L_x_1003:
[----:B------:R-:W-:Y:S04]  /*4f60*/  BSSY B0, `(.L_x_1004) ;  /* 0x0000016000007945 */ /* 0x000fe80003800000 */
[----:B------:R-:W-:Y:S05]  /*4f70*/  @!P5 BRA `(.L_x_1005) ;  /* 0x000000000050d947 */ /* 0x000fea0003800000 */
[----:B0-----:R-:W-:Y:S01]  /*4f80*/  IADD3 R17, R0, 0x20, RZ ;  /* 0x0000002000117810 */ /* 0x001fe20007ffe0ff */
[----:B------:R-:W-:Y:S01]  /*4f90*/  ULDC.64 UR10, c[0x0][0x288] ;  /* 0x0000a200000a7ab9 */ /* 0x000fe20000000a00 */
[----:B------:R-:W-:Y:S01]  /*4fa0*/  MOV R14, R8 ;  /* 0x00000008000e7202 */ /* 0x000fe20000000f00 */
[C---:B------:R-:W-:Y:S01]  /*4fb0*/  FFMA.FTZ R24, R18.reuse, R24, R19 ;  /* 0x0000001812187223 */ /* 0x040fe20000010013 */
[----:B------:R-:W-:Y:S01]  /*4fc0*/  SHF.R.S32.HI R16, RZ, 0x1f, R17 ;  /* 0x0000001fff107819 */ /* 0x000fe20000011411 */
[----:B------:R-:W-:Y:S01]  /*4fd0*/  FFMA.FTZ R22, R18, R22, R19 ;  /* 0x0000001612167223 */ /* 0x000fe20000010013 */
[----:B------:R-:W-:Y:S01]  /*4fe0*/  MOV R15, R11 ;  /* 0x0000000b000f7202 */ /* 0x000fe20000000f00 */
[----:B------:R-:W-:Y:S02]  /*4ff0*/  FFMA.FTZ R24, R23, R4, -R24 ;  /* 0x0000000417187223 */ /* 0x000fe40000010818 */
[----:B------:R-:W-:Y:S02]  /*5000*/  IMAD R16, R16, UR10, RZ ;  /* 0x0000000a10107c24 */ /* 0x000fe4000f8e02ff */
[----:B------:R-:W-:-:S04]  /*5010*/  IMAD.WIDE.U32 R14, R17, UR10, R14 ;  /* 0x0000000a110e7c25 */ /* 0x000fc8000f8e000e */
[----:B------:R-:W-:Y:S01]  /*5020*/  IMAD R17, R17, UR11, R16 ;  /* 0x0000000b11117c24 */ /* 0x000fe2000f8e0210 */
[----:B------:R-:W-:Y:S02]  /*5030*/  ULDC.64 UR10, c[0x0][0x210] ;  /* 0x00008400000a7ab9 */ /* 0x000fe40000000a00 */
[----:B------:R-:W-:Y:S02]  /*5040*/  LEA R16, P0, R14, UR10, 0x1 ;  /* 0x0000000a0e107c11 */ /* 0x000fe4000f8008ff */
[----:B------:R-:W-:Y:S01]  /*5050*/  IADD3 R17, R15, R17, RZ ;  /* 0x000000110f117210 */ /* 0x000fe20007ffe0ff */
[----:B------:R-:W-:-:S03]  /*5060*/  FMUL.FTZ R15, R24, R3 ;  /* 0x00000003180f7220 */ /* 0x000fc60000410000 */
[----:B------:R-:W-:Y:S01]  /*5070*/  LEA.HI.X R17, R14, UR11, R17, 0x1, P0 ;  /* 0x0000000b0e117c11 */ /* 0x000fe200080f0c11 */
[----:B------:R-:W-:-:S04]  /*5080*/  FFMA.FTZ R14, R49, R6, -R22 ;  /* 0x00000006310e7223 */ /* 0x000fc80000010816 */
[----:B------:R-:W-:-:S05]  /*5090*/  FMUL.FTZ R14, R14, R3 ;  /* 0x000000030e0e7220 */ /* 0x000fca0000410000 */
[----:B------:R-:W-:-:S05]  /*50a0*/  F2FP.F16.F32.PACK_AB R15, R14, R15 ;  /* 0x0000000f0e0f723e */ /* 0x000fca00000000ff */
[----:B------:R1:W-:Y:S02]  /*50b0*/  STG.E desc[UR8][R16.64], R15 ;  /* 0x0000000f10007986 */ /* 0x0003e4000c101908 */
.L_x_1005:
[----:B------:R-:W-:Y:S05]  /*50c0*/  BSYNC B0 ;  /* 0x0000000000007941 */ /* 0x000fea0003800000 */
.L_x_1004:
[C---:B------:R-:W-:Y:S01]  /*50d0*/  FADD.FTZ R24, -R12.reuse, R21 ;  /* 0x000000150c187221 */ /* 0x040fe20000010100 */
[----:B------:R-:W-:Y:S01]  /*50e0*/  FADD.FTZ R22, -R12, R25 ;  /* 0x000000190c167221 */ /* 0x000fe20000010100 */
[--C-:B------:R-:W-:Y:S02]  /*50f0*/  HADD2.F32 R21, -RZ, R39.reuse.H0_H0 ;  /* 0x20000027ff157230 */ /* 0x100fe40000004100 */
[--C-:B------:R-:W-:Y:S02]  /*5100*/  HADD2.F32 R23, -RZ, R48.reuse.H0_H0 ;  /* 0x20000030ff177230 */ /* 0x100fe40000004100 */
[-C--:B------:R-:W-:Y:S01]  /*5110*/  FMUL.FTZ R24, R24, R3.reuse ;  /* 0x0000000318187220 */ /* 0x080fe20000410000 */
[----:B------:R-:W-:Y:S02]  /*5120*/  HADD2.F32 R27, -RZ, R48.H1_H1 ;  /* 0x30000030ff1b7230 */ /* 0x000fe40000004100 */
[----:B------:R-:W-:Y:S01]  /*5130*/  FMUL.FTZ R22, R22, R3 ;  /* 0x0000000316167220 */ /* 0x000fe20000410000 */
[----:B------:R-:W-:Y:S01]  /*5140*/  HADD2.F32 R39, -RZ, R39.H1_H1 ;  /* 0x30000027ff277230 */ /* 0x000fe20000004100 */
        /* <DEDUP_REMOVED lines=19> */
.L_x_1006:
[----:B------:R-:W-:Y:S04]  /*5280*/  BSSY B0, `(.L_x_1007) ;  /* 0x0000016000007945 */ /* 0x000fe80003800000 */
[----:B------:R-:W-:Y:S05]  /*5290*/  @!P4 BRA `(.L_x_1008) ;  /* 0x000000000050c947 */ /* 0x000fea0003800000 */
[----:B01----:R-:W-:Y:S01]  /*52a0*/  IADD3 R17, R0, 0x40, RZ ;  /* 0x0000004000117810 */ /* 0x003fe20007ffe0ff */
        /* <DEDUP_REMOVED lines=19> */
.L_x_1008:
[----:B------:R-:W-:Y:S05]  /*53e0*/  BSYNC B0 ;  /* 0x0000000000007941 */ /* 0x000fea0003800000 */
.L_x_1007:
        /* <DEDUP_REMOVED lines=27> */
.L_x_1009:
[----:B------:R-:W-:Y:S04]  /*55a0*/  BSSY B0, `(.L_x_1010) ;  /* 0x0000015000007945 */ /* 0x000fe80003800000 */
[----:B------:R-:W-:Y:S05]  /*55b0*/  @!P3 BRA `(.L_x_1011) ;  /* 0x00000000004cb947 */ /* 0x000fea0003800000 */
[----:B012---:R-:W-:Y:S01]  /*55c0*/  SHF.R.S32.HI R17, RZ, 0x1f, R58 ;  /* 0x0000001fff117819 */ /* 0x007fe2000001143a */
[----:B------:R-:W-:Y:S01]  /*55d0*/  ULDC.64 UR10, c[0x0][0x288] ;  /* 0x0000a200000a7ab9 */ /* 0x000fe20000000a00 */
[----:B------:R-:W-:Y:S01]  /*55e0*/  MOV R14, R8 ;  /* 0x00000008000e7202 */ /* 0x000fe20000000f00 */
[C-C-:B------:R-:W-:Y:S01]  /*55f0*/  FFMA.FTZ R24, R18.reuse, R24, R19.reuse ;  /* 0x0000001812187223 */ /* 0x140fe20000010013 */
[----:B------:R-:W-:Y:S01]  /*5600*/  MOV R15, R11 ;  /* 0x0000000b000f7202 */ /* 0x000fe20000000f00 */
[----:B------:R-:W-:Y:S02]  /*5610*/  IMAD R17, R17, UR10, RZ ;  /* 0x0000000a11117c24 */ /* 0x000fe4000f8e02ff */
[----:B------:R-:W-:Y:S01]  /*5620*/  FFMA.FTZ R22, R18, R22, R19 ;  /* 0x0000001612167223 */ /* 0x000fe20000010013 */
[----:B------:R-:W-:Y:S01]  /*5630*/  FFMA.FTZ R24, R23, R4, -R24 ;  /* 0x0000000417187223 */ /* 0x000fe20000010818 */
        /* <DEDUP_REMOVED lines=11> */
.L_x_1011:
[----:B------:R-:W-:Y:S05]  /*56f0*/  BSYNC B0 ;  /* 0x0000000000007941 */ /* 0x000fea0003800000 */
.L_x_1010:
        /* <DEDUP_REMOVED lines=9> */
[----:B0123--:R-:W-:Y:S01]  /*5790*/  FFMA.FTZ R15, R22, R6, R5 ;  /* 0x00000006160f7223 */ /* 0x00ffe20000010005 */
        /* <DEDUP_REMOVED lines=17> */
.L_x_1012:
[----:B------:R-:W-:Y:S04]  /*58b0*/  BSSY B0, `(.L_x_1013) ;  /* 0x0000016000007945 */ /* 0x000fe80003800000 */
[----:B------:R-:W-:Y:S05]  /*58c0*/  @!P2 BRA `(.L_x_1014) ;  /* 0x000000000050a947 */ /* 0x000fea0003800000 */
[----:B0123--:R-:W-:Y:S01]  /*58d0*/  IADD3 R17, R0, 0x80, RZ ;  /* 0x0000008000117810 */ /* 0x00ffe20007ffe0ff */
        /* <DEDUP_REMOVED lines=19> */
.L_x_1014:
[----:B------:R-:W-:Y:S05]  /*5a10*/  BSYNC B0 ;  /* 0x0000000000007941 */ /* 0x000fea0003800000 */
.L_x_1013:
[----:B------:R-:W-:Y:S02]  /*5a20*/  IMAD R7, R20, UR7, R7 ;  /* 0x0000000714077c24 */ /* 0x000fe4000f8e0207 */
[C---:B------:R-:W-:Y:S01]  /*5a30*/  FADD.FTZ R22, -R12.reuse, R21 ;  /* 0x000000150c167221 */ /* 0x040fe20000010100 */
[----:B------:R-:W-:Y:S01]  /*5a40*/  FADD.FTZ R20, -R12, R37 ;  /* 0x000000250c147221 */ /* 0x000fe20000010100 */
[--C-:B------:R-:W-:Y:S02]  /*5a50*/  HADD2.F32 R23, -RZ, R45.reuse.H0_H0 ;  /* 0x2000002dff177230 */ /* 0x100fe40000004100 */
[----:B------:R-:W-:Y:S02]  /*5a60*/  HADD2.F32 R45, -RZ, R45.H1_H1 ;  /* 0x3000002dff2d7230 */ /* 0x000fe40000004100 */
[-C--:B------:R-:W-:Y:S01]  /*5a70*/  FMUL.FTZ R22, R22, R3.reuse ;  /* 0x0000000316167220 */ /* 0x080fe20000410000 */
[----:B------:R-:W-:Y:S02]  /*5a80*/  HADD2.F32 R21, -RZ, R34.H0_H0 ;  /* 0x20000022ff157230 */ /* 0x000fe40000004100 */
[----:B------:R-:W-:Y:S01]  /*5a90*/  FMUL.FTZ R20, R20, R3 ;  /* 0x0000000314147220 */ /* 0x000fe20000410000 */
[----:B------:R-:W-:Y:S06]  /*5aa0*/  @!P6 BRA `(.L_x_1015) ;  /* 0x000000000048e947 */ /* 0x000fec0003800000 */
[----:B01234-:R-:W-:Y:S01]  /*5ab0*/  FFMA.FTZ R15, R20, R6, R5 ;  /* 0x00000006140f7223 */ /* 0x01ffe20000010005 */
        /* <DEDUP_REMOVED lines=17> */
.L_x_1015:
[----:B------:R-:W-:Y:S04]  /*5bd0*/  BSSY B0, `(.L_x_1016) ;  /* 0x0000016000007945 */ /* 0x000fe80003800000 */
[----:B------:R-:W-:Y:S05]  /*5be0*/  @!P1 BRA `(.L_x_1017) ;  /* 0x0000000000509947 */ /* 0x000fea0003800000 */
[----:B01234-:R-:W-:Y:S01]  /*5bf0*/  IADD3 R17, R0, 0xa0, RZ ;  /* 0x000000a000117810 */ /* 0x01ffe20007ffe0ff */
        /* <DEDUP_REMOVED lines=19> */
.L_x_1017:
[----:B------:R-:W-:Y:S05]  /*5d30*/  BSYNC B0 ;  /* 0x0000000000007941 */ /* 0x000fea0003800000 */
.L_x_1016:
[----:B01234-:R-:W-:Y:S02]  /*5d40*/  HADD2.F32 R15, -RZ, R34.H1_H1 ;  /* 0x30000022ff0f7230 */ /* 0x01ffe40000004100 */
        /* <DEDUP_REMOVED lines=28> */
.L_x_1018:
[----:B------:R-:W-:Y:S01]  /*5f10*/  ISETP.GE.U32.AND P0, PT, R27, UR10, PT ;  /* 0x0000000a1b007c0c */ /* 0x000fe2000bf06070 */
[----:B------:R-:W-:Y:S01]  /*5f20*/  BSSY B0, `(.L_x_1019) ;  /* 0x0000019000007945 */ /* 0x000fe20003800000 */
[----:B------:R-:W-:Y:S02]  /*5f30*/  IADD3 R7, R0, 0xe0, RZ ;  /* 0x000000e000077810 */ /* 0x000fe40007ffe0ff */
[----:B------:R-:W-:-:S04]  /*5f40*/  ISETP.GE.AND.EX P0, PT, R28, UR11, PT, P0 ;  /* 0x0000000b1c007c0c */ /* 0x000fc8000bf06300 */
[----:B------:R-:W-:-:S13]  /*5f50*/  ISETP.LT.U32.AND P0, PT, R32, 0x1e0, !P0 ;  /* 0x000001e02000780c */ /* 0x000fda0004701070 */
[----:B------:R-:W-:Y:S05]  /*5f60*/  @!P0 BRA `(.L_x_1020) ;  /* 0x0000000000508947 */ /* 0x000fea0003800000 */
[----:B------:R-:W-:Y:S01]  /*5f70*/  IADD3 R17, R0, 0xc0, RZ ;  /* 0x000000c000117810 */ /* 0x000fe20007ffe0ff */
        /* <DEDUP_REMOVED lines=19> */
.L_x_1020:
[----:B------:R-:W-:Y:S05]  /*60b0*/  BSYNC B0 ;  /* 0x0000000000007941 */ /* 0x000fea0003800000 */
.L_x_1019:
[--C-:B0-----:R-:W-:Y:S01]  /*60c0*/  HADD2.F32 R15, -RZ, R35.reuse.H0_H0 ;  /* 0x20000023ff0f7230 */ /* 0x101fe20000004100 */
[----:B------:R-:W-:Y:S01]  /*60d0*/  ISETP.GE.U32.AND P0, PT, R7, UR10, PT ;  /* 0x0000000a07007c0c */ /* 0x000fe2000bf06070 */
[----:B------:R-:W-:Y:S02]  /*60e0*/  HADD2.F32 R35, -RZ, R35.H1_H1 ;  /* 0x30000023ff237230 */ /* 0x000fe40000004100 */
[--C-:B------:R-:W-:Y:S02]  /*60f0*/  HADD2.F32 R17, -RZ, R42.reuse.H1_H1 ;  /* 0x3000002aff117230 */ /* 0x100fe40000004100 */
[----:B------:R-:W-:Y:S01]  /*6100*/  FADD.FTZ R14, -R12, R15 ;  /* 0x0000000f0c0e7221 */ /* 0x000fe20000010100 */
[----:B------:R-:W-:Y:S01]  /*6110*/  ISETP.GE.AND.EX P0, PT, R52, UR11, PT, P0 ;  /* 0x0000000b34007c0c */ /* 0x000fe2000bf06300 */
[----:B------:R-:W-:Y:S01]  /*6120*/  FADD.FTZ R12, -R12, R35 ;  /* 0x000000230c0c7221 */ /* 0x000fe20000010100 */
[----:B------:R-:W-:Y:S02]  /*6130*/  HADD2.F32 R15, -RZ, R42.H0_H0 ;  /* 0x2000002aff0f7230 */ /* 0x000fe40000004100 */
[-C--:B------:R-:W-:Y:S01]  /*6140*/  FMUL.FTZ R26, R14, R3.reuse ;  /* 0x000000030e1a7220 */ /* 0x080fe20000410000 */
[----:B------:R-:W-:Y:S01]  /*6150*/  ISETP.GT.U32.OR P0, PT, R32, 0x1df, P0 ;  /* 0x000001df2000780c */ /* 0x000fe20000704470 */
[----:B------:R-:W-:Y:S01]  /*6160*/  FMUL.FTZ R28, R12, R3 ;  /* 0x000000030c1c7220 */ /* 0x000fe20000410000 */
[----:B------:R-:W-:Y:S11]  /*6170*/  @!P6 BRA `(.L_x_1021) ;  /* 0x000000000048e947 */ /* 0x000ff60003800000 */
        /* <DEDUP_REMOVED lines=18> */
.L_x_1021:
[----:B------:R-:W-:Y:S04]  /*62a0*/  BSSY B0, `(.L_x_1022) ;  /* 0x0000013000007945 */ /* 0x000fe80003800000 */
[----:B------:R-:W-:Y:S05]  /*62b0*/  @P0 BRA `(.L_x_1023) ;  /* 0x0000000000440947 */ /* 0x000fea0003800000 */
[----:B------:R-:W-:Y:S01]  /*62c0*/  ULDC.64 UR10, c[0x0][0x288] ;  /* 0x0000a200000a7ab9 */ /* 0x000fe20000000a00 */
[----:B------:R-:W-:Y:S01]  /*62d0*/  MOV R9, R11 ;  /* 0x0000000b00097202 */ /* 0x000fe20000000f00 */
[C-C-:B------:R-:W-:Y:S01]  /*62e0*/  FFMA.FTZ R10, R18.reuse, R26, R19.reuse ;  /* 0x0000001a120a7223 */ /* 0x140fe20000010013 */
[----:B------:R-:W-:Y:S01]  /*62f0*/  FFMA.FTZ R18, R18, R28, R19 ;  /* 0x0000001c12127223 */ /* 0x000fe20000010013 */
[----:B------:R-:W-:Y:S02]  /*6300*/  IMAD R52, R52, UR10, RZ ;  /* 0x0000000a34347c24 */ /* 0x000fe4000f8e02ff */
[----:B------:R-:W-:Y:S01]  /*6310*/  FFMA.FTZ R10, R15, R4, -R10 ;  /* 0x000000040f0a7223 */ /* 0x000fe2000001080a */
[----:B------:R-:W-:-:S04]  /*6320*/  IMAD.WIDE.U32 R8, R7, UR10, R8 ;  /* 0x0000000a07087c25 */ /* 0x000fc8000f8e0008 */
[----:B------:R-:W-:Y:S01]  /*6330*/  FFMA.FTZ R18, R17, R6, -R18 ;  /* 0x0000000611127223 */ /* 0x000fe20000010812 */
[-C--:B------:R-:W-:Y:S01]  /*6340*/  FMUL.FTZ R10, R10, R3.reuse ;  /* 0x000000030a0a7220 */ /* 0x080fe20000410000 */
[----:B------:R-:W-:Y:S01]  /*6350*/  IMAD R7, R7, UR11, R52 ;  /* 0x0000000b07077c24 */ /* 0x000fe2000f8e0234 */
[----:B------:R-:W-:Y:S01]  /*6360*/  ULDC.64 UR10, c[0x0][0x210] ;  /* 0x00008400000a7ab9 */ /* 0x000fe20000000a00 */
[----:B------:R-:W-:Y:S01]  /*6370*/  FMUL.FTZ R3, R18, R3 ;  /* 0x0000000312037220 */ /* 0x000fe20000410000 */
[C---:B------:R-:W-:Y:S02]  /*6380*/  LEA R4, P0, R8.reuse, UR10, 0x1 ;  /* 0x0000000a08047c11 */ /* 0x040fe4000f8008ff */
[----:B------:R-:W-:Y:S02]  /*6390*/  IADD3 R7, R9, R7, RZ ;  /* 0x0000000709077210 */ /* 0x000fe40007ffe0ff */
[----:B------:R-:W-:Y:S02]  /*63a0*/  F2FP.F16.F32.PACK_AB R3, R3, R10 ;  /* 0x0000000a0303723e */ /* 0x000fe400000000ff */
[----:B------:R-:W-:-:S05]  /*63b0*/  LEA.HI.X R5, R8, UR11, R7, 0x1, P0 ;  /* 0x0000000b08057c11 */ /* 0x000fca00080f0c07 */
[----:B------:R0:W-:Y:S02]  /*63c0*/  STG.E desc[UR8][R4.64], R3 ;  /* 0x0000000304007986 */ /* 0x0001e4000c101908 */
.L_x_1023:
[----:B------:R-:W-:Y:S05]  /*63d0*/  BSYNC B0 ;  /* 0x0000000000007941 */ /* 0x000fea0003800000 */
.L_x_1022:
[----:B0-----:R-:W0:Y:S01]  /*63e0*/  LDC R4, c[0x0][0x10] ;  /* 0x00000400ff047b82 */ /* 0x001e220000000800 */
[----:B------:R-:W-:Y:S02]  /*63f0*/  IADD3 R51, R51, 0x1, RZ ;  /* 0x0000000133337810 */ /* 0x000fe40007ffe0ff */
[----:B0-----:R-:W-:-:S04]  /*6400*/  IADD3 R33, R4, R33, RZ ;  /* 0x0000002104217210 */ /* 0x001fc80007ffe0ff */
[----:B------:R-:W-:-:S13]  /*6410*/  ISETP.GE.AND P0, PT, R33, UR4, PT ;  /* 0x0000000421007c0c */ /* 0x000fda000bf06270 */
[----:B------:R-:W-:Y:S05]  /*6420*/  @!P0 BRA `(.L_x_1024) ;  /* 0xffffff9c00f48947 */ /* 0x000fea000383ffff */
.L_x_973:
        /* <DEDUP_REMOVED lines=19> */
.L_x_1026:
[----:B------:R-:W-:Y:S05]  /*6560*/  BSYNC B0 ;  /* 0x0000000000007941 */ /* 0x000fea0003800000 */
.L_x_1025:
        /* <DEDUP_REMOVED lines=11> */
.L_x_1028:
[----:B------:R-:W2:Y:S04]  /*6620*/  LDG.E.STRONG.GPU R5, desc[UR8][R2.64] ;  /* 0x0000000802057981 */ /* 0x000ea8000c1ef900 */
[----:B--2---:R-:W-:Y:S01]  /*6630*/  CCTL.IVALL ;  /* 0x00000000ff00798f */ /* 0x004fe20002000000 */
[----:B------:R-:W-:Y:S05]  /*6640*/  YIELD ;  /* 0x0000000000007946 */ /* 0x000fea0003800000 */
[----:B------:R-:W-:-:S13]  /*6650*/  ISETP.NE.AND P0, PT, R5, R0, PT ;  /* 0x000000000500720c */ /* 0x000fda0003f05270 */
[----:B------:R-:W-:Y:S05]  /*6660*/  @P0 BRA `(.L_x_1028) ;  /* 0xfffffffc00ec0947 */ /* 0x000fea000383ffff */
.L_x_1027:
[----:B------:R-:W-:Y:S05]  /*6670*/  WARPSYNC.ALL ;  /* 0x0000000000007948 */ /* 0x000fea0003800000 */
[----:B------:R-:W0:Y:S08]  /*6680*/  LDC.64 R2, c[0x0][0x288] ;  /* 0x0000a200ff027b82 */ /* 0x000e300000000a00 */
[----:B------:R-:W-:Y:S01]  /*6690*/  BAR.SYNC.DEFER_BLOCKING 0x0 ;  /* 0x0000000000007b1d */ /* 0x000fe20000010000 */
[----:B0-----:R-:W-:-:S04]  /*66a0*/  LEA.HI R0, P0, R3, R2, RZ, 0x1 ;  /* 0x0000000203007211 */ /* 0x001fc800078108ff */
[----:B------:R-:W-:-:S04]  /*66b0*/  IADD3.X R5, RZ, R3, RZ, P0, !PT ;  /* 0x00000003ff057210 */ /* 0x000fc800007fe4ff */
[--C-:B------:R-:W-:Y:S02]  /*66c0*/  SHF.R.S64 R25, R0, 0x1, R5.reuse ;  /* 0x0000000100197819 */ /* 0x100fe40000001005 */
        /* <DEDUP_REMOVED lines=18> */
.L_x_1029:
        /* <DEDUP_REMOVED lines=25> */
.L_x_1030:
        /* <DEDUP_REMOVED lines=16> */
.L_x_3269:


//--------------------- .text._Z35group_norm_nhwc_bwd_one_pass_kernelI11Fp16IOBf16WLi512ELi30ELi480EEv26Group_norm_nhwc_bwd_params --------------------------
	.section	.text._Z35group_norm_nhwc_bwd_one_pass_kernelI11Fp16IOBf16WLi512ELi30ELi480EEv26Group_norm_nhwc_bwd_params,"ax",@progbits
	.align	128
        .global         _Z35group_norm_nhwc_bwd_one_pass_kernelI11Fp16IOBf16WLi512ELi30ELi480EEv26Group_norm_nhwc_bwd_params
        .type           _Z35group_norm_nhwc_bwd_one_pass_kernelI11Fp16IOBf16WLi512ELi30ELi480EEv26Group_norm_nhwc_bwd_params,@function
        .size           _Z35group_norm_nhwc_bwd_one_pass_kernelI11Fp16IOBf16WLi512ELi30ELi480EEv26Group_norm_nhwc_bwd_params,(.L_x_3270 - _Z35group_norm_nhwc_bwd_one_pass_kernelI11Fp16IOBf16WLi512ELi30ELi480EEv26Group_norm_nhwc_bwd_params)
        .other          _Z35group_norm_nhwc_bwd_one_pass_kernelI11Fp16IOBf16WLi512ELi30ELi480EEv26Group_norm_nhwc_bwd_params,@"STO_CUDA_ENTRY STV_DEFAULT"
_Z35group_norm_nhwc_bwd_one_pass_kernelI11Fp16IOBf16WLi512ELi30ELi480EEv26Group_norm_nhwc_bwd_params:
.text._Z35group_norm_nhwc_bwd_one_pass_kernelI11Fp16IOBf16WLi512ELi30ELi480EEv26Group_norm_nhwc_bwd_params:
        /* <DEDUP_REMOVED lines=116> */
.L_x_1114:
        /* <DEDUP_REMOVED lines=10> */
[----:B------:R-:W-:-:S03]  /*07e0*/  MOV R86, RZ ;  /* 0x000000ff00567202 */ /* 0x000fc60000000f00 */
        /* <DEDUP_REMOVED lines=12> */
[----:B---3--:R-:W-:-:S07]  /*08b0*/  MOV R8, RZ ;  /* 0x000000ff00087202 */ /* 0x008fce0000000f00 */
[----:B------:R-:W3:Y:S01]  /*08c0*/  LDC R65, c[0x0][0x2ac] ;  /* 0x0000ab00ff417b82 */ /* 0x000ee20000000800 */
        /* <DEDUP_REMOVED lines=35> */
[-C--:B------:R-:W-:Y:S02]  /*0b00*/  @P2 MOV R22, R20.reuse ;  /* 0x0000001400162202 */ /* 0x080fe40000000f00 */
[-C--:B------:R-:W-:Y:S02]  /*0b10*/  @P4 MOV R14, R20.reuse ;  /* 0x00000014000e4202 */ /* 0x080fe40000000f00 */
[----:B------:R-:W-:Y:S02]  /*0b20*/  @P3 MOV R16, R20 ;  /* 0x0000001400103202 */ /* 0x000fe40000000f00 */
        /* <DEDUP_REMOVED lines=15> */
[----:B------:R-:W4:Y:S08]  /*0c20*/  @P2 LDC.64 R56, c[0x0][0x230] ;  /* 0x00008c00ff382b82 */ /* 0x000f300000000a00 */
[----:B------:R-:W1:Y:S01]  /*0c30*/  @P2 LDC.64 R54, c[0x0][0x228] ;  /* 0x00008a00ff362b82 */ /* 0x000e620000000a00 */
        /* <DEDUP_REMOVED lines=27> */
[----:B-1----:R-:W-:Y:S02]  /*0df0*/  @P2 IADD3 R54, P0, R9, R54, RZ ;  /* 0x0000003609362210 */ /* 0x002fe40007f1e0ff */
[----:B------:R-:W-:Y:S02]  /*0e00*/  @P4 MOV R15, R23 ;  /* 0x00000017000f4202 */ /* 0x000fe40000000f00 */
[----:B------:R-:W-:Y:S02]  /*0e10*/  @P2 IADD3.X R55, R8, R55, RZ, P0, !PT ;  /* 0x0000003708372210 */ /* 0x000fe400007fe4ff */
[----:B------:R-:W1:Y:S01]  /*0e20*/  @P1 LDC.64 R8, c[0x0][0x288] ;  /* 0x0000a200ff081b82 */ /* 0x000e620000000a00 */
[----:B------:R-:W-:-:S13]  /*0e30*/  LOP3.LUT P2, RZ, R7, 0x8, RZ, 0xc0, !PT ;  /* 0x0000000807ff7812 */ /* 0x000fda000784c0ff */
[----:B------:R-:W4:Y:S08]  /*0e40*/  @P2 LDC.64 R48, c[0x0][0x230] ;  /* 0x00008c00ff302b82 */ /* 0x000f300000000a00 */
[----:B------:R-:W3:Y:S01]  /*0e50*/  @P2 LDC.64 R46, c[0x0][0x228] ;  /* 0x00008a00ff2e2b82 */ /* 0x000ee20000000a00 */
[----:B-1----:R-:W-:-:S04]  /*0e60*/  @P1 IMAD R10, R119, R8, RZ ;  /* 0x00000008770a1224 */ /* 0x002fc800078e02ff */
        /* <DEDUP_REMOVED lines=9> */
[----:B------:R-:W-:Y:S02]  /*0f00*/  @P1 IADD3 R50, P0, R9, R50, RZ ;  /* 0x0000003209321210 */ /* 0x000fe40007f1e0ff */
[----:B------:R-:W1:Y:S02]  /*0f10*/  @P2 LDC.64 R8, c[0x0][0x288] ;  /* 0x0000a200ff082b82 */ /* 0x000e640000000a00 */
[----:B------:R-:W-:Y:S02]  /*0f20*/  @P1 IADD3.X R51, R10, R51, RZ, P0, !PT ;  /* 0x000000330a331210 */ /* 0x000fe400007fe4ff */
[----:B------:R-:W-:-:S13]  /*0f30*/  LOP3.LUT P1, RZ, R7, 0x4, RZ, 0xc0, !PT ;  /* 0x0000000407ff7812 */ /* 0x000fda000782c0ff */
[----:B------:R-:W2:Y:S01]  /*0f40*/  @P1 LDC.64 R44, c[0x0][0x230] ;  /* 0x00008c00ff2c1b82 */ /* 0x000ea20000000a00 */
        /* <DEDUP_REMOVED lines=11> */
[----:B---3--:R-:W-:Y:S02]  /*1000*/  @P2 IADD3 R46, P0, R9, R46, RZ ;  /* 0x0000002e092e2210 */ /* 0x008fe40007f1e0ff */
[----:B------:R-:W3:Y:S02]  /*1010*/  @P1 LDC.64 R8, c[0x0][0x288] ;  /* 0x0000a200ff081b82 */ /* 0x000ee40000000a00 */
[----:B------:R-:W-:Y:S02]  /*1020*/  @P2 IADD3.X R47, R10, R47, RZ, P0, !PT ;  /* 0x0000002f0a2f2210 */ /* 0x000fe400007fe4ff */
[----:B------:R-:W-:Y:S02]  /*1030*/  ISETP.NE.AND P2, PT, R13, RZ, PT ;  /* 0x000000ff0d00720c */ /* 0x000fe40003f45270 */
[----:B------:R-:W-:-:S11]  /*1040*/  @P5 MOV R13, R23 ;  /* 0x00000017000d5202 */ /* 0x000fd60000000f00 */
[----:B------:R-:W4:Y:S01]  /*1050*/  @P2 LDC.64 R28, c[0x0][0x230] ;  /* 0x00008c00ff1c2b82 */ /* 0x000f220000000a00 */
[----:B---3--:R-:W-:-:S04]  /*1060*/  @P1 IMAD R10, R117, R8, RZ ;  /* 0x00000008750a1224 */ /* 0x008fc800078e02ff */
        /* <DEDUP_REMOVED lines=9> */
[----:B-1----:R-:W-:Y:S02]  /*1100*/  @P1 IADD3 R42, P0, R9, R42, RZ ;  /* 0x0000002a092a1210 */ /* 0x002fe40007f1e0ff */
[----:B------:R-:W1:Y:S02]  /*1110*/  @P6 LDC.64 R8, c[0x0][0x288] ;  /* 0x0000a200ff086b82 */ /* 0x000e640000000a00 */
[----:B------:R-:W-:Y:S02]  /*1120*/  @P1 IADD3.X R43, R10, R43, RZ, P0, !PT ;  /* 0x0000002b0a2b1210 */ /* 0x000fe400007fe4ff */
[----:B------:R-:W-:-:S13]  /*1130*/  ISETP.NE.AND P1, PT, R12, RZ, PT ;  /* 0x000000ff0c00720c */ /* 0x000fda0003f25270 */
[----:B------:R-:W2:Y:S01]  /*1140*/  @P1 LDC.64 R24, c[0x0][0x288] ;  /* 0x0000a200ff181b82 */ /* 0x000ea20000000a00 */
[----:B------:R-:W-:Y:S02]  /*1150*/  @P1 MOV R26, R20 ;  /* 0x00000014001a1202 */ /* 0x000fe40000000f00 */
[----:B------:R-:W-:Y:S01]  /*1160*/  @P1 MOV R27, R23 ;  /* 0x00000017001b1202 */ /* 0x000fe20000000f00 */
[----:B-1----:R-:W-:-:S04]  /*1170*/  @P6 IMAD R10, R116, R8, RZ ;  /* 0x00000008740a6224 */ /* 0x002fc800078e02ff */
[----:B------:R-:W-:Y:S01]  /*1180*/  @P6 IMAD R9, R103, R9, R10 ;  /* 0x0000000967096224 */ /* 0x000fe200078e020a */
[----:B------:R-:W-:-:S05]  /*1190*/  @P6 MOV R10, R20 ;  /* 0x00000014000a6202 */ /* 0x000fca0000000f00 */
[----:B------:R-:W-:-:S05]  /*11a0*/  @P6 IMAD.WIDE.U32 R10, R103, R8, R10 ;  /* 0x00000008670a6225 */ /* 0x000fca00078e000a */
[----:B------:R-:W-:Y:S02]  /*11b0*/  @P6 IADD3 R11, R11, R9, RZ ;  /* 0x000000090b0b6210 */ /* 0x000fe40007ffe0ff */
[----:B------:R-:W-:Y:S01]  /*11c0*/  @P6 SHF.L.U32 R9, R10, 0x1, RZ ;  /* 0x000000010a096819 */ /* 0x000fe200000006ff */
[----:B--2---:R-:W-:Y:S01]  /*11d0*/  @P1 IMAD.WIDE.U32 R26, R98, R24, R26 ;  /* 0x00000018621a1225 */ /* 0x004fe200078e001a */
[----:B------:R-:W-:Y:S02]  /*11e0*/  @P6 SHF.L.U64.HI R10, R10, 0x1, R11 ;  /* 0x000000010a0a6819 */ /* 0x000fe4000001020b */
[----:B------:R-:W-:-:S04]  /*11f0*/  @P6 IADD3 R18, P0, R9, R18, RZ ;  /* 0x0000001209126210 */ /* 0x000fc80007f1e0ff */
[C---:B------:R-:W-:Y:S02]  /*1200*/  @P6 IADD3.X R19, R10.reuse, R19, RZ, P0, !PT ;  /* 0x000000130a136210 */ /* 0x040fe400007fe4ff */
[----:B0-----:R-:W-:Y:S02]  /*1210*/  @P6 IADD3 R40, P0, R9, R40, RZ ;  /* 0x0000002809286210 */ /* 0x001fe40007f1e0ff */
[----:B------:R-:W0:Y:S02]  /*1220*/  @P5 LDC.64 R8, c[0x0][0x288] ;  /* 0x0000a200ff085b82 */ /* 0x000e240000000a00 */
[----:B------:R-:W-:-:S06]  /*1230*/  @P6 IADD3.X R41, R10, R41, RZ, P0, !PT ;  /* 0x000000290a296210 */ /* 0x000fcc00007fe4ff */
        /* <DEDUP_REMOVED lines=8> */
[----:B-1----:R-:W-:-:S04]  /*12c0*/  @P5 IADD3 R10, P0, R9, R10, RZ ;  /* 0x0000000a090a5210 */ /* 0x002fc80007f1e0ff */
[C---:B------:R-:W-:Y:S02]  /*12d0*/  @P5 IADD3.X R11, R12.reuse, R11, RZ, P0, !PT ;  /* 0x0000000b0c0b5210 */ /* 0x040fe400007fe4ff */
[----:B------:R-:W-:Y:S02]  /*12e0*/  @P5 IADD3 R38, P0, R9, R38, RZ ;  /* 0x0000002609265210 */ /* 0x000fe40007f1e0ff */
[----:B------:R-:W-:Y:S02]  /*12f0*/  CS2R R84, SRZ ;  /* 0x0000000000547805 */ /* 0x000fe4000001ff00 */
[----:B------:R-:W-:Y:S02]  /*1300*/  MOV R70, RZ ;  /* 0x000000ff00467202 */ /* 0x000fe40000000f00 */
[----:B------:R-:W-:Y:S02]  /*1310*/  @P5 IADD3.X R39, R12, R39, RZ, P0, !PT ;  /* 0x000000270c275210 */ /* 0x000fe400007fe4ff */
[----:B------:R-:W0:Y:S01]  /*1320*/  @P4 LDC.64 R12, c[0x0][0x288] ;  /* 0x0000a200ff0c4b82 */ /* 0x000e220000000a00 */
[----:B------:R-:W-:-:S02]  /*1330*/  P2R R9, PR, RZ, 0x20 ;  /* 0x00000020ff097803 */ /* 0x000fc40000000000 */
[----:B------:R-:W-:-:S04]  /*1340*/  LOP3.LUT P5, RZ, R7, 0x8, RZ, 0xc0, !PT ;  /* 0x0000000807ff7812 */ /* 0x000fc800078ac0ff */
[----:B------:R-:W-:Y:S02]  /*1350*/  P2R R71, PR, RZ, 0x20 ;  /* 0x00000020ff477803 */ /* 0x000fe40000000000 */
[----:B------:R-:W-:-:S04]  /*1360*/  LOP3.LUT P5, RZ, R7, 0x10, RZ, 0xc0, !PT ;  /* 0x0000001007ff7812 */ /* 0x000fc800078ac0ff */
[----:B------:R-:W-:Y:S02]  /*1370*/  P2R R76, PR, RZ, 0x20 ;  /* 0x00000020ff4c7803 */ /* 0x000fe40000000000 */
[----:B------:R-:W-:-:S04]  /*1380*/  LOP3.LUT P5, RZ, R7, 0x20, RZ, 0xc0, !PT ;  /* 0x0000002007ff7812 */ /* 0x000fc800078ac0ff */
[----:B------:R-:W-:Y:S02]  /*1390*/  P2R R77, PR, RZ, 0x20 ;  /* 0x00000020ff4d7803 */ /* 0x000fe40000000000 */
[----:B------:R-:W-:Y:S01]  /*13a0*/  LOP3.LUT P5, RZ, R7, 0x40, RZ, 0xc0, !PT ;  /* 0x0000004007ff7812 */ /* 0x000fe200078ac0ff */
[----:B0-----:R-:W-:-:S03]  /*13b0*/  @P4 IMAD R8, R114, R12, RZ ;  /* 0x0000000c72084224 */ /* 0x001fc600078e02ff */
[----:B------:R-:W-:Y:S01]  /*13c0*/  P2R R78, PR, RZ, 0x20 ;  /* 0x00000020ff4e7803 */ /* 0x000fe20000000000 */
[----:B------:R-:W-:Y:S01]  /*13d0*/  @P4 IMAD.WIDE.U32 R14, R101, R12, R14 ;  /* 0x0000000c650e4225 */ /* 0x000fe200078e000e */
[----:B------:R-:W-:-:S03]  /*13e0*/  LOP3.LUT P5, RZ, R7, 0x80, RZ, 0xc0, !PT ;  /* 0x0000008007ff7812 */ /* 0x000fc600078ac0ff */
[----:B------:R-:W-:-:S05]  /*13f0*/  @P4 IMAD R13, R101, R13, R8 ;  /* 0x0000000d650d4224 */ /* 0x000fca00078e0208 */
[----:B------:R-:W-:Y:S02]  /*1400*/  @P4 IADD3 R15, R15, R13, RZ ;  /* 0x0000000d0f0f4210 */ /* 0x000fe40007ffe0ff */
[C---:B------:R-:W-:Y:S02]  /*1410*/  @P4 SHF.L.U32 R13, R14.reuse, 0x1, RZ ;  /* 0x000000010e0d4819 */ /* 0x040fe400000006ff */
[----:B------:R-:W-:Y:S02]  /*1420*/  @P4 SHF.L.U64.HI R14, R14, 0x1, R15 ;  /* 0x000000010e0e4819 */ /* 0x000fe4000001020f */
[----:B------:R-:W-:-:S04]  /*1430*/  @P4 IADD3 R36, P0, R13, R36, RZ ;  /* 0x000000240d244210 */ /* 0x000fc80007f1e0ff */
[C---:B------:R-:W-:Y:S02]  /*1440*/  @P4 IADD3.X R37, R14.reuse, R37, RZ, P0, !PT ;  /* 0x000000250e254210 */ /* 0x040fe400007fe4ff */
[----:B------:R-:W-:Y:S02]  /*1450*/  @P4 IADD3 R34, P0, R13, R34, RZ ;  /* 0x000000220d224210 */ /* 0x000fe40007f1e0ff */
[----:B------:R-:W0:Y:S02]  /*1460*/  @P3 LDC.64 R12, c[0x0][0x230] ;  /* 0x00008c00ff0c3b82 */ /* 0x000e240000000a00 */
[----:B------:R-:W-:-:S06]  /*1470*/  @P4 IADD3.X R35, R14, R35, RZ, P0, !PT ;  /* 0x000000230e234210 */ /* 0x000fcc00007fe4ff */
[----:B------:R-:W1:Y:S02]  /*1480*/  @P3 LDC.64 R14, c[0x0][0x288] ;  /* 0x0000a200ff0e3b82 */ /* 0x000e640000000a00 */
[-C--:B-1----:R-:W-:Y:S02]  /*1490*/  @P3 IMAD R8, R113, R14.reuse, RZ ;  /* 0x0000000e71083224 */ /* 0x082fe400078e02ff */
[----:B------:R-:W-:-:S04]  /*14a0*/  @P3 IMAD.WIDE.U32 R16, R100, R14, R16 ;  /* 0x0000000e64103225 */ /* 0x000fc800078e0010 */
[----:B------:R-:W-:-:S05]  /*14b0*/  @P3 IMAD R15, R100, R15, R8 ;  /* 0x0000000f640f3224 */ /* 0x000fca00078e0208 */
[----:B------:R-:W-:Y:S02]  /*14c0*/  @P3 IADD3 R17, R17, R15, RZ ;  /* 0x0000000f11113210 */ /* 0x000fe40007ffe0ff */
[C---:B------:R-:W-:Y:S02]  /*14d0*/  @P3 SHF.L.U32 R15, R16.reuse, 0x1, RZ ;  /* 0x00000001100f3819 */ /* 0x040fe400000006ff */
[----:B------:R-:W-:Y:S02]  /*14e0*/  @P3 SHF.L.U64.HI R16, R16, 0x1, R17 ;  /* 0x0000000110103819 */ /* 0x000fe40000010211 */
[----:B0-----:R-:W-:Y:S02]  /*14f0*/  @P3 IADD3 R12, P0, R15, R12, RZ ;  /* 0x0000000c0f0c3210 */ /* 0x001fe40007f1e0ff */
[----:B------:R-:W-:Y:S02]  /*1500*/  @P2 MOV R17, R23 ;  /* 0x0000001700112202 */ /* 0x000fe40000000f00 */
[----:B------:R-:W-:-:S02]  /*1510*/  @P3 IADD3.X R13, R16, R13, RZ, P0, !PT ;  /* 0x0000000d100d3210 */ /* 0x000fc400007fe4ff */
[----:B------:R-:W-:Y:S02]  /*1520*/  @P3 IADD3 R30, P0, R15, R30, RZ ;  /* 0x0000001e0f1e3210 */ /* 0x000fe40007f1e0ff */
[----:B------:R-:W0:Y:S02]  /*1530*/  @P2 LDC.64 R14, c[0x0][0x288] ;  /* 0x0000a200ff0e2b82 */ /* 0x000e240000000a00 */
[----:B------:R-:W-:Y:S02]  /*1540*/  @P3 IADD3.X R31, R16, R31, RZ, P0, !PT ;  /* 0x0000001f101f3210 */ /* 0x000fe400007fe4ff */
[----:B------:R-:W-:Y:S01]  /*1550*/  @P2 MOV R16, R20 ;  /* 0x0000001400102202 */ /* 0x000fe20000000f00 */
[----:B0-----:R-:W-:-:S04]  /*1560*/  @P2 IMAD R8, R112, R14, RZ ;  /* 0x0000000e70082224 */ /* 0x001fc800078e02ff */
[----:B------:R-:W-:-:S04]  /*1570*/  @P2 IMAD.WIDE.U32 R16, R99, R14, R16 ;  /* 0x0000000e63102225 */ /* 0x000fc800078e0010 */
[----:B------:R-:W-:Y:S02]  /*1580*/  @P2 IMAD R15, R99, R15, R8 ;  /* 0x0000000f630f2224 */ /* 0x000fe400078e0208 */
[----:B------:R-:W-:-:S03]  /*1590*/  @P1 IMAD R8, R111, R24, RZ ;  /* 0x000000186f081224 */ /* 0x000fc600078e02ff */
[----:B------:R-:W-:Y:S01]  /*15a0*/  @P2 IADD3 R15, R17, R15, RZ ;  /* 0x0000000f110f2210 */ /* 0x000fe20007ffe0ff */
[----:B------:R-:W-:Y:S01]  /*15b0*/  @P1 IMAD R25, R98, R25, R8 ;  /* 0x0000001962191224 */ /* 0x000fe200078e0208 */
[C---:B------:R-:W-:Y:S02]  /*15c0*/  @P2 SHF.L.U32 R17, R16.reuse, 0x1, RZ ;  /* 0x0000000110112819 */ /* 0x040fe400000006ff */
[----:B------:R-:W-:Y:S02]  /*15d0*/  @P2 SHF.L.U64.HI R16, R16, 0x1, R15 ;  /* 0x0000000110102819 */ /* 0x000fe4000001020f */
[----:B------:R-:W0:Y:S01]  /*15e0*/  @P2 LDC.64 R14, c[0x0][0x228] ;  /* 0x00008a00ff0e2b82 */ /* 0x000e220000000a00 */
[----:B----4-:R-:W-:Y:S02]  /*15f0*/  @P2 IADD3 R28, P0, R17, R28, RZ ;  /* 0x0000001c111c2210 */ /* 0x010fe40007f1e0ff */
[----:B------:R-:W-:Y:S02]  /*1600*/  @P1 IADD3 R27, R27, R25, RZ ;  /* 0x000000191b1b1210 */ /* 0x000fe40007ffe0ff */
[----:B------:R-:W-:-:S02]  /*1610*/  @P2 IADD3.X R29, R16, R29, RZ, P0, !PT ;  /* 0x0000001d101d2210 */ /* 0x000fc400007fe4ff */
[C---:B------:R-:W-:Y:S02]  /*1620*/  @P1 SHF.L.U32 R25, R26.reuse, 0x1, RZ ;  /* 0x000000011a191819 */ /* 0x040fe400000006ff */
[----:B------:R-:W-:Y:S02]  /*1630*/  @P1 SHF.L.U64.HI R8, R26, 0x1, R27 ;  /* 0x000000011a081819 */ /* 0x000fe4000001021b */
[----:B------:R-:W1:Y:S01]  /*1640*/  @P1 LDC.64 R26, c[0x0][0x228] ;  /* 0x00008a00ff1a1b82 */ /* 0x000e620000000a00 */
[----:B0-----:R-:W-:-:S04]  /*1650*/  @P2 IADD3 R14, P0, R17, R14, RZ ;  /* 0x0000000e110e2210 */ /* 0x001fc80007f1e0ff */
[----:B------:R-:W-:-:S03]  /*1660*/  @P2 IADD3.X R15, R16, R15, RZ, P0, !PT ;  /* 0x0000000f100f2210 */ /* 0x000fc600007fe4ff */
[----:B------:R-:W0:Y:S02]  /*1670*/  @P1 LDC.64 R16, c[0x0][0x230] ;  /* 0x00008c00ff101b82 */ /* 0x000e240000000a00 */
[----:B0-----:R-:W-:-:S04]  /*1680*/  @P1 IADD3 R16, P0, R25, R16, RZ ;  /* 0x0000001019101210 */ /* 0x001fc80007f1e0ff */
[----:B------:R-:W-:Y:S02]  /*1690*/  @P1 IADD3.X R17, R8, R17, RZ, P0, !PT ;  /* 0x0000001108111210 */ /* 0x000fe400007fe4ff */
[----:B-1----:R-:W-:Y:S01]  /*16a0*/  @P1 IADD3 R26, P0, R25, R26, RZ ;  /* 0x0000001a191a1210 */ /* 0x002fe20007f1e0ff */
[----:B------:R-:W-:-:S03]  /*16b0*/  IMAD.WIDE.U32 R24, R2, -0x77777777, RZ ;  /* 0x8888888902187825 */ /* 0x000fc600078e00ff */
[----:B------:R-:W-:Y:S02]  /*16c0*/  @P1 IADD3.X R27, R8, R27, RZ, P0, !PT ;  /* 0x0000001b081b1210 */ /* 0x000fe400007fe4ff */
[----:B------:R-:W-:-:S05]  /*16d0*/  SHF.R.U32.HI R8, RZ, 0x3, R25 ;  /* 0x00000003ff087819 */ /* 0x000fca0000011619 */
[----:B------:R-:W-:-:S05]  /*16e0*/  IMAD R8, R65, UR7, R8 ;  /* 0x0000000741087c24 */ /* 0x000fca000f8e0208 */
        /* <DEDUP_REMOVED lines=62> */
[----:B------:R-:W-:Y:S02]  /*1ad0*/  IADD3 R8, R8, 0x1e0, RZ ;  /* 0x000001e008087810 */ /* 0x000fe40007ffe0ff */
[----:B0-----:R-:W-:Y:S02]  /*1ae0*/  @P0 IADD3 R64, P6, R67, R64, RZ ;  /* 0x0000004043400210 */ /* 0x001fe40007fde0ff */
[----:B------:R-:W-:Y:S02]  /*1af0*/  MOV R67, RZ ;  /* 0x000000ff00437202 */ /* 0x000fe40000000f00 */
[----:B------:R-:W-:Y:S02]  /*1b00*/  @P0 IADD3.X R65, R66, R65, RZ, P6, !PT ;  /* 0x0000004142410210 */ /* 0x000fe400037fe4ff */
[----:B------:R-:W-:-:S02]  /*1b10*/  SHF.R.S32.HI R66, RZ, 0x1f, R8 ;  /* 0x0000001fff427819 */ /* 0x000fc40000011408 */
[----:B------:R-:W5:Y:S04]  /*1b20*/  @P0 LDG.E R67, desc[UR8][R24.64] ;  /* 0x0000000818430981 */ /* 0x000f68000c1e1900 */
[----:B------:R0:W5:Y:S01]  /*1b30*/  @P0 LDG.E R84, desc[UR8][R64.64] ;  /* 0x0000000840540981 */ /* 0x000162000c1e1900 */
[----:B------:R-:W-:-:S04]  /*1b40*/  ISETP.GE.U32.AND P0, PT, R8, UR12, PT ;  /* 0x0000000c08007c0c */ /* 0x000fc8000bf06070 */
[----:B------:R-:W-:-:S04]  /*1b50*/  ISETP.GE.AND.EX P0, PT, R66, UR13, PT, P0 ;  /* 0x0000000d42007c0c */ /* 0x000fc8000bf06300 */
[----:B------:R-:W-:-:S13]  /*1b60*/  ISETP.LT.U32.AND P0, PT, R2, 0x1e0, !P0 ;  /* 0x000001e00200780c */ /* 0x000fda0004701070 */
[----:B0-----:R-:W0:Y:S08]  /*1b70*/  @P0 LDC.64 R64, c[0x0][0x288] ;  /* 0x0000a200ff400b82 */ /* 0x001e300000000a00 */
[----:B------:R-:W1:Y:S01]  /*1b80*/  @P0 LDC.64 R24, c[0x0][0x230] ;  /* 0x00008c00ff180b82 */ /* 0x000e620000000a00 */
[----:B------:R-:W-:Y:S02]  /*1b90*/  @P0 MOV R74, R20 ;  /* 0x00000014004a0202 */ /* 0x000fe40000000f00 */
[----:B------:R-:W-:Y:S01]  /*1ba0*/  @P0 MOV R75, R23 ;  /* 0x00000017004b0202 */ /* 0x000fe20000000f00 */
[----:B0-----:R-:W-:-:S02]  /*1bb0*/  @P0 IMAD R8, R123, R64, RZ ;  /* 0x000000407b080224 */ /* 0x001fc400078e02ff */
[----:B------:R-:W-:-:S04]  /*1bc0*/  @P0 IMAD.WIDE.U32 R74, R94, R64, R74 ;  /* 0x000000405e4a0225 */ /* 0x000fc800078e004a */
[----:B------:R-:W-:-:S05]  /*1bd0*/  @P0 IMAD R79, R94, R65, R8 ;  /* 0x000000415e4f0224 */ /* 0x000fca00078e0208 */
[----:B------:R-:W-:Y:S02]  /*1be0*/  @P0 IADD3 R65, R75, R79, RZ ;  /* 0x0000004f4b410210 */ /* 0x000fe40007ffe0ff */
[C---:B------:R-:W-:Y:S02]  /*1bf0*/  @P0 SHF.L.U32 R75, R74.reuse, 0x1, RZ ;  /* 0x000000014a4b0819 */ /* 0x040fe400000006ff */
[----:B------:R-:W-:Y:S02]  /*1c00*/  @P0 SHF.L.U64.HI R74, R74, 0x1, R65 ;  /* 0x000000014a4a0819 */ /* 0x000fe40000010241 */
[----:B-1----:R-:W-:Y:S01]  /*1c10*/  @P0 IADD3 R24, P6, R75, R24, RZ ;  /* 0x000000184b180210 */ /* 0x002fe20007fde0ff */
[----:B------:R-:W0:Y:S03]  /*1c20*/  @P0 LDC.64 R64, c[0x0][0x228] ;  /* 0x00008a00ff400b82 */ /* 0x000e260000000a00 */
[----:B------:R-:W-:-:S05]  /*1c30*/  @P0 IADD3.X R25, R74, R25, RZ, P6, !PT ;  /* 0x000000194a190210 */ /* 0x000fca00037fe4ff */
[----:B------:R1:W5:Y:S02]  /*1c40*/  @P0 LDG.E R68, desc[UR8][R24.64] ;  /* 0x0000000818440981 */ /* 0x000364000c1e1900 */
[----:B-1----:R-:W1:Y:S02]  /*1c50*/  LDC.64 R24, c[0x0][0x248] ;  /* 0x00009200ff187b82 */ /* 0x002e640000000a00 */
[----:B-1----:R-:W-:-:S06]  /*1c60*/  IMAD.WIDE R24, R6, 0x8, R24 ;  /* 0x0000000806187825 */ /* 0x002fcc00078e0218 */
[----:B------:R-:W2:Y:S01]  /*1c70*/  LDG.E.64 R24, desc[UR8][R24.64] ;  /* 0x0000000818187981 */ /* 0x000ea2000c1e1b00 */
[----:B0-----:R-:W-:Y:S02]  /*1c80*/  @P0 IADD3 R64, P6, R75, R64, RZ ;  /* 0x000000404b400210 */ /* 0x001fe40007fde0ff */
[----:B------:R-:W-:Y:S02]  /*1c90*/  CS2R R82, SRZ ;  /* 0x0000000000527805 */ /* 0x000fe4000001ff00 */
[----:B------:R-:W-:-:S04]  /*1ca0*/  @P0 IADD3.X R65, R74, R65, RZ, P6, !PT ;  /* 0x000000414a410210 */ /* 0x000fc800037fe4ff */
[----:B------:R-:W5:Y:S04]  /*1cb0*/  @P5 LDG.E R82, desc[UR8][R62.64] ;  /* 0x000000083e525981 */ /* 0x000f68000c1e1900 */
[----:B------:R0:W5:Y:S02]  /*1cc0*/  @P0 LDG.E R83, desc[UR8][R64.64] ;  /* 0x0000000840530981 */ /* 0x000164000c1e1900 */
[----:B0-----:R-:W-:-:S06]  /*1cd0*/  CS2R R64, SRZ ;  /* 0x0000000000407805 */ /* 0x001fcc000001ff00 */
[----:B------:R0:W5:Y:S01]  /*1ce0*/  @P5 LDG.E R65, desc[UR8][R72.64] ;  /* 0x0000000848415981 */ /* 0x000162000c1e1900 */
[----:B------:R-:W-:Y:S02]  /*1cf0*/  ISETP.NE.AND P5, PT, R78, RZ, PT ;  /* 0x000000ff4e00720c */ /* 0x000fe40003fa5270 */
[----:B------:R-:W-:Y:S02]  /*1d00*/  CS2R R80, SRZ ;  /* 0x0000000000507805 */ /* 0x000fe4000001ff00 */
[----:B------:R-:W-:Y:S02]  /*1d10*/  MOV R66, RZ ;  /* 0x000000ff00427202 */ /* 0x000fe40000000f00 */
[----:B------:R-:W-:-:S07]  /*1d20*/  CS2R R62, SRZ ;  /* 0x00000000003e7805 */ /* 0x000fce000001ff00 */
[----:B------:R-:W5:Y:S04]  /*1d30*/  @P5 LDG.E R66, desc[UR8][R60.64] ;  /* 0x000000083c425981 */ /* 0x000f68000c1e1900 */
[----:B------:R-:W5:Y:S01]  /*1d40*/  @P5 LDG.E R81, desc[UR8][R58.64] ;  /* 0x000000083a515981 */ /* 0x000f62000c1e1900 */
[----:B------:R-:W-:Y:S02]  /*1d50*/  ISETP.NE.AND P5, PT, R77, RZ, PT ;  /* 0x000000ff4d00720c */ /* 0x000fe40003fa5270 */
[----:B------:R-:W-:-:S11]  /*1d60*/  CS2R R78, SRZ ;  /* 0x00000000004e7805 */ /* 0x000fd6000001ff00 */
[----:B------:R-:W5:Y:S04]  /*1d70*/  @P5 LDG.E R63, desc[UR8][R56.64] ;  /* 0x00000008383f5981 */ /* 0x000f68000c1e1900 */
[----:B------:R-:W5:Y:S01]  /*1d80*/  @P5 LDG.E R80, desc[UR8][R54.64] ;  /* 0x0000000836505981 */ /* 0x000f62000c1e1900 */
[----:B------:R-:W-:Y:S02]  /*1d90*/  ISETP.NE.AND P5, PT, R76, RZ, PT ;  /* 0x000000ff4c00720c */ /* 0x000fe40003fa5270 */
[----:B------:R-:W-:-:S11]  /*1da0*/  LOP3.LUT P6, RZ, R7, 0x2, RZ, 0xc0, !PT ;  /* 0x0000000207ff7812 */ /* 0x000fd600078cc0ff */
[----:B------:R-:W5:Y:S04]  /*1db0*/  @P5 LDG.E R64, desc[UR8][R52.64] ;  /* 0x0000000834405981 */ /* 0x000f68000c1e1900 */
[----:B------:R-:W5:Y:S01]  /*1dc0*/  @P5 LDG.E R79, desc[UR8][R50.64] ;  /* 0x00000008324f5981 */ /* 0x000f62000c1e1900 */
[----:B------:R-:W-:-:S13]  /*1dd0*/  ISETP.NE.AND P5, PT, R71, RZ, PT ;  /* 0x000000ff4700720c */ /* 0x000fda0003fa5270 */
[----:B------:R-:W5:Y:S01]  /*1de0*/  @P5 LDG.E R78, desc[UR8][R46.64] ;  /* 0x000000082e4e5981 */ /* 0x000f62000c1e1900 */
[----:B------:R-:W-:Y:S02]  /*1df0*/  MOV R8, 0x3f800000 ;  /* 0x3f80000000087802 */ /* 0x000fe40000000f00 */
[----:B------:R-:W-:Y:S02]  /*1e00*/  CS2R R76, SRZ ;  /* 0x00000000004c7805 */ /* 0x000fe4000001ff00 */
[----:B0-----:R-:W-:Y:S02]  /*1e10*/  CS2R R72, SRZ ;  /* 0x0000000000487805 */ /* 0x001fe4000001ff00 */
[----:B------:R-:W-:Y:S02]  /*1e20*/  MOV R71, RZ ;  /* 0x000000ff00477202 */ /* 0x000fe40000000f00 */
[----:B------:R-:W5:Y:S04]  /*1e30*/  @P6 LDG.E R76, desc[UR8][R40.64] ;  /* 0x00000008284c6981 */ /* 0x000f68000c1e1900 */
[----:B------:R-:W5:Y:S04]  /*1e40*/  @P3 LDG.E R73, desc[UR8][R30.64] ;  /* 0x000000081e493981 */ /* 0x000f68000c1e1900 */
[----:B------:R-:W5:Y:S01]  /*1e50*/  @P1 LDG.E R71, desc[UR8][R26.64] ;  /* 0x000000081a471981 */ /* 0x000f62000c1e1900 */
[----:B------:R-:W-:Y:S03]  /*1e60*/  BSSY B0, `(.L_x_1032) ;  /* 0x000002e000007945 */ /* 0x000fe60003800000 */
[----:B------:R-:W5:Y:S01]  /*1e70*/  @P2 LDG.E R72, desc[UR8][R14.64] ;  /* 0x000000080e482981 */ /* 0x000f62000c1e1900 */
[----:B--2---:R-:W-:-:S05]  /*1e80*/  FFMA.FTZ R75, -R24, R24, R25 ;  /* 0x00000018184b7223 */ /* 0x004fca0000010119 */
[----:B------:R-:W-:Y:S02]  /*1e90*/  FSETP.GTU.FTZ.AND P0, PT, R75, RZ, PT ;  /* 0x000000ff4b00720b */ /* 0x000fe40003f1c000 */
[----:B------:R-:W-:-:S06]  /*1ea0*/  MOV R25, RZ ;  /* 0x000000ff00197202 */ /* 0x000fcc0000000f00 */
[----:B------:R-:W5:Y:S05]  /*1eb0*/  @P5 LDG.E R25, desc[UR8][R48.64] ;  /* 0x0000000830195981 */ /* 0x000f6a000c1e1900 */
[----:B------:R-:W0:Y:S01]  /*1ec0*/  @P0 LDC R74, c[0x0][0x250] ;  /* 0x00009400ff4a0b82 */ /* 0x000e220000000800 */
[----:B------:R-:W-:Y:S02]  /*1ed0*/  ISETP.NE.AND P5, PT, R9, RZ, PT ;  /* 0x000000ff0900720c */ /* 0x000fe40003fa5270 */
[----:B------:R-:W-:-:S06]  /*1ee0*/  MOV R9, RZ ;  /* 0x000000ff00097202 */ /* 0x000fcc0000000f00 */
[----:B------:R1:W5:Y:S02]  /*1ef0*/  @P6 LDG.E R9, desc[UR8][R18.64] ;  /* 0x0000000812096981 */ /* 0x000364000c1e1900 */
[----:B-1----:R-:W-:-:S06]  /*1f00*/  MOV R19, RZ ;  /* 0x000000ff00137202 */ /* 0x002fcc0000000f00 */
[----:B------:R1:W5:Y:S01]  /*1f10*/  @P5 LDG.E R19, desc[UR8][R10.64] ;  /* 0x000000080a135981 */ /* 0x000362000c1e1900 */
[----:B0-----:R-:W-:Y:S01]  /*1f20*/  @P0 FADD.FTZ R74, R75, R74 ;  /* 0x0000004a4b4a0221 */ /* 0x001fe20000010000 */
[----:B-1----:R-:W-:-:S03]  /*1f30*/  CS2R R10, SRZ ;  /* 0x00000000000a7805 */ /* 0x002fc6000001ff00 */
[----:B------:R0:W1:Y:S03]  /*1f40*/  @P0 MUFU.RSQ R8, R74 ;  /* 0x0000004a00080308 */ /* 0x0000660000001400 */
[----:B------:R2:W5:Y:S01]  /*1f50*/  @P3 LDG.E R11, desc[UR8][R12.64] ;  /* 0x000000080c0b3981 */ /* 0x000562000c1e1900 */
[----:B0-----:R-:W-:-:S03]  /*1f60*/  CS2R R74, SRZ ;  /* 0x00000000004a7805 */ /* 0x001fc6000001ff00 */
[----:B------:R-:W5:Y:S01]  /*1f70*/  @P4 LDG.E R10, desc[UR8][R36.64] ;  /* 0x00000008240a4981 */ /* 0x000f62000c1e1900 */
[----:B--2---:R-:W-:-:S03]  /*1f80*/  CS2R R12, SRZ ;  /* 0x00000000000c7805 */ /* 0x004fc6000001ff00 */
[----:B------:R-:W5:Y:S04]  /*1f90*/  @P5 LDG.E R75, desc[UR8][R38.64] ;  /* 0x00000008264b5981 */ /* 0x000f68000c1e1900 */
[----:B------:R-:W5:Y:S04]  /*1fa0*/  @P4 LDG.E R74, desc[UR8][R34.64] ;  /* 0x00000008224a4981 */ /* 0x000f68000c1e1900 */
[----:B------:R-:W5:Y:S01]  /*1fb0*/  @P2 LDG.E R12, desc[UR8][R28.64] ;  /* 0x000000081c0c2981 */ /* 0x000f62000c1e1900 */
[----:B------:R-:W-:Y:S02]  /*1fc0*/  LOP3.LUT P0, RZ, R7, 0x4, RZ, 0xc0, !PT ;  /* 0x0000000407ff7812 */ /* 0x000fe4000780c0ff */
[----:B------:R-:W-:Y:S01]  /*1fd0*/  CS2R R14, SRZ ;  /* 0x00000000000e7805 */ /* 0x000fe2000001ff00 */
        /* <DEDUP_REMOVED lines=11> */
[----:B------:R-:W-:-:S05]  /*2090*/  @P0 LEA.HI.X R27, R33, R27, R14, 0x1, P6 ;  /* 0x0000001b211b0211 */ /* 0x000fca00030f0c0e */
[----:B------:R-:W2:Y:S04]  /*20a0*/  @P0 LDG.E.U16 R17, desc[UR8][R26.64] ;  /* 0x000000081a110981 */ /* 0x000ea8000c1e1500 */
[----:B------:R0:W3:Y:S02]  /*20b0*/  @P0 LDG.E.U16 R14, desc[UR8][R26.64+0x2] ;  /* 0x000002081a0e0981 */ /* 0x0000e4000c1e1500 */
[----:B0-----:R-:W0:Y:S02]  /*20c0*/  LDC.64 R26, c[0x0][0x238] ;  /* 0x00008e00ff1a7b82 */ /* 0x001e240000000a00 */
[----:B0-----:R-:W-:Y:S01]  /*20d0*/  IMAD.WIDE R26, R33, 0x2, R26 ;  /* 0x00000002211a7825 */ /* 0x001fe200078e021a */
[----:B--2---:R-:W-:-:S04]  /*20e0*/  @P0 SHF.L.U32 R15, R17, 0x10, RZ ;  /* 0x00000010110f0819 */ /* 0x004fc800000006ff */
[----:B------:R-:W2:Y:S01]  /*20f0*/  LDG.E.U16 R17, desc[UR8][R26.64+0x2] ;  /* 0x000002081a117981 */ /* 0x000ea2000c1e1500 */
[----:B---3--:R-:W-:-:S03]  /*2100*/  @P0 SHF.L.U32 R16, R14, 0x10, RZ ;  /* 0x000000100e100819 */ /* 0x008fc600000006ff */
[----:B------:R-:W3:Y:S01]  /*2110*/  LDG.E.U16 R14, desc[UR8][R26.64] ;  /* 0x000000081a0e7981 */ /* 0x000ee2000c1e1500 */
[----:B--2---:R-:W-:Y:S02]  /*2120*/  SHF.L.U32 R17, R17, 0x10, RZ ;  /* 0x0000001011117819 */ /* 0x004fe400000006ff */
[----:B---3--:R-:W-:-:S07]  /*2130*/  SHF.L.U32 R14, R14, 0x10, RZ ;  /* 0x000000100e0e7819 */ /* 0x008fce00000006ff */
.L_x_1033:
[----:B------:R-:W-:Y:S05]  /*2140*/  BSYNC B0 ;  /* 0x0000000000007941 */ /* 0x000fea0003800000 */
.L_x_1032:
        /* <DEDUP_REMOVED lines=9> */
[-C--:B------:R-:W-:Y:S01]  /*21e0*/  FMUL.FTZ R26, R27, R8.reuse ;  /* 0x000000081b1a7220 */ /* 0x080fe20000410000 */
[----:B------:R-:W-:Y:S02]  /*21f0*/  HADD2.F32 R30, -RZ, R82.H1_H1 ;  /* 0x30000052ff1e7230 */ /* 0x000fe40000004100 */
[C---:B------:R-:W-:Y:S01]  /*2200*/  FADD.FTZ R43, -R24.reuse, R35 ;  /* 0x00000023182b7221 */ /* 0x040fe20000010100 */
[--C-:B------:R-:W-:Y:S02]  /*2210*/  HADD2.F32 R29, -RZ, R81.reuse.H0_H0 ;  /* 0x20000051ff1d7230 */ /* 0x100fe40000004100 */
[----:B------:R-:W-:Y:S01]  /*2220*/  FADD.FTZ R45, -R24, R37 ;  /* 0x00000025182d7221 */ /* 0x000fe20000010100 */
        /* <DEDUP_REMOVED lines=22> */
.L_x_1034:
        /* <DEDUP_REMOVED lines=26> */
.L_x_1035:
[----:B------:R-:W-:Y:S01]  /*2530*/  FFMA.FTZ R36, R27, R35, R26 ;  /* 0x000000231b247223 */ /* 0x000fe2000001001a */
[----:B------:R-:W-:Y:S01]  /*2540*/  FADD.FTZ R26, RZ, R31 ;  /* 0x0000001fff1a7221 */ /* 0x000fe20000010000 */
[----:B------:R-:W-:Y:S01]  /*2550*/  FADD.FTZ R38, R35, R18 ;  /* 0x0000001223267221 */ /* 0x000fe20000010000 */
[----:B------:R-:W-:Y:S01]  /*2560*/  FMUL.FTZ R31, R29, R14 ;  /* 0x0000000e1d1f7220 */ /* 0x000fe20000410000 */
[----:B------:R-:W-:Y:S01]  /*2570*/  FFMA.FTZ R18, R34, R29, R47 ;  /* 0x0000001d22127223 */ /* 0x000fe2000001002f */
[----:B------:R-:W-:Y:S01]  /*2580*/  FADD.FTZ R29, R26, R29 ;  /* 0x0000001d1a1d7221 */ /* 0x000fe20000010000 */
[----:B------:R-:W-:Y:S01]  /*2590*/  FFMA.FTZ R26, R27, R30, RZ ;  /* 0x0000001e1b1a7223 */ /* 0x000fe200000100ff */
[--C-:B------:R-:W-:Y:S02]  /*25a0*/  HADD2.F32 R39, -RZ, R63.reuse.H0_H0 ;  /* 0x2000003fff277230 */ /* 0x100fe40000004100 */
[----:B------:R-:W-:Y:S01]  /*25b0*/  FADD.FTZ R27, RZ, R30 ;  /* 0x0000001eff1b7221 */ /* 0x000fe20000010000 */
[----:B------:R-:W-:-:S02]  /*25c0*/  HADD2.F32 R41, -RZ, R63.H1_H1 ;  /* 0x3000003fff297230 */ /* 0x000fc40000004100 */
[----:B------:R-:W-:Y:S01]  /*25d0*/  FMUL.FTZ R30, R28, R17 ;  /* 0x000000111c1e7220 */ /* 0x000fe20000410000 */
[----:B------:R-:W-:Y:S01]  /*25e0*/  FFMA.FTZ R26, R33, R28, R26 ;  /* 0x0000001c211a7223 */ /* 0x000fe2000001001a */
[----:B------:R-:W-:Y:S01]  /*25f0*/  FFMA.FTZ R35, R34, R31, R36 ;  /* 0x0000001f22237223 */ /* 0x000fe20000010024 */
[----:B------:R-:W-:Y:S01]  /*2600*/  FADD.FTZ R28, R27, R28 ;  /* 0x0000001c1b1c7221 */ /* 0x000fe20000010000 */
[C---:B------:R-:W-:Y:S01]  /*2610*/  FADD.FTZ R39, -R24.reuse, R39 ;  /* 0x0000002718277221 */ /* 0x040fe20000010100 */
[----:B------:R-:W-:Y:S01]  /*2620*/  FADD.FTZ R27, -R24, R41 ;  /* 0x00000029181b7221 */ /* 0x000fe20000010100 */
[----:B------:R-:W-:Y:S01]  /*2630*/  FADD.FTZ R37, R38, R31 ;  /* 0x0000001f26257221 */ /* 0x000fe20000010000 */
[----:B------:R-:W-:Y:S01]  /*2640*/  FFMA.FTZ R33, R33, R30, R35 ;  /* 0x0000001e21217223 */ /* 0x000fe20000010023 */
        /* <DEDUP_REMOVED lines=23> */
.L_x_1036:
[----:B------:R-:W-:Y:S01]  /*27c0*/  FMUL.FTZ R34, R35, R14 ;  /* 0x0000000e23227220 */ /* 0x000fe20000410000 */
[----:B------:R-:W-:Y:S01]  /*27d0*/  FADD.FTZ R41, R30, R37 ;  /* 0x000000251e297221 */ /* 0x000fe20000010000 */
[--C-:B------:R-:W-:Y:S02]  /*27e0*/  HADD2.F32 R37, -RZ, R64.reuse.H0_H0 ;  /* 0x20000040ff257230 */ /* 0x100fe40000004100 */
[----:B------:R-:W-:Y:S01]  /*27f0*/  FMUL.FTZ R30, R31, R17 ;  /* 0x000000111f1e7220 */ /* 0x000fe20000410000 */
[----:B------:R-:W-:Y:S01]  /*2800*/  FFMA.FTZ R33, R44, R34, R33 ;  /* 0x000000222c217223 */ /* 0x000fe20000010021 */
[----:B------:R-:W-:Y:S02]  /*2810*/  HADD2.F32 R39, -RZ, R64.H1_H1 ;  /* 0x30000040ff277230 */ /* 0x000fe40000004100 */
[C---:B------:R-:W-:Y:S01]  /*2820*/  FFMA.FTZ R26, R27.reuse, R31, R26 ;  /* 0x0000001f1b1a7223 */ /* 0x040fe2000001001a */
[C---:B------:R-:W-:Y:S01]  /*2830*/  FADD.FTZ R37, -R24.reuse, R37 ;  /* 0x0000002518257221 */ /* 0x040fe20000010100 */
[----:B------:R-:W-:Y:S01]  /*2840*/  FFMA.FTZ R33, R27, R30, R33 ;  /* 0x0000001e1b217223 */ /* 0x000fe20000010021 */
[----:B------:R-:W-:Y:S01]  /*2850*/  FADD.FTZ R29, R29, R35 ;  /* 0x000000231d1d7221 */ /* 0x000fe20000010000 */
[----:B------:R-:W-:Y:S01]  /*2860*/  FADD.FTZ R27, -R24, R39 ;  /* 0x00000027181b7221 */ /* 0x000fe20000010100 */
        /* <DEDUP_REMOVED lines=26> */
.L_x_1037:
[----:B------:R-:W-:Y:S01]  /*2a10*/  FMUL.FTZ R34, R39, R14 ;  /* 0x0000000e27227220 */ /* 0x000fe20000410000 */
[----:B------:R-:W-:Y:S01]  /*2a20*/  FADD.FTZ R29, R29, R39 ;  /* 0x000000271d1d7221 */ /* 0x000fe20000010000 */
[----:B------:R-:W-:Y:S01]  /*2a30*/  FFMA.FTZ R18, R44, R39, R18 ;  /* 0x000000272c127223 */ /* 0x000fe20000010012 */
[--C-:B------:R-:W-:Y:S02]  /*2a40*/  HADD2.F32 R37, -RZ, R25.reuse.H0_H0 ;  /* 0x20000019ff257230 */ /* 0x100fe40000004100 */
[----:B------:R-:W-:Y:S01]  /*2a50*/  FADD.FTZ R35, R30, R35 ;  /* 0x000000231e237221 */ /* 0x000fe20000010000 */
[----:B------:R-:W-:Y:S02]  /*2a60*/  HADD2.F32 R39, -RZ, R25.H1_H1 ;  /* 0x30000019ff277230 */ /* 0x000fe40000004100 */
[----:B------:R-:W-:Y:S01]  /*2a70*/  FFMA.FTZ R33, R44, R34, R33 ;  /* 0x000000222c217223 */ /* 0x000fe20000010021 */
[----:B------:R-:W-:Y:S01]  /*2a80*/  FMUL.FTZ R30, R31, R17 ;  /* 0x000000111f1e7220 */ /* 0x000fe20000410000 */
[----:B------:R-:W-:Y:S01]  /*2a90*/  FADD.FTZ R28, R28, R31 ;  /* 0x0000001f1c1c7221 */ /* 0x000fe20000010000 */
[----:B------:R-:W-:Y:S01]  /*2aa0*/  FFMA.FTZ R26, R27, R31, R26 ;  /* 0x0000001f1b1a7223 */ /* 0x000fe2000001001a */
[C---:B------:R-:W-:Y:S01]  /*2ab0*/  FADD.FTZ R37, -R24.reuse, R37 ;  /* 0x0000002518257221 */ /* 0x040fe20000010100 */
[----:B------:R-:W-:Y:S01]  /*2ac0*/  FADD.FTZ R31, -R24, R39 ;  /* 0x00000027181f7221 */ /* 0x000fe20000010100 */
        /* <DEDUP_REMOVED lines=25> */
.L_x_1038:
[----:B------:R-:W-:Y:S01]  /*2c60*/  FMUL.FTZ R37, R33, R14 ;  /* 0x0000000e21257220 */ /* 0x000fe20000410000 */
[--C-:B------:R-:W-:Y:S02]  /*2c70*/  HADD2.F32 R41, -RZ, R62.reuse.H0_H0 ;  /* 0x2000003eff297230 */ /* 0x100fe40000004100 */
[----:B------:R-:W-:Y:S01]  /*2c80*/  FADD.FTZ R36, R30, R35 ;  /* 0x000000231e247221 */ /* 0x000fe20000010000 */
[----:B------:R-:W-:Y:S02]  /*2c90*/  HADD2.F32 R43, -RZ, R62.H1_H1 ;  /* 0x3000003eff2b7230 */ /* 0x000fe40000004100 */
[----:B------:R-:W-:Y:S01]  /*2ca0*/  FFMA.FTZ R39, R45, R37, R34 ;  /* 0x000000252d277223 */ /* 0x000fe20000010022 */
[----:B------:R-:W-:Y:S01]  /*2cb0*/  FMUL.FTZ R34, R27, R17 ;  /* 0x000000111b227220 */ /* 0x000fe20000410000 */
[----:B------:R-:W-:Y:S01]  /*2cc0*/  FADD.FTZ R30, R29, R33 ;  /* 0x000000211d1e7221 */ /* 0x000fe20000010000 */
[C---:B------:R-:W-:Y:S01]  /*2cd0*/  FFMA.FTZ R29, R31.reuse, R27, R26 ;  /* 0x0000001b1f1d7223 */ /* 0x040fe2000001001a */
[C---:B------:R-:W-:Y:S01]  /*2ce0*/  FADD.FTZ R41, -R24.reuse, R41 ;  /* 0x0000002918297221 */ /* 0x040fe20000010100 */
[----:B------:R-:W-:Y:S01]  /*2cf0*/  FFMA.FTZ R26, R31, R34, R39 ;  /* 0x000000221f1a7223 */ /* 0x000fe20000010027 */
        /* <DEDUP_REMOVED lines=26> */
.L_x_1039:
[----:B------:R-:W-:Y:S01]  /*2ea0*/  FMUL.FTZ R39, R37, R14 ;  /* 0x0000000e25277220 */ /* 0x000fe20000410000 */
[----:B------:R-:W-:Y:S01]  /*2eb0*/  FADD.FTZ R34, R34, R35 ;  /* 0x0000002322227221 */ /* 0x000fe20000010000 */
[--C-:B------:R-:W-:Y:S02]  /*2ec0*/  HADD2.F32 R41, -RZ, R9.reuse.H0_H0 ;  /* 0x20000009ff297230 */ /* 0x100fe40000004100 */
[----:B------:R-:W-:Y:S01]  /*2ed0*/  FADD.FTZ R35, R28, R27 ;  /* 0x0000001b1c237221 */ /* 0x000fe20000010000 */
[----:B------:R-:W-:Y:S02]  /*2ee0*/  HADD2.F32 R43, -RZ, R9.H1_H1 ;  /* 0x30000009ff2b7230 */ /* 0x000fe40000004100 */
[----:B------:R-:W-:Y:S01]  /*2ef0*/  FFMA.FTZ R26, R44, R39, R26 ;  /* 0x000000272c1a7223 */ /* 0x000fe2000001001a */
[----:B------:R-:W-:Y:S01]  /*2f00*/  FMUL.FTZ R28, R18, R17 ;  /* 0x00000011121c7220 */ /* 0x000fe20000410000 */
[----:B------:R-:W-:Y:S01]  /*2f10*/  FFMA.FTZ R33, R44, R37, R33 ;  /* 0x000000252c217223 */ /* 0x000fe20000010021 */
[----:B------:R-:W-:Y:S01]  /*2f20*/  FADD.FTZ R39, R34, R39 ;  /* 0x0000002722277221 */ /* 0x000fe20000010000 */
        /* <DEDUP_REMOVED lines=28> */
.L_x_1040:
[----:B------:R-:W-:Y:S01]  /*30f0*/  FFMA.FTZ R42, R31, R18, R29 ;  /* 0x000000121f2a7223 */ /* 0x000fe2000001001d */
[--C-:B------:R-:W-:Y:S02]  /*3100*/  HADD2.F32 R43, -RZ, R19.reuse.H0_H0 ;  /* 0x20000013ff2b7230 */ /* 0x100fe40000004100 */
[----:B------:R-:W-:Y:S01]  /*3110*/  FMUL.FTZ R41, R39, R14 ;  /* 0x0000000e27297220 */ /* 0x000fe20000410000 */
[----:B------:R-:W-:Y:S02]  /*3120*/  HADD2.F32 R31, -RZ, R19.H1_H1 ;  /* 0x30000013ff1f7230 */ /* 0x000fe40000004100 */
[----:B------:R-:W-:Y:S01]  /*3130*/  FMUL.FTZ R40, R26, R17 ;  /* 0x000000111a287220 */ /* 0x000fe20000410000 */
[--C-:B------:R-:W-:Y:S02]  /*3140*/  HADD2.F32 R36, -RZ, R75.reuse.H1_H1 ;  /* 0x3000004bff247230 */ /* 0x100fe40000004100 */
[----:B------:R-:W-:Y:S01]  /*3150*/  FADD.FTZ R43, -R24, R43 ;  /* 0x0000002b182b7221 */ /* 0x000fe20000010100 */
[----:B------:R-:W-:Y:S01]  /*3160*/  FFMA.FTZ R38, R34, R41, R27 ;  /* 0x0000002922267223 */ /* 0x000fe2000001001b */
[----:B------:R-:W-:Y:S01]  /*3170*/  FADD.FTZ R31, -R24, R31 ;  /* 0x0000001f181f7221 */ /* 0x000fe20000010100 */
[----:B------:R-:W-:Y:S01]  /*3180*/  FADD.FTZ R29, R28, R41 ;  /* 0x000000291c1d7221 */ /* 0x000fe20000010000 */
[----:B------:R-:W-:-:S02]  /*3190*/  HADD2.F32 R27, -RZ, R75.H0_H0 ;  /* 0x2000004bff1b7230 */ /* 0x000fc40000004100 */
        /* <DEDUP_REMOVED lines=21> */
.L_x_1041:
[----:B------:R-:W-:Y:S01]  /*32f0*/  FFMA.FTZ R43, R37, R40, R38 ;  /* 0x00000028252b7223 */ /* 0x000fe20000010026 */
[----:B------:R-:W-:Y:S01]  /*3300*/  FMUL.FTZ R41, R27, R14 ;  /* 0x0000000e1b297220 */ /* 0x000fe20000410000 */
[----:B------:R-:W-:Y:S01]  /*3310*/  FADD.FTZ R40, R40, R29 ;  /* 0x0000001d28287221 */ /* 0x000fe20000010000 */
[----:B------:R-:W-:Y:S01]  /*3320*/  FADD.FTZ R29, R35, R18 ;  /* 0x00000012231d7221 */ /* 0x000fe20000010000 */
[--C-:B------:R-:W-:Y:S02]  /*3330*/  HADD2.F32 R45, -RZ, R10.reuse.H1_H1 ;  /* 0x3000000aff2d7230 */ /* 0x100fe40000004100 */
[----:B------:R-:W-:Y:S01]  /*3340*/  FFMA.FTZ R18, R28, R41, R43 ;  /* 0x000000291c127223 */ /* 0x000fe2000001002b */
[----:B------:R-:W-:Y:S02]  /*3350*/  HADD2.F32 R43, -RZ, R10.H0_H0 ;  /* 0x2000000aff2b7230 */ /* 0x000fe40000004100 */
[----:B------:R-:W-:Y:S01]  /*3360*/  FFMA.FTZ R33, R34, R39, R33 ;  /* 0x0000002722217223 */ /* 0x000fe20000010021 */
[----:B------:R-:W-:Y:S01]  /*3370*/  FMUL.FTZ R34, R36, R17 ;  /* 0x0000001124227220 */ /* 0x000fe20000410000 */
        /* <DEDUP_REMOVED lines=29> */
.L_x_1042:
[--C-:B------:R-:W-:Y:S02]  /*3550*/  HADD2.F32 R45, -RZ, R11.reuse.H0_H0 ;  /* 0x2000000bff2d7230 */ /* 0x100fe40000004100 */
[----:B------:R-:W-:Y:S01]  /*3560*/  FMUL.FTZ R43, R35, R14 ;  /* 0x0000000e232b7220 */ /* 0x000fe20000410000 */
[----:B------:R-:W-:Y:S02]  /*3570*/  HADD2.F32 R47, -RZ, R11.H1_H1 ;  /* 0x3000000bff2f7230 */ /* 0x000fe40000004100 */
[----:B------:R-:W-:Y:S01]  /*3580*/  FFMA.FTZ R44, R37, R26, R42 ;  /* 0x0000001a252c7223 */ /* 0x000fe2000001002a */
[--C-:B------:R-:W-:Y:S02]  /*3590*/  HADD2.F32 R49, -RZ, R73.reuse.H0_H0 ;  /* 0x20000049ff317230 */ /* 0x100fe40000004100 */
[----:B------:R-:W-:Y:S01]  /*35a0*/  FADD.FTZ R45, -R24, R45 ;  /* 0x0000002d182d7221 */ /* 0x000fe20000010100 */
[----:B------:R-:W-:Y:S01]  /*35b0*/  FADD.FTZ R37, R18, R43 ;  /* 0x0000002b12257221 */ /* 0x000fe20000010000 */
[----:B------:R-:W-:Y:S01]  /*35c0*/  FADD.FTZ R47, -R24, R47 ;  /* 0x0000002f182f7221 */ /* 0x000fe20000010100 */
[----:B------:R-:W-:Y:S01]  /*35d0*/  FFMA.FTZ R34, R38, R43, R41 ;  /* 0x0000002b26227223 */ /* 0x000fe20000010029 */
        /* <DEDUP_REMOVED lines=23> */
.L_x_1043:
        /* <DEDUP_REMOVED lines=38> */
.L_x_1044:
        /* <DEDUP_REMOVED lines=32> */
.L_x_1045:
[----:B------:R-:W-:Y:S01]  /*3bb0*/  FFMA.FTZ R51, R27, R50, R48 ;  /* 0x000000321b337223 */ /* 0x000fe20000010030 */
[----:B------:R-:W-:Y:S01]  /*3bc0*/  FMUL.FTZ R45, R33, R14 ;  /* 0x0000000e212d7220 */ /* 0x000fe20000410000 */
[----:B------:R-:W-:Y:S01]  /*3bd0*/  FADD.FTZ R50, R50, R43 ;  /* 0x0000002b32327221 */ /* 0x000fe20000010000 */
[----:B------:R-:W-:Y:S01]  /*3be0*/  FADD.FTZ R43, R37, R36 ;  /* 0x00000024252b7221 */ /* 0x000fe20000010000 */
[--C-:B------:R-:W-:Y:S02]  /*3bf0*/  HADD2.F32 R53, -RZ, R69.reuse.H1_H1 ;  /* 0x30000045ff357230 */ /* 0x100fe40000004100 */
[----:B------:R-:W-:Y:S01]  /*3c00*/  FFMA.FTZ R36, R30, R45, R51 ;  /* 0x0000002d1e247223 */ /* 0x000fe20000010033 */
[----:B------:R-:W-:Y:S02]  /*3c10*/  HADD2.F32 R51, -RZ, R69.H0_H0 ;  /* 0x20000045ff337230 */ /* 0x000fe40000004100 */
        /* <DEDUP_REMOVED lines=31> */
.L_x_1046:
        /* <DEDUP_REMOVED lines=36> */
.L_x_1047:
[----:B------:R-:W-:Y:S01]  /*4050*/  FMUL.FTZ R53, R43, R14 ;  /* 0x0000000e2b357220 */ /* 0x000fe20000410000 */
[----:B------:R-:W-:Y:S01]  /*4060*/  FFMA.FTZ R48, R47, R18, R44 ;  /* 0x000000122f307223 */ /* 0x000fe2000001002c */
[--C-:B------:R-:W-:Y:S02]  /*4070*/  HADD2.F32 R47, -RZ, R67.reuse.H0_H0 ;  /* 0x20000043ff2f7230 */ /* 0x100fe40000004100 */
[----:B------:R-:W-:Y:S01]  /*4080*/  FADD.FTZ R46, R46, R49 ;  /* 0x000000312e2e7221 */ /* 0x000fe20000010000 */
[----:B------:R-:W-:Y:S01]  /*4090*/  FFMA.FTZ R44, R40, R53, R51 ;  /* 0x00000035282c7223 */ /* 0x000fe20000010033 */
[----:B------:R-:W-:Y:S02]  /*40a0*/  HADD2.F32 R51, -RZ, R67.H1_H1 ;  /* 0x30000043ff337230 */ /* 0x000fe40000004100 */
[----:B------:R-:W-:Y:S01]  /*40b0*/  FMUL.FTZ R49, R42, R17 ;  /* 0x000000112a317220 */ /* 0x000fe20000410000 */
[----:B------:R-:W-:Y:S01]  /*40c0*/  FADD.FTZ R50, R50, R53 ;  /* 0x0000003532327221 */ /* 0x000fe20000010000 */
        /* <DEDUP_REMOVED lines=27> */
.L_x_1048:
[----:B------:R-:W-:Y:S01]  /*4280*/  FMUL.FTZ R53, R51, R14 ;  /* 0x0000000e33357220 */ /* 0x000fe20000410000 */
[----:B------:R-:W-:-:S03]  /*4290*/  FMUL.FTZ R56, R52, R17 ;  /* 0x0000001134387220 */ /* 0x000fc60000410000 */
[----:B------:R-:W-:Y:S01]  /*42a0*/  FFMA.FTZ R54, R50, R53, R47 ;  /* 0x0000003532367223 */ /* 0x000fe2000001002f */
[----:B------:R-:W-:Y:S01]  /*42b0*/  FADD.FTZ R53, R44, R53 ;  /* 0x000000352c357221 */ /* 0x000fe20000010000 */
[--C-:B------:R-:W-:Y:S02]  /*42c0*/  HADD2.F32 R47, -RZ, R68.reuse.H0_H0 ;  /* 0x20000044ff2f7230 */ /* 0x100fe40000004100 */
[----:B------:R-:W-:Y:S01]  /*42d0*/  FFMA.FTZ R55, R49, R56, R54 ;  /* 0x0000003831377223 */ /* 0x000fe20000010036 */
[----:B------:R-:W-:Y:S01]  /*42e0*/  FADD.FTZ R56, R56, R53 ;  /* 0x0000003538387221 */ /* 0x000fe20000010000 */
[----:B------:R-:W-:Y:S02]  /*42f0*/  HADD2.F32 R53, -RZ, R68.H1_H1 ;  /* 0x30000044ff357230 */ /* 0x000fe40000004100 */
[C---:B------:R-:W-:Y:S01]  /*4300*/  FADD.FTZ R47, -R24.reuse, R47 ;  /* 0x0000002f182f7221 */ /* 0x040fe20000010100 */
[--C-:B------:R-:W-:Y:S02]  /*4310*/  HADD2.F32 R44, -RZ, R83.reuse.H1_H1 ;  /* 0x30000053ff2c7230 */ /* 0x100fe40000004100 */
[----:B------:R-:W-:Y:S01]  /*4320*/  FADD.FTZ R53, -R24, R53 ;  /* 0x0000003518357221 */ /* 0x000fe20000010100 */
[----:B------:R-:W-:Y:S01]  /*4330*/  FMUL.FTZ R54, R47, R8 ;  /* 0x000000082f367220 */ /* 0x000fe20000410000 */
[----:B------:R-:W-:-:S02]  /*4340*/  HADD2.F32 R47, -RZ, R83.H0_H0 ;  /* 0x20000053ff2f7230 */ /* 0x000fc40000004100 */
[----:B------:R-:W-:Y:S01]  /*4350*/  FMUL.FTZ R53, R53, R8 ;  /* 0x0000000835357220 */ /* 0x000fe20000410000 */
        /* <DEDUP_REMOVED lines=19> */
.L_x_1049:
[----:B------:R-:W-:Y:S01]  /*4490*/  FMUL.FTZ R57, R47, R14 ;  /* 0x0000000e2f397220 */ /* 0x000fe20000410000 */
[----:B------:R-:W-:Y:S01]  /*44a0*/  FMUL.FTZ R61, R44, R17 ;  /* 0x000000112c3d7220 */ /* 0x000fe20000410000 */
[----:B------:R-:W-:Y:S01]  /*44b0*/  ISETP.GT.AND P0, PT, R110, 0x1e, PT ;  /* 0x0000001e6e00780c */ /* 0x000fe20003f04270 */
[----:B------:R-:W0:Y:S01]  /*44c0*/  S2UR UR11, SR_CgaCtaId ;  /* 0x00000000000b79c3 */ /* 0x000e220000008800 */
        /* <DEDUP_REMOVED lines=14> */
[----:B------:R-:W-:Y:S01]  /*45b0*/  FADD.FTZ R39, R39, R34 ;  /* 0x0000002227277221 */ /* 0x000fe20000010000 */
        /* <DEDUP_REMOVED lines=18> */
[----:B-1----:R-:W-:Y:S01]  /*46e0*/  @!P0 FADD.FTZ R60, R60, R55 ;  /* 0x000000373c3c8221 */ /* 0x002fe20000010000 */
[----:B------:R-:W-:Y:S01]  /*46f0*/  FADD.FTZ R30, R46, R47 ;  /* 0x0000002f2e1e7221 */ /* 0x000fe20000010000 */
[----:B------:R-:W-:Y:S01]  /*4700*/  FADD.FTZ R31, R39, R44 ;  /* 0x0000002c271f7221 */ /* 0x000fe20000010000 */
[----:B------:R-:W-:Y:S01]  /*4710*/  LEA R18, R2, UR5, 0x4 ;  /* 0x0000000502127c11 */ /* 0x000fe2000f8e20ff */
[----:B--2---:R-:W-:Y:S01]  /*4720*/  @!P0 FADD.FTZ R61, R61, R56 ;  /* 0x000000383d3d8221 */ /* 0x004fe20000010000 */
[----:B------:R-:W1:Y:S01]  /*4730*/  SHFL.DOWN PT, R55, R60, 0x2, 0x1f ;  /* 0x08401f003c377f89 */ /* 0x000e6200000e0000 */
[----:B------:R-:W-:Y:S01]  /*4740*/  ISETP.GT.AND P0, PT, R110, 0x1d, PT ;  /* 0x0000001d6e00780c */ /* 0x000fe20003f04270 */
[----:B------:R-:W-:Y:S01]  /*4750*/  IMAD R33, R32, 0xf, R2 ;  /* 0x0000000f20217824 */ /* 0x000fe200078e0202 */
[----:B------:R-:W-:Y:S01]  /*4760*/  BSSY B0, `(.L_x_1050) ;  /* 0x000003f000007945 */ /* 0x000fe20003800000 */
        /* <DEDUP_REMOVED lines=32> */
[----:B------:R-:W-:-:S02]  /*4970*/  FADD.FTZ R48, R61, R49 ;  /* 0x000000313d307221 */ /* 0x000fc40000010000 */
[----:B------:R-:W-:Y:S01]  /*4980*/  LDS.64 R60, [UR5+0x80] ;  /* 0x00008005ff3c7984 */ /* 0x000fe20008000a00 */
[----:B-1----:R-:W-:Y:S01]  /*4990*/  FADD.FTZ R53, R51, R32 ;  /* 0x0000002033357221 */ /* 0x002fe20000010000 */
        /* <DEDUP_REMOVED lines=25> */
[----:B------:R-:W-:Y:S01]  /*4b30*/  FADD.FTZ R60, R53, R60 ;  /* 0x0000003c353c7221 */ /* 0x000fe20000010000 */
[----:B------:R-:W-:-:S07]  /*4b40*/  FADD.FTZ R61, R52, R61 ;  /* 0x0000003d343d7221 */ /* 0x000fce0000010000 */
.L_x_1051:
[----:B------:R-:W-:Y:S05]  /*4b50*/  BSYNC B0 ;  /* 0x0000000000007941 */ /* 0x000fea0003800000 */
.L_x_1050:
        /* <DEDUP_REMOVED lines=161> */
.L_x_1053:
[----:B------:R-:W-:Y:S05]  /*5570*/  BSYNC B0 ;  /* 0x0000000000007941 */ /* 0x000fea0003800000 */
.L_x_1052:
        /* <DEDUP_REMOVED lines=13> */
.L_x_1055:
[----:B------:R-:W-:Y:S05]  /*5650*/  BSYNC B0 ;  /* 0x0000000000007941 */ /* 0x000fea0003800000 */
.L_x_1054:
        /* <DEDUP_REMOVED lines=34> */
.L_x_1058:
[----:B------:R-:W2:Y:S04]  /*5880*/  LDG.E.STRONG.GPU R18, desc[UR8][R26.64] ;  /* 0x000000081a127981 */ /* 0x000ea8000c1ef900 */
[----:B--2---:R-:W-:Y:S01]  /*5890*/  CCTL.IVALL ;  /* 0x00000000ff00798f */ /* 0x004fe20002000000 */
[----:B------:R-:W-:Y:S05]  /*58a0*/  YIELD ;  /* 0x0000000000007946 */ /* 0x000fea0003800000 */
[----:B------:R-:W-:-:S13]  /*58b0*/  ISETP.NE.AND P6, PT, R18, R35, PT ;  /* 0x000000231200720c */ /* 0x000fda0003fc5270 */
[----:B------:R-:W-:Y:S05]  /*58c0*/  @P6 BRA `(.L_x_1058) ;  /* 0xfffffffc00ec6947 */ /* 0x000fea000383ffff */
.L_x_1057:
        /* <DEDUP_REMOVED lines=22> */
.L_x_1062:
        /* <DEDUP_REMOVED lines=115> */
.L_x_1061:
        /* <DEDUP_REMOVED lines=63> */
.L_x_1063:
[----:B------:R-:W-:-:S04]  /*6550*/  LOP3.LUT P6, RZ, R7, 0x1, RZ, 0xc0, !PT ;  /* 0x0000000107ff7812 */ /* 0x000fc800078cc0ff */
[----:B------:R-:W-:-:S13]  /*6560*/  ISETP.NE.OR P6, PT, R26, RZ, P6 ;  /* 0x000000ff1a00720c */ /* 0x000fda00037c5670 */
[----:B------:R-:W-:Y:S05]  /*6570*/  @!P6 BRA `(.L_x_1059) ;  /* 0x00000000007ce947 */ /* 0x000fea0003800000 */
.L_x_1060:
        /* <DEDUP_REMOVED lines=31> */
.L_x_1059:
        /* <DEDUP_REMOVED lines=10> */
.L_x_1065:
[----:B------:R-:W-:Y:S05]  /*6810*/  BSYNC B0 ;  /* 0x0000000000007941 */ /* 0x000fea0003800000 */
.L_x_1064:
        /* <DEDUP_REMOVED lines=17> */
.L_x_1056:
[----:B------:R-:W0:Y:S01]  /*6930*/  S2UR UR6, SR_CgaCtaId ;  /* 0x00000000000679c3 */ /* 0x000e220000008800 */
[----:B------:R-:W-:Y:S01]  /*6940*/  UMOV UR5, 0x400 ;  /* 0x0000040000057882 */ /* 0x000fe20000000000 */
[----:B-1----:R-:W-:Y:S01]  /*6950*/  IMAD.WIDE.U32 R28, R2, -0x77777777, RZ ;  /* 0x88888889021c7825 */ /* 0x002fe200078e00ff */
[----:B------:R-:W-:-:S03]  /*6960*/  ISETP.NE.AND P6, PT, RZ, UR10, PT ;  /* 0x0000000aff007c0c */ /* 0x000fc6000bfc5270 */
[--C-:B------:R-:W-:Y:S01]  /*6970*/  HADD2.F32 R39, -RZ, R82.reuse.H0_H0 ;  /* 0x20000052ff277230 */ /* 0x100fe20000004100 */
[----:B------:R-:W-:Y:S01]  /*6980*/  SHF.R.U32.HI R30, RZ, 0x3, R29 ;  /* 0x00000003ff1e7819 */ /* 0x000fe2000001161d */
[----:B------:R-:W1:Y:S01]  /*6990*/  LDC R33, c[0x0][0x2ac] ;  /* 0x0000ab00ff217b82 */ /* 0x000e620000000800 */
[--C-:B------:R-:W-:Y:S02]  /*69a0*/  HADD2.F32 R29, -RZ, R65.reuse.H0_H0 ;  /* 0x20000041ff1d7230 */ /* 0x100fe40000004100 */
[----:B------:R-:W-:Y:S02]  /*69b0*/  HADD2.F32 R65, -RZ, R65.H1_H1 ;  /* 0x30000041ff417230 */ /* 0x000fe40000004100 */
[----:B------:R-:W-:Y:S02]  /*69c0*/  HADD2.F32 R82, -RZ, R82.H1_H1 ;  /* 0x30000052ff527230 */ /* 0x000fe40000004100 */
[----:B------:R-:W-:Y:S01]  /*69d0*/  FADD.FTZ R29, -R24, R29 ;  /* 0x0000001d181d7221 */ /* 0x000fe20000010100 */
[----:B------:R-:W-:-:S02]  /*69e0*/  HADD2.F32 R35, -RZ, R66.H0_H0 ;  /* 0x20000042ff237230 */ /* 0x000fc40000004100 */
[----:B------:R-:W-:Y:S01]  /*69f0*/  FADD.FTZ R65, -R24, R65 ;  /* 0x0000004118417221 */ /* 0x000fe20000010100 */
[----:B------:R-:W-:Y:S02]  /*6a00*/  HADD2.F32 R37, -RZ, R66.H1_H1 ;  /* 0x30000042ff257230 */ /* 0x000fe40000004100 */
[-C--:B------:R-:W-:Y:S01]  /*6a10*/  FMUL.FTZ R36, R29, R8.reuse ;  /* 0x000000081d247220 */ /* 0x080fe20000410000 */
[----:B------:R-:W-:Y:S01]  /*6a20*/  FMUL.FTZ R65, R65, R8 ;  /* 0x0000000841417220 */ /* 0x000fe20000410000 */
[----:B0-----:R-:W-:-:S09]  /*6a30*/  ULEA UR5, UR6, UR5, 0x18 ;  /* 0x0000000506057291 */ /* 0x001fd2000f8ec03f */
[----:B------:R-:W-:Y:S01]  /*6a40*/  @!P0 STS.64 [UR5+0x90], R60 ;  /* 0x0000903cff008988 */ /* 0x000fe20008000a05 */
[----:B------:R-:W-:Y:S06]  /*6a50*/  BAR.SYNC.DEFER_BLOCKING 0x0 ;  /* 0x0000000000007b1d */ /* 0x000fec0000010000 */
        /* <DEDUP_REMOVED lines=23> */
.L_x_1066:
        /* <DEDUP_REMOVED lines=21> */
.L_x_1068:
[----:B------:R-:W-:Y:S05]  /*6d20*/  BSYNC B0 ;  /* 0x0000000000007941 */ /* 0x000fea0003800000 */
.L_x_1067:
        /* <DEDUP_REMOVED lines=28> */
.L_x_1069:
        /* <DEDUP_REMOVED lines=21> */
.L_x_1071:
[----:B------:R-:W-:Y:S05]  /*7040*/  BSYNC B0 ;  /* 0x0000000000007941 */ /* 0x000fea0003800000 */
.L_x_1070:
        /* <DEDUP_REMOVED lines=28> */
.L_x_1072:
        /* <DEDUP_REMOVED lines=21> */
.L_x_1074:
[----:B------:R-:W-:Y:S05]  /*7360*/  BSYNC B0 ;  /* 0x0000000000007941 */ /* 0x000fea0003800000 */
.L_x_1073:
        /* <DEDUP_REMOVED lines=28> */
.L_x_1075:
        /* <DEDUP_REMOVED lines=21> */
.L_x_1077:
[----:B------:R-:W-:Y:S05]  /*7680*/  BSYNC B0 ;  /* 0x0000000000007941 */ /* 0x000fea0003800000 */
.L_x_1076:
        /* <DEDUP_REMOVED lines=28> */
.L_x_1078:
        /* <DEDUP_REMOVED lines=21> */
.L_x_1080:
[----:B------:R-:W-:Y:S05]  /*79a0*/  BSYNC B0 ;  /* 0x0000000000007941 */ /* 0x000fea0003800000 */
.L_x_1079:
        /* <DEDUP_REMOVED lines=28> */
.L_x_1081:
[----:B------:R-:W-:Y:S01]  /*7b70*/  LOP3.LUT P0, RZ, R7, 0x4, RZ, 0xc0, !PT ;  /* 0x0000000407ff7812 */ /* 0x000fe2000780c0ff */
[----:B------:R-:W-:-:S12]  /*7b80*/  BSSY B0, `(.L_x_1082) ;  /* 0x0000014000007945 */ /* 0x000fd80003800000 */
[----:B------:R-:W-:Y:S05]  /*7b90*/  @!P0 BRA `(.L_x_1083) ;  /* 0x0000000000488947 */ /* 0x000fea0003800000 */
[----:B------:R-:W-:Y:S01]  /*7ba0*/  ULDC.64 UR12, c[0x0][0x288] ;  /* 0x0000a200000c7ab9 */ /* 0x000fe20000000a00 */
[----:B------:R-:W-:Y:S01]  /*7bb0*/  MOV R26, R20 ;  /* 0x00000014001a7202 */ /* 0x000fe20000000f00 */
[----:B------:R-:W-:Y:S01]  /*7bc0*/  IMAD R9, R117, UR12, RZ ;  /* 0x0000000c75097c24 */ /* 0x000fe2000f8e02ff */
[----:B0-----:R-:W-:-:S03]  /*7bd0*/  MOV R27, R23 ;  /* 0x00000017001b7202 */ /* 0x001fc60000000f00 */
        /* <DEDUP_REMOVED lines=12> */
[----:B------:R-:W-:-:S05]  /*7ca0*/  F2FP.F16.F32.PACK_AB R9, R9, R18 ;  /* 0x000000120909723e */ /* 0x000fca00000000ff */
[----:B------:R1:W-:Y:S02]  /*7cb0*/  STG.E desc[UR8][R28.64], R9 ;  /* 0x000000091c007986 */ /* 0x0003e4000c101908 */
.L_x_1083:
[----:B------:R-:W-:Y:S05]  /*7cc0*/  BSYNC B0 ;  /* 0x0000000000007941 */ /* 0x000fea0003800000 */
.L_x_1082:
        /* <DEDUP_REMOVED lines=28> */
.L_x_1084:
        /* <DEDUP_REMOVED lines=14> */
[----:B0-----:R-:W-:Y:S01]  /*7f70*/  LEA.HI.X R27, R18, UR13, R25, 0x1, P0 ;  /* 0x0000000d121b7c11 */ /* 0x001fe200080f0c19 */
[----:B------:R-:W-:-:S04]  /*7f80*/  FFMA.FTZ R18, R31, R36, R32 ;  /* 0x000000241f127223 */ /* 0x000fc80000010020 */
[----:B------:R-:W-:-:S04]  /*7f90*/  FFMA.FTZ R9, R9, R14, -R18 ;  /* 0x0000000e09097223 */ /* 0x000fc80000010812 */
[-C--:B------:R-:W-:Y:S01]  /*7fa0*/  FMUL.FTZ R18, R9, R8.reuse ;  /* 0x0000000809127220 */ /* 0x080fe20000410000 */
[----:B------:R-:W-:-:S05]  /*7fb0*/  FMUL.FTZ R9, R19, R8 ;  /* 0x0000000813097220 */ /* 0x000fca0000410000 */
[----:B------:R-:W-:-:S05]  /*7fc0*/  F2FP.F16.F32.PACK_AB R9, R9, R18 ;  /* 0x000000120909723e */ /* 0x000fca00000000ff */
[----:B------:R1:W-:Y:S02]  /*7fd0*/  STG.E desc[UR8][R26.64], R9 ;  /* 0x000000091a007986 */ /* 0x0003e4000c101908 */
.L_x_1086:
[----:B------:R-:W-:Y:S05]  /*7fe0*/  BSYNC B0 ;  /* 0x0000000000007941 */ /* 0x000fea0003800000 */
.L_x_1085:
        /* <DEDUP_REMOVED lines=28> */
.L_x_1087:
        /* <DEDUP_REMOVED lines=13> */
[-C--:B------:R-:W-:Y:S01]  /*8280*/  FMUL.FTZ R10, R9, R8.reuse ;  /* 0x00000008090a7220 */ /* 0x080fe20000410000 */
[----:B------:R-:W-:Y:S02]  /*8290*/  LEA R26, P0, R18, UR12, 0x1 ;  /* 0x0000000c121a7c11 */ /* 0x000fe4000f8008ff */
[----:B------:R-:W-:Y:S02]  /*82a0*/  FFMA.FTZ R19, R28, R17, -R19 ;  /* 0x000000111c137223 */ /* 0x000fe40000010813 */
[----:B------:R-:W-:Y:S02]  /*82b0*/  LEA.HI.X R27, R18, UR13, R25, 0x1, P0 ;  /* 0x0000000d121b7c11 */ /* 0x000fe400080f0c19 */
[----:B------:R-:W-:-:S05]  /*82c0*/  FMUL.FTZ R9, R19, R8 ;  /* 0x0000000813097220 */ /* 0x000fca0000410000 */
[----:B------:R-:W-:-:S05]  /*82d0*/  F2FP.F16.F32.PACK_AB R9, R9, R10 ;  /* 0x0000000a0909723e */ /* 0x000fca00000000ff */
[----:B------:R0:W-:Y:S02]  /*82e0*/  STG.E desc[UR8][R26.64], R9 ;  /* 0x000000091a007986 */ /* 0x0001e4000c101908 */
.L_x_1089:
[----:B------:R-:W-:Y:S05]  /*82f0*/  BSYNC B0 ;  /* 0x0000000000007941 */ /* 0x000fea0003800000 */
.L_x_1088:
        /* <DEDUP_REMOVED lines=27> */
.L_x_1090:
        /* <DEDUP_REMOVED lines=20> */
.L_x_1092:
[----:B------:R-:W-:Y:S05]  /*85f0*/  BSYNC B0 ;  /* 0x0000000000007941 */ /* 0x000fea0003800000 */
.L_x_1091:
        /* <DEDUP_REMOVED lines=27> */
.L_x_1093:
        /* <DEDUP_REMOVED lines=20> */
.L_x_1095:
[----:B------:R-:W-:Y:S05]  /*88f0*/  BSYNC B0 ;  /* 0x0000000000007941 */ /* 0x000fea0003800000 */
.L_x_1094:
        /* <DEDUP_REMOVED lines=27> */
.L_x_1096:
        /* <DEDUP_REMOVED lines=20> */
.L_x_1098:
[----:B------:R-:W-:Y:S05]  /*8bf0*/  BSYNC B0 ;  /* 0x0000000000007941 */ /* 0x000fea0003800000 */
.L_x_1097:
        /* <DEDUP_REMOVED lines=27> */
.L_x_1099:
        /* <DEDUP_REMOVED lines=20> */
.L_x_1101:
[----:B------:R-:W-:Y:S05]  /*8ef0*/  BSYNC B0 ;  /* 0x0000000000007941 */ /* 0x000fea0003800000 */
.L_x_1100:
[----:B------:R-:W-:Y:S02]  /*8f00*/  HADD2.F32 R69, -RZ, R69.H1_H1 ;  /* 0x30000045ff457230 */ /* 0x000fe40000004100 */
[----:B------:R-:W-:Y:S01]  /*8f10*/  FADD.FTZ R29, -R24, R29 ;  /* 0x0000001d181d7221 */ /* 0x000fe20000010100 */
[----:B------:R-:W-:Y:S01]  /*8f20*/  IADD3 R33, R30, 0x180, RZ ;  /* 0x000001801e217810 */ /* 0x000fe20007ffe0ff */
[----:B------:R-:W-:Y:S01]  /*8f30*/  ULDC.64 UR12, c[0x0][0x290] ;  /* 0x0000a400000c7ab9 */ /* 0x000fe20000000a00 */
[--C-:B0-----:R-:W-:Y:S02]  /*8f40*/  HADD2.F32 R9, -RZ, R86.reuse.H0_H0 ;  /* 0x20000056ff097230 */ /* 0x101fe40000004100 */
[----:B------:R-:W-:Y:S01]  /*8f50*/  FADD.FTZ R69, -R24, R69 ;  /* 0x0000004518457221 */ /* 0x000fe20000010100 */
        /* <DEDUP_REMOVED lines=23> */
.L_x_1102:
        /* <DEDUP_REMOVED lines=26> */
.L_x_1104:
[----:B------:R-:W-:Y:S05]  /*9270*/  BSYNC B0 ;  /* 0x0000000000007941 */ /* 0x000fea0003800000 */
.L_x_1103:
        /* <DEDUP_REMOVED lines=27> */
.L_x_1105:
        /* <DEDUP_REMOVED lines=25> */
.L_x_1107:
[----:B------:R-:W-:Y:S05]  /*95c0*/  BSYNC B0 ;  /* 0x0000000000007941 */ /* 0x000fea0003800000 */
.L_x_1106:
        /* <DEDUP_REMOVED lines=27> */
.L_x_1108:
        /* <DEDUP_REMOVED lines=27> */
.L_x_1110:
[----:B------:R-:W-:Y:S05]  /*9930*/  BSYNC B0 ;  /* 0x0000000000007941 */ /* 0x000fea0003800000 */
.L_x_1109:
        /* <DEDUP_REMOVED lines=25> */
.L_x_1111:
        /* <DEDUP_REMOVED lines=22> */
.L_x_1113:
[----:B------:R-:W-:Y:S05]  /*9c30*/  BSYNC B0 ;  /* 0x0000000000007941 */ /* 0x000fea0003800000 */
.L_x_1112:
[----:B------:R-:W-:Y:S02]  /*9c40*/  IADD3 R6, R4, R6, RZ ;  /* 0x0000000604067210 */ /* 0x000fe40007ffe0ff */
[----:B------:R-:W-:Y:S02]  /*9c50*/  IADD3 R87, R87, 0x1, RZ ;  /* 0x0000000157577810 */ /* 0x000fe40007ffe0ff */
[----:B------:R-:W-:-:S13]  /*9c60*/  ISETP.GE.AND P0, PT, R6, UR4, PT ;  /* 0x0000000406007c0c */ /* 0x000fda000bf06270 */
[----:B------:R-:W-:Y:S05]  /*9c70*/  @!P0 BRA `(.L_x_1114) ;  /* 0xffffff6800b08947 */ /* 0x000fea000383ffff */
.L_x_1031:
        /* <DEDUP_REMOVED lines=23> */
.L_x_1116:
[----:B------:R-:W-:Y:S05]  /*9df0*/  BSYNC B0 ;  /* 0x0000000000007941 */ /* 0x000fea0003800000 */
.L_x_1115:
[----:B------:R-:W-:Y:S05]  /*9e00*/  @P0 EXIT ;  /* 0x000000000000094d */ /* 0x000fea0003800000 */
[----:B------:R-:W-:Y:S05]  /*9e10*/  @P2 BRA `(.L_x_1117) ;  /* 0x0000000000202947 */ /* 0x000fea0003800000 */
[----:B------:R-:W-:-:S05]  /*9e20*/  IMAD R0, R6, R9, RZ ;  /* 0x0000000906007224 */ /* 0x000fca00078e02ff */
[----:B------:R-:W-:-:S13]  /*9e30*/  ISETP.NE.AND P0, PT, R0, -0x1, PT ;  /* 0xffffffff0000780c */ /* 0x000fda0003f05270 */
[----:B------:R-:W-:Y:S05]  /*9e40*/  @!P0 BRA `(.L_x_1117) ;  /* 0x0000000000148947 */ /* 0x000fea0003800000 */
.L_x_1118:
[----:B0-----:R-:W2:Y:S04]  /*9e50*/  LDG.E.STRONG.GPU R3, desc[UR8][R4.64] ;  /* 0x0000000804037981 */ /* 0x001ea8000c1ef900 */
[----:B--2---:R-:W-:Y:S01]  /*9e60*/  CCTL.IVALL ;  /* 0x00000000ff00798f */ /* 0x004fe20002000000 */
[----:B------:R-:W-:Y:S05]  /*9e70*/  YIELD ;  /* 0x0000000000007946 */ /* 0x000fea0003800000 */
[----:B------:R-:W-:-:S13]  /*9e80*/  ISETP.NE.AND P0, PT, R3, R0, PT ;  /* 0x000000000300720c */ /* 0x000fda0003f05270 */
[----:B------:R-:W-:Y:S05]  /*9e90*/  @P0 BRA `(.L_x_1118) ;  /* 0xfffffffc00ec0947 */ /* 0x000fea000383ffff */
.L_x_1117:
        /* <DEDUP_REMOVED lines=24> */
.L_x_1119:
        /* <DEDUP_REMOVED lines=25> */
.L_x_1120:
        /* <DEDUP_REMOVED lines=13> */
.L_x_3270:


//--------------------- .text._Z35group_norm_nhwc_bwd_one_pass_kernelI11Fp16IOFp16WLi64ELi30ELi480EEv26Group_norm_nhwc_bwd_params --------------------------
	.section	.text._Z35group_norm_nhwc_bwd_one_pass_kernelI11Fp16IOFp16WLi64ELi30ELi480EEv26Group_norm_nhwc_bwd_params,"ax",@progbits
	.align	128
        .global         _Z35group_norm_nhwc_bwd_one_pass_kernelI11Fp16IOFp16WLi64ELi30ELi480EEv26Group_norm_nhwc_bwd_params
        .type           _Z35group_norm_nhwc_bwd_one_pass_kernelI11Fp16IOFp16WLi64ELi30ELi480EEv26Group_norm_nhwc_bwd_params,@function
        .size           _Z35group_norm_nhwc_bwd_one_pass_kernelI11Fp16IOFp16WLi64ELi30ELi480EEv26Group_norm_nhwc_bwd_params,(.L_x_3271 - _Z35group_norm_nhwc_bwd_one_pass_kernelI11Fp16IOFp16WLi64ELi30ELi480EEv26Group_norm_nhwc_bwd_params)
        .other          _Z35group_norm_nhwc_bwd_one_pass_kernelI11Fp16IOFp16WLi64ELi30ELi480EEv26Group_norm_nhwc_bwd_params,@"STO_CUDA_ENTRY STV_DEFAULT"
_Z35group_norm_nhwc_bwd_one_pass_kernelI11Fp16IOFp16WLi64ELi30ELi480EEv26Group_norm_nhwc_bwd_params:
.text._Z35group_norm_nhwc_bwd_one_pass_kernelI11Fp16IOFp16WLi64ELi30ELi480EEv26Group_norm_nhwc_bwd_params:
        /* <DEDUP_REMOVED lines=52> */
.L_x_1148:
        /* <DEDUP_REMOVED lines=128> */
.L_x_1123:
[----:B------:R-:W-:Y:S05]  /*0b40*/  BSYNC B0 ;  /* 0x0000000000007941 */ /* 0x000fea0003800000 */
.L_x_1122:
        /* <DEDUP_REMOVED lines=33> */
.L_x_1124:
        /* <DEDUP_REMOVED lines=26> */
.L_x_1125:
        /* <DEDUP_REMOVED lines=92> */
.L_x_1127:
[----:B------:R-:W-:Y:S05]  /*14c0*/  BSYNC B0 ;  /* 0x0000000000007941 */ /* 0x000fea0003800000 */
.L_x_1126:
        /* <DEDUP_REMOVED lines=158> */
.L_x_1129:
[----:B------:R-:W-:Y:S05]  /*1eb0*/  BSYNC B0 ;  /* 0x0000000000007941 */ /* 0x000fea0003800000 */
.L_x_1128:
        /* <DEDUP_REMOVED lines=19> */
.L_x_1131:
[----:B------:R-:W-:Y:S05]  /*1ff0*/  BSYNC B0 ;  /* 0x0000000000007941 */ /* 0x000fea0003800000 */
.L_x_1130:
        /* <DEDUP_REMOVED lines=31> */
.L_x_1134:
[----:B-1----:R-:W2:Y:S04]  /*21f0*/  LDG.E.STRONG.GPU R3, desc[UR12][R8.64] ;  /* 0x0000000c08037981 */ /* 0x002ea8000c1ef900 */
[----:B--2---:R-:W-:Y:S01]  /*2200*/  CCTL.IVALL ;  /* 0x00000000ff00798f */ /* 0x004fe20002000000 */
[----:B------:R-:W-:Y:S05]  /*2210*/  YIELD ;  /* 0x0000000000007946 */ /* 0x000fea0003800000 */
[----:B------:R-:W-:-:S13]  /*2220*/  ISETP.NE.AND P0, PT, R3, R14, PT ;  /* 0x0000000e0300720c */ /* 0x000fda0003f05270 */
[----:B------:R-:W-:Y:S05]  /*2230*/  @P0 BRA `(.L_x_1134) ;  /* 0xfffffffc00ec0947 */ /* 0x000fea000383ffff */
.L_x_1133:
        /* <DEDUP_REMOVED lines=18> */
.L_x_1138:
        /* <DEDUP_REMOVED lines=115> */
.L_x_1137:
        /* <DEDUP_REMOVED lines=61> */
.L_x_1139:
[----:B------:R-:W-:-:S13]  /*2e60*/  ISETP.NE.OR P0, PT, R3, RZ, P0 ;  /* 0x000000ff0300720c */ /* 0x000fda0000705670 */
[----:B------:R-:W-:Y:S05]  /*2e70*/  @!P0 BRA `(.L_x_1135) ;  /* 0x00000000007c8947 */ /* 0x000fea0003800000 */
.L_x_1136:
        /* <DEDUP_REMOVED lines=31> */
.L_x_1135:
        /* <DEDUP_REMOVED lines=12> */
.L_x_1141:
[----:B------:R-:W-:Y:S05]  /*3130*/  BSYNC B0 ;  /* 0x0000000000007941 */ /* 0x000fea0003800000 */
.L_x_1140:
        /* <DEDUP_REMOVED lines=16> */
.L_x_1132:
        /* <DEDUP_REMOVED lines=41> */
.L_x_1142:
        /* <DEDUP_REMOVED lines=21> */
.L_x_1144:
[----:B------:R-:W-:Y:S05]  /*3620*/  BSYNC B0 ;  /* 0x0000000000007941 */ /* 0x000fea0003800000 */
.L_x_1143:
        /* <DEDUP_REMOVED lines=27> */
.L_x_1145:
        /* <DEDUP_REMOVED lines=27> */
.L_x_1147:
[----:B------:R-:W-:Y:S05]  /*3990*/  BSYNC B0 ;  /* 0x0000000000007941 */ /* 0x000fea0003800000 */
.L_x_1146:
[----:B------:R-:W-:Y:S02]  /*39a0*/  IADD3 R25, R2, R25, RZ ;  /* 0x0000001902197210 */ /* 0x000fe40007ffe0ff */
[----:B------:R-:W-:Y:S02]  /*39b0*/  IADD3 R35, R35, 0x1, RZ ;  /* 0x0000000123237810 */ /* 0x000fe40007ffe0ff */
[----:B------:R-:W-:-:S13]  /*39c0*/  ISETP.GE.AND P0, PT, R25, UR6, PT ;  /* 0x0000000619007c0c */ /* 0x000fda000bf06270 */
[----:B------:R-:W-:Y:S05]  /*39d0*/  @!P0 BRA `(.L_x_1148) ;  /* 0xffffffc800588947 */ /* 0x000fea000383ffff */
.L_x_1121:
        /* <DEDUP_REMOVED lines=23> */
.L_x_1150:
[----:B------:R-:W-:Y:S05]  /*3b50*/  BSYNC B0 ;  /* 0x0000000000007941 */ /* 0x000fea0003800000 */
.L_x_1149:
[----:B------:R-:W-:Y:S05]  /*3b60*/  @P0 EXIT ;  /* 0x000000000000094d */ /* 0x000fea0003800000 */
[----:B------:R-:W-:Y:S05]  /*3b70*/  @P2 BRA `(.L_x_1151) ;  /* 0x0000000000202947 */ /* 0x000fea0003800000 */
[----:B------:R-:W-:-:S05]  /*3b80*/  IMAD R4, R6, R7, RZ ;  /* 0x0000000706047224 */ /* 0x000fca00078e02ff */
[----:B------:R-:W-:-:S13]  /*3b90*/  ISETP.NE.AND P0, PT, R4, -0x1, PT ;  /* 0xffffffff0400780c */ /* 0x000fda0003f05270 */
[----:B------:R-:W-:Y:S05]  /*3ba0*/  @!P0 BRA `(.L_x_1151) ;  /* 0x0000000000148947 */ /* 0x000fea0003800000 */
.L_x_1152:
[----:B-1----:R-:W2:Y:S04]  /*3bb0*/  LDG.E.STRONG.GPU R5, desc[UR12][R2.64] ;  /* 0x0000000c02057981 */ /* 0x002ea8000c1ef900 */
[----:B--2---:R-:W-:Y:S01]  /*3bc0*/  CCTL.IVALL ;  /* 0x00000000ff00798f */ /* 0x004fe20002000000 */
[----:B------:R-:W-:Y:S05]  /*3bd0*/  YIELD ;  /* 0x0000000000007946 */ /* 0x000fea0003800000 */
[----:B------:R-:W-:-:S13]  /*3be0*/  ISETP.NE.AND P0, PT, R5, R4, PT ;  /* 0x000000040500720c */ /* 0x000fda0003f05270 */
[----:B------:R-:W-:Y:S05]  /*3bf0*/  @P0 BRA `(.L_x_1152) ;  /* 0xfffffffc00ec0947 */ /* 0x000fea000383ffff */
.L_x_1151:
        /* <DEDUP_REMOVED lines=25> */
.L_x_1153:
        /* <DEDUP_REMOVED lines=19> */
[----:B---3--:R-:W-:Y:S02]  /*3ec0*/  F2FP.F16.F32.PACK_AB R3, R16, R3 ;  /* 0x000000031003723e */ /* 0x008fe400000000ff */
[----:B----4-:R-:W-:-:S03]  /*3ed0*/  F2FP.F16.F32.PACK_AB R23, R21, R18 ;  /* 0x000000121517723e */ /* 0x010fc600000000ff */
[----:B------:R3:W-:Y:S04]  /*3ee0*/  STG.E desc[UR12][R10.64], R3 ;  /* 0x000000030a007986 */ /* 0x0007e8000c10190c */
[----:B------:R3:W-:Y:S02]  /*3ef0*/  STG.E desc[UR12][R12.64], R23 ;  /* 0x000000170c007986 */ /* 0x0007e4000c10190c */
[----:B------:R-:W-:Y:S05]  /*3f00*/  @P0 BRA `(.L_x_1153) ;  /* 0xfffffffc00a00947 */ /* 0x000fea000383ffff */
[----:B------:R-:W-:Y:S05]  /*3f10*/  EXIT ;  /* 0x000000000000794d */ /* 0x000fea0003800000 */
.L_x_1154:
        /* <DEDUP_REMOVED lines=14> */
.L_x_3271:


//--------------------- .text._Z35group_norm_nhwc_bwd_one_pass_kernelI11Fp16IOFp16WLi128ELi30ELi480EEv26Group_norm_nhwc_bwd_params --------------------------
	.section	.text._Z35group_norm_nhwc_bwd_one_pass_kernelI11Fp16IOFp16WLi128ELi30ELi480EEv26Group_norm_nhwc_bwd_params,"ax",@progbits
	.align	128
        .global         _Z35group_norm_nhwc_bwd_one_pass_kernelI11Fp16IOFp16WLi128ELi30ELi480EEv26Group_norm_nhwc_bwd_params
        .type           _Z35group_norm_nhwc_bwd_one_pass_kernelI11Fp16IOFp16WLi128ELi30ELi480EEv26Group_norm_nhwc_bwd_params,@function
        .size           _Z35group_norm_nhwc_bwd_one_pass_kernelI11Fp16IOFp16WLi128ELi30ELi480EEv26Group_norm_nhwc_bwd_params,(.L_x_3272 - _Z35group_norm_nhwc_bwd_one_pass_kernelI11Fp16IOFp16WLi128ELi30ELi480EEv26Group_norm_nhwc_bwd_params)
        .other          _Z35group_norm_nhwc_bwd_one_pass_kernelI11Fp16IOFp16WLi128ELi30ELi480EEv26Group_norm_nhwc_bwd_params,@"STO_CUDA_ENTRY STV_DEFAULT"
_Z35group_norm_nhwc_bwd_one_pass_kernelI11Fp16IOFp16WLi128ELi30ELi480EEv26Group_norm_nhwc_bwd_params:
.text._Z35group_norm_nhwc_bwd_one_pass_kernelI11Fp16IOFp16WLi128ELi30ELi480EEv26Group_norm_nhwc_bwd_params:
        /* <DEDUP_REMOVED lines=58> */
.L_x_1190:
        /* <DEDUP_REMOVED lines=155> */
[----:B---3--:R-:W-:Y:S02]  /*0d50*/  HADD2.F32 R55, -RZ, R55.H0_H0 ;  /* 0x20000037ff377230 */ /* 0x008fe40000004100 */
[----:B----4-:R-:W-:Y:S02]  /*0d60*/  HADD2.F32 R54, -RZ, R54.H0_H0 ;  /* 0x20000036ff367230 */ /* 0x010fe40000004100 */
[----:B--2---:R-:W-:Y:S02]  /*0d70*/  @P0 HADD2.F32 R52, -RZ, R17.H0_H0 ;  /* 0x20000011ff340230 */ /* 0x004fe40000004100 */
[----:B------:R-:W-:-:S07]  /*0d80*/  @P0 HADD2.F32 R11, -RZ, R16.H0_H0 ;  /* 0x20000010ff0b0230 */ /* 0x000fce0000004100 */
.L_x_1157:
[----:B------:R-:W-:Y:S05]  /*0d90*/  BSYNC B0 ;  /* 0x0000000000007941 */ /* 0x000fea0003800000 */
.L_x_1156:
        /* <DEDUP_REMOVED lines=33> */
.L_x_1158:
        /* <DEDUP_REMOVED lines=26> */
.L_x_1159:
        /* <DEDUP_REMOVED lines=39> */
.L_x_1160:
        /* <DEDUP_REMOVED lines=35> */
.L_x_1161:
        /* <DEDUP_REMOVED lines=91> */
.L_x_1163:
[----:B------:R-:W-:Y:S05]  /*1ba0*/  BSYNC B0 ;  /* 0x0000000000007941 */ /* 0x000fea0003800000 */
.L_x_1162:
        /* <DEDUP_REMOVED lines=158> */
.L_x_1165:
[----:B------:R-:W-:Y:S05]  /*2590*/  BSYNC B0 ;  /* 0x0000000000007941 */ /* 0x000fea0003800000 */
.L_x_1164:
        /* <DEDUP_REMOVED lines=17> */
.L_x_1167:
[----:B------:R-:W-:Y:S05]  /*26b0*/  BSYNC B0 ;  /* 0x0000000000007941 */ /* 0x000fea0003800000 */
.L_x_1166:
        /* <DEDUP_REMOVED lines=30> */
.L_x_1170:
[----:B-1----:R-:W2:Y:S04]  /*28a0*/  LDG.E.STRONG.GPU R14, desc[UR8][R12.64] ;  /* 0x000000080c0e7981 */ /* 0x002ea8000c1ef900 */
[----:B--2---:R-:W-:Y:S01]  /*28b0*/  CCTL.IVALL ;  /* 0x00000000ff00798f */ /* 0x004fe20002000000 */
[----:B------:R-:W-:Y:S05]  /*28c0*/  YIELD ;  /* 0x0000000000007946 */ /* 0x000fea0003800000 */
[----:B------:R-:W-:-:S13]  /*28d0*/  ISETP.NE.AND P0, PT, R14, R19, PT ;  /* 0x000000130e00720c */ /* 0x000fda0003f05270 */
[----:B------:R-:W-:Y:S05]  /*28e0*/  @P0 BRA `(.L_x_1170) ;  /* 0xfffffffc00ec0947 */ /* 0x000fea000383ffff */
.L_x_1169:
        /* <DEDUP_REMOVED lines=16> */
.L_x_1174:
        /* <DEDUP_REMOVED lines=115> */
.L_x_1173:
        /* <DEDUP_REMOVED lines=61> */
.L_x_1175:
[----:B------:R-:W-:-:S13]  /*34f0*/  ISETP.NE.OR P0, PT, R18, RZ, P0 ;  /* 0x000000ff1200720c */ /* 0x000fda0000705670 */
[----:B------:R-:W-:Y:S05]  /*3500*/  @!P0 BRA `(.L_x_1171) ;  /* 0x00000000007c8947 */ /* 0x000fea0003800000 */
.L_x_1172:
        /* <DEDUP_REMOVED lines=31> */
.L_x_1171:
        /* <DEDUP_REMOVED lines=11> */
.L_x_1177:
[----:B------:R-:W-:Y:S05]  /*37b0*/  BSYNC B0 ;  /* 0x0000000000007941 */ /* 0x000fea0003800000 */
.L_x_1176:
        /* <DEDUP_REMOVED lines=16> */
.L_x_1168:
        /* <DEDUP_REMOVED lines=61> */
.L_x_1178:
        /* <DEDUP_REMOVED lines=20> */
.L_x_1180:
[----:B------:R-:W-:Y:S05]  /*3dd0*/  BSYNC B0 ;  /* 0x0000000000007941 */ /* 0x000fea0003800000 */
.L_x_1179:
        /* <DEDUP_REMOVED lines=23> */
.L_x_1181:
        /* <DEDUP_REMOVED lines=20> */
.L_x_1183:
[----:B------:R-:W-:Y:S05]  /*4090*/  BSYNC B0 ;  /* 0x0000000000007941 */ /* 0x000fea0003800000 */
.L_x_1182:
        /* <DEDUP_REMOVED lines=23> */
.L_x_1184:
        /* <DEDUP_REMOVED lines=20> */
.L_x_1186:
[----:B------:R-:W-:Y:S05]  /*4350*/  BSYNC B0 ;  /* 0x0000000000007941 */ /* 0x000fea0003800000 */
.L_x_1185:
        /* <DEDUP_REMOVED lines=23> */
.L_x_1187:
        /* <DEDUP_REMOVED lines=19> */
.L_x_1189:
[----:B------:R-:W-:Y:S05]  /*4600*/  BSYNC B0 ;  /* 0x0000000000007941 */ /* 0x000fea0003800000 */
.L_x_1188:
[----:B------:R-:W-:Y:S02]  /*4610*/  IADD3 R35, R32, R35, RZ ;  /* 0x0000002320237210 */ /* 0x000fe40007ffe0ff */
[----:B------:R-:W-:Y:S02]  /*4620*/  IADD3 R36, R36, 0x1, RZ ;  /* 0x0000000124247810 */ /* 0x000fe40007ffe0ff */
[----:B------:R-:W-:-:S13]  /*4630*/  ISETP.GE.AND P0, PT, R35, UR4, PT ;  /* 0x0000000423007c0c */ /* 0x000fda000bf06270 */
[----:B------:R-:W-:Y:S05]  /*4640*/  @!P0 BRA `(.L_x_1190) ;  /* 0xffffffbc00548947 */ /* 0x000fea000383ffff */
.L_x_1155:
        /* <DEDUP_REMOVED lines=23> */
.L_x_1192:
[----:B------:R-:W-:Y:S05]  /*47c0*/  BSYNC B0 ;  /* 0x0000000000007941 */ /* 0x000fea0003800000 */
.L_x_1191:
[----:B------:R-:W-:Y:S05]  /*47d0*/  @P0 EXIT ;  /* 0x000000000000094d */ /* 0x000fea0003800000 */
[----:B------:R-:W-:Y:S05]  /*47e0*/  @P2 BRA `(.L_x_1193) ;  /* 0x0000000000202947 */ /* 0x000fea0003800000 */
[----:B------:R-:W-:-:S05]  /*47f0*/  IMAD R0, R6, R7, RZ ;  /* 0x0000000706007224 */ /* 0x000fca00078e02ff */
[----:B------:R-:W-:-:S13]  /*4800*/  ISETP.NE.AND P0, PT, R0, -0x1, PT ;  /* 0xffffffff0000780c */ /* 0x000fda0003f05270 */
[----:B------:R-:W-:Y:S05]  /*4810*/  @!P0 BRA `(.L_x_1193) ;  /* 0x0000000000148947 */ /* 0x000fea0003800000 */
.L_x_1194:
[----:B0-----:R-:W4:Y:S04]  /*4820*/  LDG.E.STRONG.GPU R5, desc[UR8][R2.64] ;  /* 0x0000000802057981 */ /* 0x001f28000c1ef900 */
[----:B----4-:R-:W-:Y:S01]  /*4830*/  CCTL.IVALL ;  /* 0x00000000ff00798f */ /* 0x010fe20002000000 */
[----:B------:R-:W-:Y:S05]  /*4840*/  YIELD ;  /* 0x0000000000007946 */ /* 0x000fea0003800000 */
[----:B------:R-:W-:-:S13]  /*4850*/  ISETP.NE.AND P0, PT, R5, R0, PT ;  /* 0x000000000500720c */ /* 0x000fda0003f05270 */
[----:B------:R-:W-:Y:S05]  /*4860*/  @P0 BRA `(.L_x_1194) ;  /* 0xfffffffc00ec0947 */ /* 0x000fea000383ffff */
.L_x_1193:
        /* <DEDUP_REMOVED lines=24> */
.L_x_1195:
        /* <DEDUP_REMOVED lines=25> */
.L_x_1196:
        /* <DEDUP_REMOVED lines=16> */
.L_x_3272:


//--------------------- .text._Z35group_norm_nhwc_bwd_one_pass_kernelI11Fp16IOFp16WLi256ELi30ELi480EEv26Group_norm_nhwc_bwd_params --------------------------
	.section	.text._Z35group_norm_nhwc_bwd_one_pass_kernelI11Fp16IOFp16WLi256ELi30ELi480EEv26Group_norm_nhwc_bwd_params,"ax",@progbits
	.align	128
        .global         _Z35group_norm_nhwc_bwd_one_pass_kernelI11Fp16IOFp16WLi256ELi30ELi480EEv26Group_norm_nhwc_bwd_params
        .type           _Z35group_norm_nhwc_bwd_one_pass_kernelI11Fp16IOFp16WLi256ELi30ELi480EEv26Group_norm_nhwc_bwd_params,@function
        .size           _Z35group_norm_nhwc_bwd_one_pass_kernelI11Fp16IOFp16WLi256ELi30ELi480EEv26Group_norm_nhwc_bwd_params,(.L_x_3273 - _Z35group_norm_nhwc_bwd_one_pass_kernelI11Fp16IOFp16WLi256ELi30ELi480EEv26Group_norm_nhwc_bwd_params)
        .other          _Z35group_norm_nhwc_bwd_one_pass_kernelI11Fp16IOFp16WLi256ELi30ELi480EEv26Group_norm_nhwc_bwd_params,@"STO_CUDA_ENTRY STV_DEFAULT"
_Z35group_norm_nhwc_bwd_one_pass_kernelI11Fp16IOFp16WLi256ELi30ELi480EEv26Group_norm_nhwc_bwd_params:
.text._Z35group_norm_nhwc_bwd_one_pass_kernelI11Fp16IOFp16WLi256ELi30ELi480EEv26Group_norm_nhwc_bwd_params:
        /* <DEDUP_REMOVED lines=64> */
.L_x_1248:
        /* <DEDUP_REMOVED lines=249> */
[----:B---3--:R-:W-:-:S02]  /*1390*/  HADD2.F32 R6, -RZ, R16.H0_H0 ;  /* 0x20000010ff067230 */ /* 0x008fc40000004100 */
[----:B--2---:R-:W-:Y:S02]  /*13a0*/  HADD2.F32 R4, -RZ, R4.H0_H0 ;  /* 0x20000004ff047230 */ /* 0x004fe40000004100 */
[----:B----4-:R-:W-:Y:S02]  /*13b0*/  @P0 HADD2.F32 R13, -RZ, R18.H0_H0 ;  /* 0x20000012ff0d0230 */ /* 0x010fe40000004100 */
[----:B------:R-:W-:-:S07]  /*13c0*/  @P0 HADD2.F32 R5, -RZ, R17.H0_H0 ;  /* 0x20000011ff050230 */ /* 0x000fce0000004100 */
.L_x_1199:
[----:B------:R-:W-:Y:S05]  /*13d0*/  BSYNC B0 ;  /* 0x0000000000007941 */ /* 0x000fea0003800000 */
.L_x_1198:
        /* <DEDUP_REMOVED lines=37> */
.L_x_1200:
        /* <DEDUP_REMOVED lines=26> */
.L_x_1201:
        /* <DEDUP_REMOVED lines=41> */
.L_x_1202:
        /* <DEDUP_REMOVED lines=38> */
.L_x_1203:
        /* <DEDUP_REMOVED lines=32> */
.L_x_1204:
        /* <DEDUP_REMOVED lines=38> */
.L_x_1205:
        /* <DEDUP_REMOVED lines=36> */
.L_x_1206:
        /* <DEDUP_REMOVED lines=35> */
.L_x_1207:
        /* <DEDUP_REMOVED lines=93> */
.L_x_1209:
[----:B------:R-:W-:Y:S05]  /*2b60*/  BSYNC B0 ;  /* 0x0000000000007941 */ /* 0x000fea0003800000 */
.L_x_1208:
        /* <DEDUP_REMOVED lines=161> */
.L_x_1211:
[----:B------:R-:W-:Y:S05]  /*3580*/  BSYNC B0 ;  /* 0x0000000000007941 */ /* 0x000fea0003800000 */
.L_x_1210:
        /* <DEDUP_REMOVED lines=17> */
.L_x_1213:
[----:B------:R-:W-:Y:S05]  /*36a0*/  BSYNC B0 ;  /* 0x0000000000007941 */ /* 0x000fea0003800000 */
.L_x_1212:
        /* <DEDUP_REMOVED lines=35> */
.L_x_1216:
[----:B-1----:R-:W2:Y:S04]  /*38e0*/  LDG.E.STRONG.GPU R22, desc[UR8][R18.64] ;  /* 0x0000000812167981 */ /* 0x002ea8000c1ef900 */
[----:B--2---:R-:W-:Y:S01]  /*38f0*/  CCTL.IVALL ;  /* 0x00000000ff00798f */ /* 0x004fe20002000000 */
[----:B------:R-:W-:Y:S05]  /*3900*/  YIELD ;  /* 0x0000000000007946 */ /* 0x000fea0003800000 */
[----:B------:R-:W-:-:S13]  /*3910*/  ISETP.NE.AND P6, PT, R22, R27, PT ;  /* 0x0000001b1600720c */ /* 0x000fda0003fc5270 */
[----:B------:R-:W-:Y:S05]  /*3920*/  @P6 BRA `(.L_x_1216) ;  /* 0xfffffffc00ec6947 */ /* 0x000fea000383ffff */
.L_x_1215:
        /* <DEDUP_REMOVED lines=23> */
.L_x_1220:
        /* <DEDUP_REMOVED lines=115> */
.L_x_1219:
        /* <DEDUP_REMOVED lines=63> */
.L_x_1221:
[----:B------:R-:W-:-:S04]  /*45c0*/  LOP3.LUT P6, RZ, R2, 0x1, RZ, 0xc0, !PT ;  /* 0x0000000102ff7812 */ /* 0x000fc800078cc0ff */
[----:B------:R-:W-:-:S13]  /*45d0*/  ISETP.NE.OR P6, PT, R19, RZ, P6 ;  /* 0x000000ff1300720c */ /* 0x000fda00037c5670 */
[----:B------:R-:W-:Y:S05]  /*45e0*/  @!P6 BRA `(.L_x_1217) ;  /* 0x00000000007ce947 */ /* 0x000fea0003800000 */
.L_x_1218:
        /* <DEDUP_REMOVED lines=31> */
.L_x_1217:
        /* <DEDUP_REMOVED lines=10> */
.L_x_1223:
[----:B------:R-:W-:Y:S05]  /*4880*/  BSYNC B0 ;  /* 0x0000000000007941 */ /* 0x000fea0003800000 */
.L_x_1222:
        /* <DEDUP_REMOVED lines=17> */
.L_x_1214:
        /* <DEDUP_REMOVED lines=42> */
.L_x_1224:
        /* <DEDUP_REMOVED lines=21> */
.L_x_1226:
[----:B------:R-:W-:Y:S05]  /*4d90*/  BSYNC B0 ;  /* 0x0000000000007941 */ /* 0x000fea0003800000 */
.L_x_1225:
        /* <DEDUP_REMOVED lines=28> */
.L_x_1227:
        /* <DEDUP_REMOVED lines=22> */
.L_x_1229:
[----:B------:R-:W-:Y:S05]  /*50c0*/  BSYNC B0 ;  /* 0x0000000000007941 */ /* 0x000fea0003800000 */
.L_x_1228:
        /* <DEDUP_REMOVED lines=27> */
.L_x_1230:
        /* <DEDUP_REMOVED lines=22> */
.L_x_1232:
[----:B------:R-:W-:Y:S05]  /*53e0*/  BSYNC B0 ;  /* 0x0000000000007941 */ /* 0x000fea0003800000 */
.L_x_1231:
        /* <DEDUP_REMOVED lines=27> */
.L_x_1233:
        /* <DEDUP_REMOVED lines=21> */
.L_x_1235:
[----:B------:R-:W-:Y:S05]  /*56f0*/  BSYNC B0 ;  /* 0x0000000000007941 */ /* 0x000fea0003800000 */
.L_x_1234:
        /* <DEDUP_REMOVED lines=27> */
.L_x_1236:
        /* <DEDUP_REMOVED lines=22> */
.L_x_1238:
[----:B------:R-:W-:Y:S05]  /*5a10*/  BSYNC B0 ;  /* 0x0000000000007941 */ /* 0x000fea0003800000 */
.L_x_1237:
        /* <DEDUP_REMOVED lines=27> */
.L_x_1239:
        /* <DEDUP_REMOVED lines=22> */
.L_x_1241:
[----:B------:R-:W-:Y:S05]  /*5d30*/  BSYNC B0 ;  /* 0x0000000000007941 */ /* 0x000fea0003800000 */
.L_x_1240:
        /* <DEDUP_REMOVED lines=29> */
.L_x_1242:
        /* <DEDUP_REMOVED lines=26> */
.L_x_1244:
[----:B------:R-:W-:Y:S05]  /*60b0*/  BSYNC B0 ;  /* 0x0000000000007941 */ /* 0x000fea0003800000 */
.L_x_1243:
        /* <DEDUP_REMOVED lines=30> */
.L_x_1245:
        /* <DEDUP_REMOVED lines=19> */
.L_x_1247:
[----:B------:R-:W-:Y:S05]  /*63d0*/  BSYNC B0 ;  /* 0x0000000000007941 */ /* 0x000fea0003800000 */
.L_x_1246:
[----:B0-----:R-:W0:Y:S01]  /*63e0*/  LDC R4, c[0x0][0x10] ;  /* 0x00000400ff047b82 */ /* 0x001e220000000800 */
[----:B------:R-:W-:Y:S02]  /*63f0*/  IADD3 R51, R51, 0x1, RZ ;  /* 0x0000000133337810 */ /* 0x000fe40007ffe0ff */
[----:B0-----:R-:W-:-:S04]  /*6400*/  IADD3 R33, R4, R33, RZ ;  /* 0x0000002104217210 */ /* 0x001fc80007ffe0ff */
[----:B------:R-:W-:-:S13]  /*6410*/  ISETP.GE.AND P0, PT, R33, UR4, PT ;  /* 0x0000000421007c0c */ /* 0x000fda000bf06270 */
[----:B------:R-:W-:Y:S05]  /*6420*/  @!P0 BRA `(.L_x_1248) ;  /* 0xffffff9c00f48947 */ /* 0x000fea000383ffff */
.L_x_1197:
        /* <DEDUP_REMOVED lines=19> */
.L_x_1250:
[----:B------:R-:W-:Y:S05]  /*6560*/  BSYNC B0 ;  /* 0x0000000000007941 */ /* 0x000fea0003800000 */
.L_x_1249:
        /* <DEDUP_REMOVED lines=11> */
.L_x_1252:
[----:B------:R-:W2:Y:S04]  /*6620*/  LDG.E.STRONG.GPU R5, desc[UR8][R2.64] ;  /* 0x0000000802057981 */ /* 0x000ea8000c1ef900 */
[----:B--2---:R-:W-:Y:S01]  /*6630*/  CCTL.IVALL ;  /* 0x00000000ff00798f */ /* 0x004fe20002000000 */
[----:B------:R-:W-:Y:S05]  /*6640*/  YIELD ;  /* 0x0000000000007946 */ /* 0x000fea0003800000 */
[----:B------:R-:W-:-:S13]  /*6650*/  ISETP.NE.AND P0, PT, R5, R0, PT ;  /* 0x000000000500720c */ /* 0x000fda0003f05270 */
[----:B------:R-:W-:Y:S05]  /*6660*/  @P0 BRA `(.L_x_1252) ;  /* 0xfffffffc00ec0947 */ /* 0x000fea000383ffff */
.L_x_1251:
        /* <DEDUP_REMOVED lines=24> */
.L_x_1253:
        /* <DEDUP_REMOVED lines=25> */
.L_x_1254:
        /* <DEDUP_REMOVED lines=16> */
.L_x_3273:


//--------------------- .text._Z35group_norm_nhwc_bwd_one_pass_kernelI11Fp16IOFp16WLi512ELi30ELi480EEv26Group_norm_nhwc_bwd_params --------------------------
	.section	.text._Z35group_norm_nhwc_bwd_one_pass_kernelI11Fp16IOFp16WLi512ELi30ELi480EEv26Group_norm_nhwc_bwd_params,"ax",@progbits
	.align	128
        .global         _Z35group_norm_nhwc_bwd_one_pass_kernelI11Fp16IOFp16WLi512ELi30ELi480EEv26Group_norm_nhwc_bwd_params
        .type           _Z35group_norm_nhwc_bwd_one_pass_kernelI11Fp16IOFp16WLi512ELi30ELi480EEv26Group_norm_nhwc_bwd_params,@function
        .size           _Z35group_norm_nhwc_bwd_one_pass_kernelI11Fp16IOFp16WLi512ELi30ELi480EEv26Group_norm_nhwc_bwd_params,(.L_x_3274 - _Z35group_norm_nhwc_bwd_one_pass_kernelI11Fp16IOFp16WLi512ELi30ELi480EEv26Group_norm_nhwc_bwd_params)
        .other          _Z35group_norm_nhwc_bwd_one_pass_kernelI11Fp16IOFp16WLi512ELi30ELi480EEv26Group_norm_nhwc_bwd_params,@"STO_CUDA_ENTRY STV_DEFAULT"
_Z35group_norm_nhwc_bwd_one_pass_kernelI11Fp16IOFp16WLi512ELi30ELi480EEv26Group_norm_nhwc_bwd_params:
.text._Z35group_norm_nhwc_bwd_one_pass_kernelI11Fp16IOFp16WLi512ELi30ELi480EEv26Group_norm_nhwc_bwd_params:
        /* <DEDUP_REMOVED lines=116> */
.L_x_1338:
        /* <DEDUP_REMOVED lines=409> */
[----:B0-----:R-:W-:-:S04]  /*20d0*/  IMAD.WIDE R26, R33, 0x2, R26 ;  /* 0x00000002211a7825 */ /* 0x001fc800078e021a */
[----:B--2---:R-:W-:Y:S02]  /*20e0*/  @P0 HADD2.F32 R15, -RZ, R17.H0_H0 ;  /* 0x20000011ff0f0230 */ /* 0x004fe40000004100 */
[----:B------:R-:W2:Y:S01]  /*20f0*/  LDG.E.U16 R17, desc[UR8][R26.64+0x2] ;  /* 0x000002081a117981 */ /* 0x000ea2000c1e1500 */
[----:B---3--:R-:W-:-:S03]  /*2100*/  @P0 HADD2.F32 R16, -RZ, R14.H0_H0 ;  /* 0x2000000eff100230 */ /* 0x008fc60000004100 */
[----:B------:R-:W3:Y:S01]  /*2110*/  LDG.E.U16 R14, desc[UR8][R26.64] ;  /* 0x000000081a0e7981 */ /* 0x000ee2000c1e1500 */
[----:B--2---:R-:W-:Y:S02]  /*2120*/  HADD2.F32 R17, -RZ, R17.H0_H0 ;  /* 0x20000011ff117230 */ /* 0x004fe40000004100 */
[----:B---3--:R-:W-:-:S07]  /*2130*/  HADD2.F32 R14, -RZ, R14.H0_H0 ;  /* 0x2000000eff0e7230 */ /* 0x008fce0000004100 */
.L_x_1257:
[----:B------:R-:W-:Y:S05]  /*2140*/  BSYNC B0 ;  /* 0x0000000000007941 */ /* 0x000fea0003800000 */
.L_x_1256:
        /* <DEDUP_REMOVED lines=36> */
.L_x_1258:
        /* <DEDUP_REMOVED lines=26> */
.L_x_1259:
        /* <DEDUP_REMOVED lines=41> */
.L_x_1260:
        /* <DEDUP_REMOVED lines=37> */
.L_x_1261:
        /* <DEDUP_REMOVED lines=37> */
.L_x_1262:
        /* <DEDUP_REMOVED lines=36> */
.L_x_1263:
        /* <DEDUP_REMOVED lines=37> */
.L_x_1264:
        /* <DEDUP_REMOVED lines=32> */
.L_x_1265:
        /* <DEDUP_REMOVED lines=38> */
.L_x_1266:
        /* <DEDUP_REMOVED lines=32> */
.L_x_1267:
        /* <DEDUP_REMOVED lines=38> */
.L_x_1268:
        /* <DEDUP_REMOVED lines=32> */
.L_x_1269:
        /* <DEDUP_REMOVED lines=38> */
.L_x_1270:
        /* <DEDUP_REMOVED lines=36> */
.L_x_1271:
        /* <DEDUP_REMOVED lines=35> */
.L_x_1272:
        /* <DEDUP_REMOVED lines=33> */
.L_x_1273:
        /* <DEDUP_REMOVED lines=108> */
.L_x_1275:
[----:B------:R-:W-:Y:S05]  /*4b50*/  BSYNC B0 ;  /* 0x0000000000007941 */ /* 0x000fea0003800000 */
.L_x_1274:
        /* <DEDUP_REMOVED lines=161> */
.L_x_1277:
[----:B------:R-:W-:Y:S05]  /*5570*/  BSYNC B0 ;  /* 0x0000000000007941 */ /* 0x000fea0003800000 */
.L_x_1276:
        /* <DEDUP_REMOVED lines=13> */
.L_x_1279:
[----:B------:R-:W-:Y:S05]  /*5650*/  BSYNC B0 ;  /* 0x0000000000007941 */ /* 0x000fea0003800000 */
.L_x_1278:
        /* <DEDUP_REMOVED lines=34> */
.L_x_1282:
[----:B------:R-:W2:Y:S04]  /*5880*/  LDG.E.STRONG.GPU R18, desc[UR8][R26.64] ;  /* 0x000000081a127981 */ /* 0x000ea8000c1ef900 */
[----:B--2---:R-:W-:Y:S01]  /*5890*/  CCTL.IVALL ;  /* 0x00000000ff00798f */ /* 0x004fe20002000000 */
[----:B------:R-:W-:Y:S05]  /*58a0*/  YIELD ;  /* 0x0000000000007946 */ /* 0x000fea0003800000 */
[----:B------:R-:W-:-:S13]  /*58b0*/  ISETP.NE.AND P6, PT, R18, R35, PT ;  /* 0x000000231200720c */ /* 0x000fda0003fc5270 */
[----:B------:R-:W-:Y:S05]  /*58c0*/  @P6 BRA `(.L_x_1282) ;  /* 0xfffffffc00ec6947 */ /* 0x000fea000383ffff */
.L_x_1281:
        /* <DEDUP_REMOVED lines=22> */
.L_x_1286:
        /* <DEDUP_REMOVED lines=115> */
.L_x_1285:
        /* <DEDUP_REMOVED lines=63> */
.L_x_1287:
[----:B------:R-:W-:-:S04]  /*6550*/  LOP3.LUT P6, RZ, R7, 0x1, RZ, 0xc0, !PT ;  /* 0x0000000107ff7812 */ /* 0x000fc800078cc0ff */
[----:B------:R-:W-:-:S13]  /*6560*/  ISETP.NE.OR P6, PT, R26, RZ, P6 ;  /* 0x000000ff1a00720c */ /* 0x000fda00037c5670 */
[----:B------:R-:W-:Y:S05]  /*6570*/  @!P6 BRA `(.L_x_1283) ;  /* 0x00000000007ce947 */ /* 0x000fea0003800000 */
.L_x_1284:
        /* <DEDUP_REMOVED lines=31> */
.L_x_1283:
        /* <DEDUP_REMOVED lines=10> */
.L_x_1289:
[----:B------:R-:W-:Y:S05]  /*6810*/  BSYNC B0 ;  /* 0x0000000000007941 */ /* 0x000fea0003800000 */
.L_x_1288:
        /* <DEDUP_REMOVED lines=17> */
.L_x_1280:
        /* <DEDUP_REMOVED lines=42> */
.L_x_1290:
        /* <DEDUP_REMOVED lines=21> */
.L_x_1292:
[----:B------:R-:W-:Y:S05]  /*6d20*/  BSYNC B0 ;  /* 0x0000000000007941 */ /* 0x000fea0003800000 */
.L_x_1291:
        /* <DEDUP_REMOVED lines=28> */
.L_x_1293:
        /* <DEDUP_REMOVED lines=21> */
.L_x_1295:
[----:B------:R-:W-:Y:S05]  /*7040*/  BSYNC B0 ;  /* 0x0000000000007941 */ /* 0x000fea0003800000 */
.L_x_1294:
        /* <DEDUP_REMOVED lines=28> */
.L_x_1296:
        /* <DEDUP_REMOVED lines=21> */
.L_x_1298:
[----:B------:R-:W-:Y:S05]  /*7360*/  BSYNC B0 ;  /* 0x0000000000007941 */ /* 0x000fea0003800000 */
.L_x_1297:
        /* <DEDUP_REMOVED lines=28> */
.L_x_1299:
        /* <DEDUP_REMOVED lines=21> */
.L_x_1301:
[----:B------:R-:W-:Y:S05]  /*7680*/  BSYNC B0 ;  /* 0x0000000000007941 */ /* 0x000fea0003800000 */
.L_x_1300:
        /* <DEDUP_REMOVED lines=28> */
.L_x_1302:
        /* <DEDUP_REMOVED lines=21> */
.L_x_1304:
[----:B------:R-:W-:Y:S05]  /*79a0*/  BSYNC B0 ;  /* 0x0000000000007941 */ /* 0x000fea0003800000 */
.L_x_1303:
        /* <DEDUP_REMOVED lines=28> */
.L_x_1305:
        /* <DEDUP_REMOVED lines=21> */
.L_x_1307:
[----:B------:R-:W-:Y:S05]  /*7cc0*/  BSYNC B0 ;  /* 0x0000000000007941 */ /* 0x000fea0003800000 */
.L_x_1306:
        /* <DEDUP_REMOVED lines=28> */
.L_x_1308:
        /* <DEDUP_REMOVED lines=21> */
.L_x_1310:
[----:B------:R-:W-:Y:S05]  /*7fe0*/  BSYNC B0 ;  /* 0x0000000000007941 */ /* 0x000fea0003800000 */
.L_x_1309:
        /* <DEDUP_REMOVED lines=28> */
.L_x_1311:
        /* <DEDUP_REMOVED lines=20> */
.L_x_1313:
[----:B------:R-:W-:Y:S05]  /*82f0*/  BSYNC B0 ;  /* 0x0000000000007941 */ /* 0x000fea0003800000 */
.L_x_1312:
        /* <DEDUP_REMOVED lines=27> */
.L_x_1314:
        /* <DEDUP_REMOVED lines=20> */
.L_x_1316:
[----:B------:R-:W-:Y:S05]  /*85f0*/  BSYNC B0 ;  /* 0x0000000000007941 */ /* 0x000fea0003800000 */
.L_x_1315:
        /* <DEDUP_REMOVED lines=27> */
.L_x_1317:
        /* <DEDUP_REMOVED lines=20> */
.L_x_1319:
[----:B------:R-:W-:Y:S05]  /*88f0*/  BSYNC B0 ;  /* 0x0000000000007941 */ /* 0x000fea0003800000 */
.L_x_1318:
        /* <DEDUP_REMOVED lines=27> */
.L_x_1320:
        /* <DEDUP_REMOVED lines=20> */
.L_x_1322:
[----:B------:R-:W-:Y:S05]  /*8bf0*/  BSYNC B0 ;  /* 0x0000000000007941 */ /* 0x000fea0003800000 */
.L_x_1321:
        /* <DEDUP_REMOVED lines=27> */
.L_x_1323:
        /* <DEDUP_REMOVED lines=20> */
.L_x_1325:
[----:B------:R-:W-:Y:S05]  /*8ef0*/  BSYNC B0 ;  /* 0x0000000000007941 */ /* 0x000fea0003800000 */
.L_x_1324:
        /* <DEDUP_REMOVED lines=29> */
.L_x_1326:
        /* <DEDUP_REMOVED lines=26> */
.L_x_1328:
[----:B------:R-:W-:Y:S05]  /*9270*/  BSYNC B0 ;  /* 0x0000000000007941 */ /* 0x000fea0003800000 */
.L_x_1327:
        /* <DEDUP_REMOVED lines=27> */
.L_x_1329:
        /* <DEDUP_REMOVED lines=25> */
.L_x_1331:
[----:B------:R-:W-:Y:S05]  /*95c0*/  BSYNC B0 ;  /* 0x0000000000007941 */ /* 0x000fea0003800000 */
.L_x_1330:
        /* <DEDUP_REMOVED lines=27> */
.L_x_1332:
        /* <DEDUP_REMOVED lines=27> */
.L_x_1334:
[----:B------:R-:W-:Y:S05]  /*9930*/  BSYNC B0 ;  /* 0x0000000000007941 */ /* 0x000fea0003800000 */
.L_x_1333:
        /* <DEDUP_REMOVED lines=25> */
.L_x_1335:
        /* <DEDUP_REMOVED lines=22> */
.L_x_1337:
[----:B------:R-:W-:Y:S05]  /*9c30*/  BSYNC B0 ;  /* 0x0000000000007941 */ /* 0x000fea0003800000 */
.L_x_1336:
[----:B------:R-:W-:Y:S02]  /*9c40*/  IADD3 R6, R4, R6, RZ ;  /* 0x0000000604067210 */ /* 0x000fe40007ffe0ff */
[----:B------:R-:W-:Y:S02]  /*9c50*/  IADD3 R87, R87, 0x1, RZ ;  /* 0x0000000157577810 */ /* 0x000fe40007ffe0ff */
[----:B------:R-:W-:-:S13]  /*9c60*/  ISETP.GE.AND P0, PT, R6, UR4, PT ;  /* 0x0000000406007c0c */ /* 0x000fda000bf06270 */
[----:B------:R-:W-:Y:S05]  /*9c70*/  @!P0 BRA `(.L_x_1338) ;  /* 0xffffff6800b08947 */ /* 0x000fea000383ffff */
.L_x_1255:
        /* <DEDUP_REMOVED lines=23> */
.L_x_1340:
[----:B------:R-:W-:Y:S05]  /*9df0*/  BSYNC B0 ;  /* 0x0000000000007941 */ /* 0x000fea0003800000 */
.L_x_1339:
[----:B------:R-:W-:Y:S05]  /*9e00*/  @P0 EXIT ;  /* 0x000000000000094d */ /* 0x000fea0003800000 */
[----:B------:R-:W-:Y:S05]  /*9e10*/  @P2 BRA `(.L_x_1341) ;  /* 0x0000000000202947 */ /* 0x000fea0003800000 */
[----:B------:R-:W-:-:S05]  /*9e20*/  IMAD R0, R6, R9, RZ ;  /* 0x0000000906007224 */ /* 0x000fca00078e02ff */
[----:B------:R-:W-:-:S13]  /*9e30*/  ISETP.NE.AND P0, PT, R0, -0x1, PT ;  /* 0xffffffff0000780c */ /* 0x000fda0003f05270 */
[----:B------:R-:W-:Y:S05]  /*9e40*/  @!P0 BRA `(.L_x_1341) ;  /* 0x0000000000148947 */ /* 0x000fea0003800000 */
.L_x_1342:
[----:B0-----:R-:W2:Y:S04]  /*9e50*/  LDG.E.STRONG.GPU R3, desc[UR8][R4.64] ;  /* 0x0000000804037981 */ /* 0x001ea8000c1ef900 */
[----:B--2---:R-:W-:Y:S01]  /*9e60*/  CCTL.IVALL ;  /* 0x00000000ff00798f */ /* 0x004fe20002000000 */
[----:B------:R-:W-:Y:S05]  /*9e70*/  YIELD ;  /* 0x0000000000007946 */ /* 0x000fea0003800000 */
[----:B------:R-:W-:-:S13]  /*9e80*/  ISETP.NE.AND P0, PT, R3, R0, PT ;  /* 0x000000000300720c */ /* 0x000fda0003f05270 */
[----:B------:R-:W-:Y:S05]  /*9e90*/  @P0 BRA `(.L_x_1342) ;  /* 0xfffffffc00ec0947 */ /* 0x000fea000383ffff */
.L_x_1341:
        /* <DEDUP_REMOVED lines=24> */
.L_x_1343:
        /* <DEDUP_REMOVED lines=25> */
.L_x_1344:
        /* <DEDUP_REMOVED lines=13> */
.L_x_3274:


//--------------------- .text._Z35group_norm_nhwc_bwd_one_pass_kernelI11Fp32IOFp32WLi64ELi30ELi480EEv26Group_norm_nhwc_bwd_params --------------------------
	.section	.text._Z35group_norm_nhwc_bwd_one_pass_kernelI11Fp32IOFp32WLi64ELi30ELi480EEv26Group_norm_nhwc_bwd_params,"ax",@progbits
	.align	128
        .global         _Z35group_norm_nhwc_bwd_one_pass_kernelI11Fp32IOFp32WLi64ELi30ELi480EEv26Group_norm_nhwc_bwd_params
        .type           _Z35group_norm_nhwc_bwd_one_pass_kernelI11Fp32IOFp32WLi64ELi30ELi480EEv26Group_norm_nhwc_bwd_params,@function
        .size           _Z35group_norm_nhwc_bwd_one_pass_kernelI11Fp32IOFp32WLi64ELi30ELi480EEv26Group_norm_nhwc_bwd_params,(.L_x_3275 - _Z35group_norm_nhwc_bwd_one_pass_kernelI11Fp32IOFp32WLi64ELi30ELi480EEv26Group_norm_nhwc_bwd_params)
        .other          _Z35group_norm_nhwc_bwd_one_pass_kernelI11Fp32IOFp32WLi64ELi30ELi480EEv26Group_norm_nhwc_bwd_params,@"STO_CUDA_ENTRY STV_DEFAULT"
_Z35group_norm_nhwc_bwd_one_pass_kernelI11Fp32IOFp32WLi64ELi30ELi480EEv26Group_norm_nhwc_bwd_params:
.text._Z35group_norm_nhwc_bwd_one_pass_kernelI11Fp32IOFp32WLi64ELi30ELi480EEv26Group_norm_nhwc_bwd_params:
        /* <DEDUP_REMOVED lines=13> */
[----:B------:R-:W-:Y:S01]  /*00d0*/  ULDC.64 UR10, c[0x0][0x290] ;  /* 0x0000a400000a7ab9 */ /* 0x000fe20000000a00 */
[----:B------:R-:W-:Y:S01]  /*00e0*/  UMOV UR5, 0x400 ;  /* 0x0000040000057882 */ /* 0x000fe20000000000 */
[----:B------:R-:W-:Y:S01]  /*00f0*/  HFMA2.MMA R48, -RZ, RZ, 0, 0 ;  /* 0x00000000ff307435 */ /* 0x000fe200000001ff */
[----:B------:R-:W-:Y:S02]  /*0100*/  SHF.R.U32.HI R53, RZ, 0x3, R3 ;  /* 0x00000003ff357819 */ /* 0x000fe40000011603 */
[----:B------:R-:W2:Y:S01]  /*0110*/  LDC R0, c[0x0][0x2ac] ;  /* 0x0000ab00ff007b82 */ /* 0x000ea20000000800 */
[----:B------:R-:W-:Y:S02]  /*0120*/  MOV R47, R45 ;  /* 0x0000002d002f7202 */ /* 0x000fe40000000f00 */
[----:B------:R-:W-:-:S05]  /*0130*/  IMAD R55, R53, -0xf, R54 ;  /* 0xfffffff135377824 */ /* 0x000fca00078e0236 */
        /* <DEDUP_REMOVED lines=10> */
[----:B------:R-:W-:Y:S02]  /*01e0*/  SHF.R.S32.HI R3, RZ, 0x1f, R54 ;  /* 0x0000001fff037819 */ /* 0x000fe40000011436 */
[----:B------:R-:W-:Y:S02]  /*01f0*/  IADD3.X R0, RZ, R5, RZ, P2, !PT ;  /* 0x00000005ff007210 */ /* 0x000fe400017fe4ff */
[----:B------:R-:W-:Y:S01]  /*0200*/  LEA.HI R3, R3, R54, RZ, 0x5 ;  /* 0x0000003603037211 */ /* 0x000fe200078f28ff */
[----:B---3--:R-:W-:Y:S01]  /*0210*/  ULEA UR5, UR6, UR5, 0x18 ;  /* 0x0000000506057291 */ /* 0x008fe2000f8ec03f */
[----:B------:R-:W-:Y:S01]  /*0220*/  ISETP.GE.U32.AND P1, PT, R53, UR10, PT ;  /* 0x0000000a35007c0c */ /* 0x000fe2000bf26070 */
[----:B------:R-:W-:Y:S01]  /*0230*/  ULDC.U8 UR10, c[0x0][0x2a4] ;  /* 0x0000a900000a7ab9 */ /* 0x000fe20000000000 */
[----:B------:R-:W-:Y:S02]  /*0240*/  SHF.R.S32.HI R43, RZ, 0x1f, R53 ;  /* 0x0000001fff2b7819 */ /* 0x000fe40000011435 */
[----:B------:R-:W-:-:S02]  /*0250*/  IADD3.X R7, RZ, R7, RZ, P0, !PT ;  /* 0x00000007ff077210 */ /* 0x000fc400007fe4ff */
[----:B------:R-:W-:Y:S02]  /*0260*/  SHF.R.S32.HI R2, RZ, 0x5, R3 ;  /* 0x00000005ff027819 */ /* 0x000fe40000011403 */
[----:B------:R-:W-:Y:S02]  /*0270*/  SHF.R.S64 R37, R37, 0x1, R0 ;  /* 0x0000000125257819 */ /* 0x000fe40000001000 */
[----:B------:R-:W-:Y:S02]  /*0280*/  ISETP.GE.AND.EX P1, PT, R43, UR11, PT, P1 ;  /* 0x0000000b2b007c0c */ /* 0x000fe4000bf26310 */
[----:B----4-:R-:W-:Y:S02]  /*0290*/  LOP3.LUT R51, R44, 0x3, RZ, 0xc0, !PT ;  /* 0x000000032c337812 */ /* 0x010fe400078ec0ff */
[----:B------:R-:W-:Y:S01]  /*02a0*/  SHF.R.S64 R36, R36, 0x1, R7 ;  /* 0x0000000124247819 */ /* 0x000fe20000001007 */
[----:B0-----:R-:W-:Y:S01]  /*02b0*/  IMAD R52, R42, UR7, R45 ;  /* 0x000000072a347c24 */ /* 0x001fe2000f8e022d */
[----:B------:R-:W-:-:S02]  /*02c0*/  SHF.R.S32.HI R3, RZ, 0x1, R7 ;  /* 0x00000001ff037819 */ /* 0x000fc40000011407 */
[----:B------:R-:W-:Y:S02]  /*02d0*/  IADD3 R50, R53, 0x20, RZ ;  /* 0x0000002035327810 */ /* 0x000fe40007ffe0ff */
[----:B------:R-:W-:Y:S02]  /*02e0*/  SHF.R.S32.HI R0, RZ, 0x1, R0 ;  /* 0x00000001ff007819 */ /* 0x000fe40000011400 */
[----:B------:R-:W-:Y:S02]  /*02f0*/  IADD3 R49, -R51, R44, RZ ;  /* 0x0000002c33317210 */ /* 0x000fe40007ffe1ff */
[----:B------:R-:W-:Y:S02]  /*0300*/  ISETP.LT.U32.AND P1, PT, R54, 0x1e0, !P1 ;  /* 0x000001e03600780c */ /* 0x000fe40004f21070 */
[----:B------:R-:W-:Y:S02]  /*0310*/  LEA R2, R2, UR5, 0x3 ;  /* 0x0000000502027c11 */ /* 0x000fe4000f8e18ff */
[----:B------:R-:W-:-:S02]  /*0320*/  SHF.L.U64.HI R38, R36, 0x2, R3 ;  /* 0x0000000224267819 */ /* 0x000fc40000010203 */
[----:B------:R-:W-:Y:S02]  /*0330*/  SHF.R.S32.HI R41, RZ, 0x1f, R50 ;  /* 0x0000001fff297819 */ /* 0x000fe40000011432 */
[----:B-1----:R-:W-:-:S07]  /*0340*/  SHF.L.U64.HI R39, R37, 0x2, R0 ;  /* 0x0000000225277819 */ /* 0x002fce0000010200 */
.L_x_1372:
[----:B0-----:R-:W0:Y:S01]  /*0350*/  LDC R10, c[0x0][0x2a0] ;  /* 0x0000a800ff0a7b82 */ /* 0x001e220000000800 */
[----:B-1----:R-:W-:Y:S01]  /*0360*/  IABS R6, R47 ;  /* 0x0000002f00067213 */ /* 0x002fe20000000000 */
[----:B------:R-:W-:Y:S01]  /*0370*/  ULDC.64 UR12, c[0x0][0x290] ;  /* 0x0000a400000c7ab9 */ /* 0x000fe20000000a00 */
[----:B------:R-:W-:-:S05]  /*0380*/  ISETP.GE.AND P2, PT, R47, RZ, PT ;  /* 0x000000ff2f00720c */ /* 0x000fca0003f46270 */
[----:B------:R-:W1:Y:S01]  /*0390*/  LDC R7, c[0x0][0x2ac] ;  /* 0x0000ab00ff077b82 */ /* 0x000e620000000800 */
[-C--:B0-2---:R-:W-:Y:S02]  /*03a0*/  IABS R8, R10.reuse ;  /* 0x0000000a00087213 */ /* 0x085fe40000000000 */
[----:B------:R-:W-:Y:S02]  /*03b0*/  LOP3.LUT R9, R47, R10, RZ, 0x3c, !PT ;  /* 0x0000000a2f097212 */ /* 0x000fe400078e3cff */
[----:B------:R-:W0:Y:S02]  /*03c0*/  I2F.RP R0, R8 ;  /* 0x0000000800007306 */ /* 0x000e240000209400 */
[----:B------:R-:W-:-:S06]  /*03d0*/  ISETP.GE.AND P4, PT, R9, RZ, PT ;  /* 0x000000ff0900720c */ /* 0x000fcc0003f86270 */
[----:B0-----:R-:W0:Y:S02]  /*03e0*/  MUFU.RCP R0, R0 ;  /* 0x0000000000007308 */ /* 0x001e240000001000 */
[----:B0-----:R-:W-:-:S06]  /*03f0*/  IADD3 R4, R0, 0xffffffe, RZ ;  /* 0x0ffffffe00047810 */ /* 0x001fcc0007ffe0ff */
[----:B------:R0:W2:Y:S02]  /*0400*/  F2I.FTZ.U32.TRUNC.NTZ R5, R4 ;  /* 0x0000000400057305 */ /* 0x0000a4000021f000 */
[----:B0-----:R-:W-:Y:S02]  /*0410*/  MOV R4, RZ ;  /* 0x000000ff00047202 */ /* 0x001fe40000000f00 */
[----:B--2---:R-:W-:-:S05]  /*0420*/  IADD3 R3, RZ, -R5, RZ ;  /* 0x80000005ff037210 */ /* 0x004fca0007ffe0ff */
[----:B------:R-:W-:-:S04]  /*0430*/  IMAD R3, R3, R8, RZ ;  /* 0x0000000803037224 */ /* 0x000fc800078e02ff */
[----:B------:R-:W-:Y:S01]  /*0440*/  IMAD.HI.U32 R5, R5, R3, R4 ;  /* 0x0000000305057227 */ /* 0x000fe200078e0004 */
[----:B------:R-:W-:-:S05]  /*0450*/  MOV R3, R6 ;  /* 0x0000000600037202 */ /* 0x000fca0000000f00 */
[----:B------:R-:W-:-:S05]  /*0460*/  IMAD.HI.U32 R0, R5, R3, RZ ;  /* 0x0000000305007227 */ /* 0x000fca00078e00ff */
[----:B------:R-:W-:-:S05]  /*0470*/  IADD3 R5, -R0, RZ, RZ ;  /* 0x000000ff00057210 */ /* 0x000fca0007ffe1ff */
[----:B------:R-:W-:Y:S02]  /*0480*/  IMAD R3, R8, R5, R3 ;  /* 0x0000000508037224 */ /* 0x000fe400078e0203 */
[----:B------:R-:W-:-:S03]  /*0490*/  IMAD.WIDE.U32 R4, R54, -0x77777777, RZ ;  /* 0x8888888936047825 */ /* 0x000fc600078e00ff */
[----:B------:R-:W-:Y:S02]  /*04a0*/  ISETP.GT.U32.AND P5, PT, R8, R3, PT ;  /* 0x000000030800720c */ /* 0x000fe40003fa4070 */
[----:B------:R-:W-:-:S05]  /*04b0*/  SHF.R.U32.HI R4, RZ, 0x3, R5 ;  /* 0x00000003ff047819 */ /* 0x000fca0000011605 */
[----:B-1----:R-:W-:Y:S02]  /*04c0*/  IMAD R6, R7, UR7, R4 ;  /* 0x0000000707067c24 */ /* 0x002fe4000f8e0204 */
[----:B------:R-:W0:Y:S03]  /*04d0*/  LDC.64 R4, c[0x0][0x248] ;  /* 0x00009200ff047b82 */ /* 0x000e260000000a00 */
[----:B------:R-:W-:Y:S02]  /*04e0*/  IADD3 R7, R6, 0x20, RZ ;  /* 0x0000002006077810 */ /* 0x000fe40007ffe0ff */
[-C--:B------:R-:W-:Y:S02]  /*04f0*/  @!P5 IADD3 R3, R3, -R8.reuse, RZ ;  /* 0x800000080303d210 */ /* 0x080fe40007ffe0ff */
[----:B------:R-:W-:Y:S02]  /*0500*/  ISETP.GE.U32.AND P0, PT, R7, UR12, PT ;  /* 0x0000000c07007c0c */ /* 0x000fe4000bf06070 */
[----:B------:R-:W-:-:S02]  /*0510*/  ISETP.GE.U32.AND P3, PT, R3, R8, PT ;  /* 0x000000080300720c */ /* 0x000fc40003f66070 */
[----:B------:R-:W-:Y:S02]  /*0520*/  SHF.R.S32.HI R7, RZ, 0x1f, R7 ;  /* 0x0000001fff077819 */ /* 0x000fe40000011407 */
[----:B------:R-:W-:Y:S02]  /*0530*/  ISETP.GT.U32.AND P6, PT, R8, R3, PT ;  /* 0x000000030800720c */ /* 0x000fe40003fc4070 */
[----:B------:R-:W-:Y:S01]  /*0540*/  ISETP.GE.AND.EX P0, PT, R7, UR13, PT, P0 ;  /* 0x0000000d07007c0c */ /* 0x000fe2000bf06300 */
[----:B------:R-:W-:Y:S01]  /*0550*/  ULDC.64 UR12, c[0x0][0x298] ;  /* 0x0000a600000c7ab9 */ /* 0x000fe20000000a00 */
[----:B------:R-:W-:Y:S02]  /*0560*/  IADD3 R6, R3, -R8, RZ ;  /* 0x8000000803067210 */ /* 0x000fe40007ffe0ff */
[----:B------:R-:W-:Y:S01]  /*0570*/  @!P5 IADD3 R0, R0, 0x1, RZ ;  /* 0x000000010000d810 */ /* 0x000fe20007ffe0ff */
[----:B------:R-:W1:Y:S01]  /*0580*/  @P1 LDC.64 R8, c[0x0][0x230] ;  /* 0x00008c00ff081b82 */ /* 0x000e620000000a00 */
[----:B------:R-:W-:-:S02]  /*0590*/  ISETP.LT.U32.AND P0, PT, R54, 0x1e0, !P0 ;  /* 0x000001e03600780c */ /* 0x000fc40004701070 */
[----:B------:R-:W-:Y:S01]  /*05a0*/  SEL R3, R6, R3, !P6 ;  /* 0x0000000306037207 */ /* 0x000fe20007000000 */
[----:B0-----:R-:W-:Y:S01]  /*05b0*/  IMAD.WIDE R4, R47, 0x8, R4 ;  /* 0x000000082f047825 */ /* 0x001fe200078e0204 */
[----:B------:R-:W-:Y:S02]  /*05c0*/  @P3 IADD3 R0, R0, 0x1, RZ ;  /* 0x0000000100003810 */ /* 0x000fe40007ffe0ff */
[----:B------:R-:W-:Y:S02]  /*05d0*/  ISETP.NE.AND P5, PT, R10, RZ, PT ;  /* 0x000000ff0a00720c */ /* 0x000fe40003fa5270 */
[----:B------:R-:W-:Y:S01]  /*05e0*/  LOP3.LUT R6, RZ, R10, RZ, 0x33, !PT ;  /* 0x0000000aff067212 */ /* 0x000fe200078e33ff */
[----:B------:R-:W2:Y:S01]  /*05f0*/  LDG.E.64 R4, desc[UR8][R4.64] ;  /* 0x0000000804047981 */ /* 0x000ea2000c1e1b00 */
[----:B------:R-:W-:Y:S01]  /*0600*/  @!P2 IADD3 R3, -R3, RZ, RZ ;  /* 0x000000ff0303a210 */ /* 0x000fe20007ffe1ff */
[----:B------:R-:W0:Y:S01]  /*0610*/  @P1 LDC.64 R10, c[0x0][0x288] ;  /* 0x0000a200ff0a1b82 */ /* 0x000e220000000a00 */
[----:B------:R-:W-:-:S02]  /*0620*/  MOV R7, R0 ;  /* 0x0000000000077202 */ /* 0x000fc40000000f00 */
[----:B------:R-:W-:Y:S02]  /*0630*/  SEL R57, R6, R3, !P5 ;  /* 0x0000000306397207 */ /* 0x000fe40006800000 */
[----:B------:R-:W-:-:S03]  /*0640*/  @!P4 IADD3 R7, -R7, RZ, RZ ;  /* 0x000000ff0707c210 */ /* 0x000fc60007ffe1ff */
[----:B------:R-:W3:Y:S01]  /*0650*/  @P0 LDC.64 R12, c[0x0][0x288] ;  /* 0x0000a200ff0c0b82 */ /* 0x000ee20000000a00 */
[----:B------:R-:W-:Y:S01]  /*0660*/  IMAD R0, R57, 0x1e, RZ ;  /* 0x0000001e39007824 */ /* 0x000fe200078e02ff */
[----:B------:R-:W-:-:S04]  /*0670*/  SEL R7, R6, R7, !P5 ;  /* 0x0000000706077207 */ /* 0x000fc80006800000 */
[----:B------:R-:W-:Y:S02]  /*0680*/  SHF.R.S32.HI R6, RZ, 0x1f, R0 ;  /* 0x0000001fff067819 */ /* 0x000fe40000011400 */
[C---:B------:R-:W-:Y:S01]  /*0690*/  IADD3 R58, P2, R55.reuse, R0, RZ ;  /* 0x00000000373a7210 */ /* 0x040fe20007f5e0ff */
[----:B------:R-:W4:Y:S01]  /*06a0*/  @P0 LDC.64 R18, c[0x0][0x230] ;  /* 0x00008c00ff120b82 */ /* 0x000f220000000a00 */
[----:B------:R-:W-:Y:S02]  /*06b0*/  SHF.R.S32.HI R3, RZ, 0x1f, R7 ;  /* 0x0000001fff037819 */ /* 0x000fe40000011407 */
[----:B------:R-:W-:-:S03]  /*06c0*/  LEA.HI.X.SX32 R59, R55, R6, 0x1, P2 ;  /* 0x00000006373b7211 */ /* 0x000fc600010f0eff */
[----:B------:R-:W-:Y:S02]  /*06d0*/  IMAD R6, R3, UR12, RZ ;  /* 0x0000000c03067c24 */ /* 0x000fe4000f8e02ff */
[C---:B------:R-:W-:Y:S01]  /*06e0*/  IMAD.WIDE.U32 R58, R7.reuse, UR12, R58 ;  /* 0x0000000c073a7c25 */ /* 0x040fe2000f8e003a */
[----:B------:R-:W4:Y:S03]  /*06f0*/  @P0 LDC.64 R20, c[0x0][0x228] ;  /* 0x00008a00ff140b82 */ /* 0x000f260000000a00 */
[----:B------:R-:W-:Y:S02]  /*0700*/  IMAD R61, R7, UR13, R6 ;  /* 0x0000000d073d7c24 */ /* 0x000fe4000f8e0206 */
[----:B0-----:R-:W-:-:S03]  /*0710*/  @P1 IMAD R14, R43, R10, RZ ;  /* 0x0000000a2b0e1224 */ /* 0x001fc600078e02ff */
[----:B------:R-:W0:Y:S01]  /*0720*/  @P1 LDC.64 R6, c[0x0][0x228] ;  /* 0x00008a00ff061b82 */ /* 0x000e220000000a00 */
[----:B------:R-:W-:Y:S01]  /*0730*/  @P1 IMAD R3, R53, R11, R14 ;  /* 0x0000000b35031224 */ /* 0x000fe200078e020e */
[----:B------:R-:W-:Y:S01]  /*0740*/  IADD3 R61, R59, R61, RZ ;  /* 0x0000003d3b3d7210 */ /* 0x000fe20007ffe0ff */
[----:B---3--:R-:W-:Y:S01]  /*0750*/  @P0 IMAD R14, R41, R12, RZ ;  /* 0x0000000c290e0224 */ /* 0x008fe200078e02ff */
[-C--:B------:R-:W-:Y:S02]  /*0760*/  @P1 MOV R60, R58.reuse ;  /* 0x0000003a003c1202 */ /* 0x080fe40000000f00 */
[----:B------:R-:W-:Y:S01]  /*0770*/  @P0 MOV R15, R61 ;  /* 0x0000003d000f0202 */ /* 0x000fe20000000f00 */
[----:B------:R-:W-:Y:S01]  /*0780*/  @P0 IMAD R17, R50, R13, R14 ;  /* 0x0000000d32110224 */ /* 0x000fe200078e020e */
[----:B------:R-:W-:Y:S01]  /*0790*/  @P0 MOV R14, R58 ;  /* 0x0000003a000e0202 */ /* 0x000fe20000000f00 */
[----:B------:R-:W-:-:S04]  /*07a0*/  @P1 IMAD.WIDE.U32 R10, R53, R10, R60 ;  /* 0x0000000a350a1225 */ /* 0x000fc800078e003c */
[----:B------:R-:W-:Y:S01]  /*07b0*/  @P0 IMAD.WIDE.U32 R14, R50, R12, R14 ;  /* 0x0000000c320e0225 */ /* 0x000fe200078e000e */
[----:B------:R-:W-:Y:S02]  /*07c0*/  @P1 IADD3 R3, R11, R3, RZ ;  /* 0x000000030b031210 */ /* 0x000fe40007ffe0ff */
[C---:B------:R-:W-:Y:S02]  /*07d0*/  @P1 SHF.L.U32 R13, R10.reuse, 0x2, RZ ;  /* 0x000000020a0d1819 */ /* 0x040fe400000006ff */
[----:B------:R-:W-:Y:S02]  /*07e0*/  @P1 SHF.L.U64.HI R16, R10, 0x2, R3 ;  /* 0x000000020a101819 */ /* 0x000fe40000010203 */
[----:B------:R-:W-:Y:S02]  /*07f0*/  @P0 IADD3 R11, R15, R17, RZ ;  /* 0x000000110f0b0210 */ /* 0x000fe40007ffe0ff */
[----:B------:R-:W-:Y:S02]  /*0800*/  @P0 SHF.L.U32 R3, R14, 0x2, RZ ;  /* 0x000000020e030819 */ /* 0x000fe400000006ff */
[----:B-1----:R-:W-:-:S02]  /*0810*/  @P1 IADD3 R10, P2, R13, R8, RZ ;  /* 0x000000080d0a1210 */ /* 0x002fc40007f5e0ff */
[----:B0-----:R-:W-:Y:S02]  /*0820*/  @P1 IADD3 R12, P3, R13, R6, RZ ;  /* 0x000000060d0c1210 */ /* 0x001fe40007f7e0ff */
[----:B------:R-:W-:Y:S02]  /*0830*/  @P0 SHF.L.U64.HI R6, R14, 0x2, R11 ;  /* 0x000000020e060819 */ /* 0x000fe4000001020b */
[C---:B----4-:R-:W-:Y:S02]  /*0840*/  @P0 IADD3 R18, P4, R3.reuse, R18, RZ ;  /* 0x0000001203120210 */ /* 0x050fe40007f9e0ff */
[----:B------:R-:W-:Y:S02]  /*0850*/  @P0 IADD3 R20, P5, R3, R20, RZ ;  /* 0x0000001403140210 */ /* 0x000fe40007fbe0ff */
[----:B------:R-:W-:Y:S02]  /*0860*/  @P1 IADD3.X R11, R16, R9, RZ, P2, !PT ;  /* 0x00000009100b1210 */ /* 0x000fe400017fe4ff */
[----:B------:R-:W-:-:S02]  /*0870*/  CS2R R8, SRZ ;  /* 0x0000000000087805 */ /* 0x000fc4000001ff00 */
[----:B------:R-:W-:Y:S02]  /*0880*/  @P1 IADD3.X R13, R16, R7, RZ, P3, !PT ;  /* 0x00000007100d1210 */ /* 0x000fe40001ffe4ff */
[----:B------:R-:W-:Y:S02]  /*0890*/  CS2R R16, SRZ ;  /* 0x0000000000107805 */ /* 0x000fe4000001ff00 */
[C---:B------:R-:W-:Y:S02]  /*08a0*/  @P0 IADD3.X R19, R6.reuse, R19, RZ, P4, !PT ;  /* 0x0000001306130210 */ /* 0x040fe400027fe4ff */
[----:B------:R-:W-:-:S03]  /*08b0*/  @P0 IADD3.X R21, R6, R21, RZ, P5, !PT ;  /* 0x0000001506150210 */ /* 0x000fc60002ffe4ff */
[----:B------:R-:W5:Y:S04]  /*08c0*/  @P0 LDG.E.64 R16, desc[UR8][R18.64] ;  /* 0x0000000812100981 */ /* 0x000f68000c1e1b00 */
[----:B------:R-:W5:Y:S01]  /*08d0*/  @P0 LDG.E.64 R8, desc[UR8][R20.64] ;  /* 0x0000000814080981 */ /* 0x000f62000c1e1b00 */
[----:B------:R-:W-:Y:S02]  /*08e0*/  MOV R46, 0x3f800000 ;  /* 0x3f800000002e7802 */ /* 0x000fe40000000f00 */
[----:B------:R-:W-:Y:S02]  /*08f0*/  CS2R R14, SRZ ;  /* 0x00000000000e7805 */ /* 0x000fe4000001ff00 */
[----:B------:R-:W-:Y:S01]  /*0900*/  CS2R R6, SRZ ;  /* 0x0000000000067805 */ /* 0x000fe2000001ff00 */
[----:B------:R-:W-:Y:S03]  /*0910*/  BSSY B0, `(.L_x_1346) ;  /* 0x0000016000007945 */ /* 0x000fe60003800000 */
[----:B------:R0:W5:Y:S04]  /*0920*/  @P1 LDG.E.64 R14, desc[UR8][R10.64] ;  /* 0x000000080a0e1981 */ /* 0x000168000c1e1b00 */
[----:B------:R1:W5:Y:S01]  /*0930*/  @P1 LDG.E.64 R6, desc[UR8][R12.64] ;  /* 0x000000080c061981 */ /* 0x000362000c1e1b00 */
[----:B0-----:R-:W-:-:S02]  /*0940*/  CS2R R10, SRZ ;  /* 0x00000000000a7805 */ /* 0x001fc4000001ff00 */
[----:B-1----:R-:W-:Y:S01]  /*0950*/  CS2R R12, SRZ ;  /* 0x00000000000c7805 */ /* 0x002fe2000001ff00 */
[----:B--2---:R-:W-:-:S05]  /*0960*/  FFMA.FTZ R22, -R4, R4, R5 ;  /* 0x0000000404167223 */ /* 0x004fca0000010105 */
[----:B------:R-:W-:-:S13]  /*0970*/  FSETP.GTU.FTZ.AND P0, PT, R22, RZ, PT ;  /* 0x000000ff1600720b */ /* 0x000fda0003f1c000 */
[----:B------:R-:W0:Y:S02]  /*0980*/  @P0 LDC R3, c[0x0][0x250] ;  /* 0x00009400ff030b82 */ /* 0x000e240000000800 */
[----:B0-----:R-:W-:-:S04]  /*0990*/  @P0 FADD.FTZ R3, R22, R3 ;  /* 0x0000000316030221 */ /* 0x001fc80000010000 */
[----:B------:R0:W1:Y:S01]  /*09a0*/  @P0 MUFU.RSQ R46, R3 ;  /* 0x00000003002e0308 */ /* 0x0000620000001400 */
[----:B------:R-:W-:-:S13]  /*09b0*/  ISETP.GT.U32.AND P0, PT, R54, 0x1df, PT ;  /* 0x000001df3600780c */ /* 0x000fda0003f04070 */
[----:B0-----:R-:W-:Y:S05]  /*09c0*/  @P0 BRA `(.L_x_1347) ;  /* 0x0000000000280947 */ /* 0x001fea0003800000 */
[----:B------:R-:W-:Y:S01]  /*09d0*/  ISETP.NE.AND P0, PT, RZ, UR10, PT ;  /* 0x0000000aff007c0c */ /* 0x000fe2000bf05270 */
[----:B------:R-:W0:Y:S01]  /*09e0*/  LDC.64 R18, c[0x0][0x238] ;  /* 0x00008e00ff127b82 */ /* 0x000e220000000a00 */
[----:B------:R-:W-:-:S04]  /*09f0*/  IADD3 R3, R55, R0, RZ ;  /* 0x0000000037037210 */ /* 0x000fc80007ffe0ff */
[----:B------:R-:W-:-:S07]  /*0a00*/  SHF.R.S32.HI R0, RZ, 0x1f, R3 ;  /* 0x0000001fff007819 */ /* 0x000fce0000011403 */
[----:B------:R-:W2:Y:S01]  /*0a10*/  @P0 LDC.64 R10, c[0x0][0x240] ;  /* 0x00009000ff0a0b82 */ /* 0x000ea20000000a00 */
[C---:B0-----:R-:W-:Y:S01]  /*0a20*/  IMAD.WIDE R18, R3.reuse, 0x4, R18 ;  /* 0x0000000403127825 */ /* 0x041fe200078e0212 */
[----:B--2---:R-:W-:-:S04]  /*0a30*/  @P0 LEA R20, P2, R3, R10, 0x2 ;  /* 0x0000000a03140211 */ /* 0x004fc800078410ff */
[----:B------:R-:W-:Y:S02]  /*0a40*/  @P0 LEA.HI.X R21, R3, R11, R0, 0x2, P2 ;  /* 0x0000000b03150211 */ /* 0x000fe400010f1400 */
[----:B------:R0:W5:Y:S04]  /*0a50*/  LDG.E.64 R10, desc[UR8][R18.64] ;  /* 0x00000008120a7981 */ /* 0x000168000c1e1b00 */
[----:B------:R0:W5:Y:S03]  /*0a60*/  @P0 LDG.E.64 R12, desc[UR8][R20.64] ;  /* 0x00000008140c0981 */ /* 0x000166000c1e1b00 */
.L_x_1347:
[----:B------:R-:W-:Y:S05]  /*0a70*/  BSYNC B0 ;  /* 0x0000000000007941 */ /* 0x000fea0003800000 */
.L_x_1346:
[----:B------:R-:W-:Y:S01]  /*0a80*/  ISETP.NE.AND P2, PT, RZ, UR10, PT ;  /* 0x0000000aff007c0c */ /* 0x000fe2000bf45270 */
[C---:B-----5:R-:W-:Y:S01]  /*0a90*/  FADD.FTZ R3, -R4.reuse, R14 ;  /* 0x0000000e04037221 */ /* 0x060fe20000010100 */
[C---:B0-----:R-:W-:Y:S01]  /*0aa0*/  FADD.FTZ R19, -R4.reuse, R15 ;  /* 0x0000000f04137221 */ /* 0x041fe20000010100 */
[C---:B------:R-:W-:Y:S01]  /*0ab0*/  FADD.FTZ R5, -R4.reuse, R16 ;  /* 0x0000001004057221 */ /* 0x040fe20000010100 */
[----:B------:R-:W-:Y:S01]  /*0ac0*/  FADD.FTZ R17, -R4, R17 ;  /* 0x0000001104117221 */ /* 0x000fe20000010100 */
[----:B------:R-:W-:Y:S01]  /*0ad0*/  MOV R15, R6 ;  /* 0x00000006000f7202 */ /* 0x000fe20000000f00 */
[-C--:B-1----:R-:W-:Y:S01]  /*0ae0*/  FMUL.FTZ R3, R3, R46.reuse ;  /* 0x0000002e03037220 */ /* 0x082fe20000410000 */
[----:B------:R-:W-:Y:S01]  /*0af0*/  MOV R16, R7 ;  /* 0x0000000700107202 */ /* 0x000fe20000000f00 */
[----:B------:R-:W-:Y:S01]  /*0b00*/  FMUL.FTZ R0, R19, R46 ;  /* 0x0000002e13007220 */ /* 0x000fe20000410000 */
[----:B------:R-:W-:-:S04]  /*0b10*/  MOV R14, R8 ;  /* 0x00000008000e7202 */ /* 0x000fc80000000f00 */
        /* <DEDUP_REMOVED lines=15> */
[----:B------:R-:W-:-:S03]  /*0c10*/  FMUL.FTZ R16, R7, R22 ;  /* 0x0000001607107220 */ /* 0x000fc60000410000 */
[----:B------:R-:W-:Y:S01]  /*0c20*/  FFMA.FTZ R23, R15, R24, 1 ;  /* 0x3f8000000f177423 */ /* 0x000fe20000010018 */
[----:B------:R-:W-:-:S03]  /*0c30*/  FMUL.FTZ R15, R19, R4 ;  /* 0x00000004130f7220 */ /* 0x000fc60000410000 */
[----:B------:R-:W-:-:S07]  /*0c40*/  FMUL.FTZ R16, R16, R23 ;  /* 0x0000001710107220 */ /* 0x000fce0000410000 */
.L_x_1348:
[----:B------:R-:W-:Y:S01]  /*0c50*/  FMUL.FTZ R18, R15, R10 ;  /* 0x0000000a0f127220 */ /* 0x000fe20000410000 */
[----:B------:R-:W-:Y:S01]  /*0c60*/  MOV R20, R9 ;  /* 0x0000000900147202 */ /* 0x000fe20000000f00 */
        /* <DEDUP_REMOVED lines=24> */
.L_x_1349:
        /* <DEDUP_REMOVED lines=13> */
[----:B------:R-:W-:Y:S01]  /*0ec0*/  ISETP.NE.AND P3, PT, R54, RZ, PT ;  /* 0x000000ff3600720c */ /* 0x000fe20003f65270 */
[----:B------:R-:W1:Y:S01]  /*0ed0*/  SHFL.DOWN PT, R22, R17, 0x1, 0x1f ;  /* 0x08201f0011167f89 */ /* 0x000e6200000e0000 */
[----:B------:R-:W-:Y:S01]  /*0ee0*/  FFMA.FTZ R25, R0, R16, RZ ;  /* 0x0000001000197223 */ /* 0x000fe200000100ff */
[----:B------:R-:W-:Y:S01]  /*0ef0*/  FADD.FTZ R15, RZ, R15 ;  /* 0x0000000fff0f7221 */ /* 0x000fe20000010000 */
[----:B------:R-:W-:Y:S01]  /*0f00*/  FADD.FTZ R27, RZ, R16 ;  /* 0x00000010ff1b7221 */ /* 0x000fe20000010000 */
[----:B------:R-:W2:Y:S01]  /*0f10*/  SHFL.DOWN PT, R19, R18, 0x1, 0x1f ;  /* 0x08201f0012137f89 */ /* 0x000ea200000e0000 */
[----:B------:R-:W-:Y:S01]  /*0f20*/  FFMA.FTZ R24, R5, R14, R24 ;  /* 0x0000000e05187223 */ /* 0x000fe20000010018 */
[----:B------:R-:W-:Y:S01]  /*0f30*/  FADD.FTZ R26, R15, R14 ;  /* 0x0000000e0f1a7221 */ /* 0x000fe20000010000 */
[----:B------:R-:W-:Y:S01]  /*0f40*/  FFMA.FTZ R25, R4, R20, R25 ;  /* 0x0000001404197223 */ /* 0x000fe20000010019 */
[----:B------:R-:W-:Y:S01]  /*0f50*/  FADD.FTZ R27, R27, R20 ;  /* 0x000000141b1b7221 */ /* 0x000fe20000010000 */
[----:B------:R-:W-:Y:S01]  /*0f60*/  BSSY B0, `(.L_x_1350) ;  /* 0x0000046000007945 */ /* 0x000fe20003800000 */
[----:B------:R-:W-:Y:S01]  /*0f70*/  ISETP.GT.U32.AND P4, PT, R54, 0xe, PT ;  /* 0x0000000e3600780c */ /* 0x000fe20003f84070 */
[----:B0-----:R-:W-:-:S06]  /*0f80*/  ULEA UR5, UR11, UR5, 0x18 ;  /* 0x000000050b057291 */ /* 0x001fcc000f8ec03f */
[----:B------:R-:W-:Y:S01]  /*0f90*/  LEA R56, R54, UR5, 0x4 ;  /* 0x0000000536387c11 */ /* 0x000fe2000f8e20ff */
[----:B-1----:R-:W-:Y:S01]  /*0fa0*/  @!P0 FADD.FTZ R17, R17, R22 ;  /* 0x0000001611118221 */ /* 0x002fe20000010000 */
[----:B--2---:R-:W-:-:S04]  /*0fb0*/  @!P0 FADD.FTZ R18, R18, R19 ;  /* 0x0000001312128221 */ /* 0x004fc80000010000 */
[----:B------:R-:W0:Y:S01]  /*0fc0*/  SHFL.DOWN PT, R22, R17, 0x2, 0x1f ;  /* 0x08401f0011167f89 */ /* 0x000e2200000e0000 */
[----:B------:R-:W-:-:S03]  /*0fd0*/  ISETP.GT.AND P0, PT, R40, 0x1d, PT ;  /* 0x0000001d2800780c */ /* 0x000fc60003f04270 */
[----:B------:R-:W1:Y:S04]  /*0fe0*/  SHFL.DOWN PT, R19, R18, 0x2, 0x1f ;  /* 0x08401f0012137f89 */ /* 0x000e6800000e0000 */
[----:B------:R-:W-:Y:S06]  /*0ff0*/  STS.128 [R56], R24 ;  /* 0x0000001838007388 */ /* 0x000fec0000000c00 */
        /* <DEDUP_REMOVED lines=31> */
[----:B------:R-:W-:-:S03]  /*11f0*/  FADD.FTZ R14, R14, R29 ;  /* 0x0000001d0e0e7221 */ /* 0x000fc60000010000 */
[----:B------:R-:W-:Y:S01]  /*1200*/  FADD.FTZ R35, R35, R30 ;  /* 0x0000001e23237221 */ /* 0x000fe20000010000 */
[----:B------:R-:W-:Y:S02]  /*1210*/  FADD.FTZ R14, R14, R31 ;  /* 0x0000001f0e0e7221 */ /* 0x000fe40000010000 */
[----:B------:R-:W0:Y:S01]  /*1220*/  LDS.128 R28, [UR5+0x50] ;  /* 0x00005005ff1c7984 */ /* 0x000e220008000c00 */
[----:B---3--:R-:W-:Y:S01]  /*1230*/  FADD.FTZ R35, R35, R16 ;  /* 0x0000001023237221 */ /* 0x008fe20000010000 */
[----:B------:R-:W-:-:S03]  /*1240*/  FADD.FTZ R14, R14, R17 ;  /* 0x000000110e0e7221 */ /* 0x000fc60000010000 */
[----:B------:R-:W-:Y:S01]  /*1250*/  FADD.FTZ R35, R35, R18 ;  /* 0x0000001223237221 */ /* 0x000fe20000010000 */
[----:B------:R-:W-:Y:S02]  /*1260*/  FADD.FTZ R14, R14, R19 ;  /* 0x000000130e0e7221 */ /* 0x000fe40000010000 */
[----:B------:R-:W1:Y:S01]  /*1270*/  LDS.128 R16, [UR5+0x60] ;  /* 0x00006005ff107984 */ /* 0x000e620008000c00 */
[----:B----4-:R-:W-:Y:S01]  /*1280*/  FADD.FTZ R35, R35, R20 ;  /* 0x0000001423237221 */ /* 0x010fe20000010000 */
[----:B------:R-:W-:-:S03]  /*1290*/  FADD.FTZ R14, R14, R21 ;  /* 0x000000150e0e7221 */ /* 0x000fc60000010000 */
[----:B------:R-:W-:Y:S01]  /*12a0*/  FADD.FTZ R21, R35, R22 ;  /* 0x0000001623157221 */ /* 0x000fe20000010000 */
[----:B------:R-:W-:Y:S01]  /*12b0*/  FADD.FTZ R20, R14, R23 ;  /* 0x000000170e147221 */ /* 0x000fe20000010000 */
[----:B------:R-:W2:Y:S04]  /*12c0*/  LDS.128 R32, [UR5+0x70] ;  /* 0x00007005ff207984 */ /* 0x000ea80008000c00 */
[----:B------:R-:W3:Y:S01]  /*12d0*/  LDS.64 R14, [UR5+0x80] ;  /* 0x00008005ff0e7984 */ /* 0x000ee20008000a00 */
        /* <DEDUP_REMOVED lines=14> */
.L_x_1351:
[----:B------:R-:W-:Y:S05]  /*13c0*/  BSYNC B0 ;  /* 0x0000000000007941 */ /* 0x000fea0003800000 */
.L_x_1350:
        /* <DEDUP_REMOVED lines=60> */
[----:B---3--:R-:W-:Y:S01]  /*1790*/  FADD.FTZ R35, R35, R20 ;  /* 0x0000001423237221 */ /* 0x008fe20000010000 */
[----:B------:R-:W-:Y:S01]  /*17a0*/  FADD.FTZ R32, R32, R19 ;  /* 0x0000001320207221 */ /* 0x000fe20000010000 */
[----:B------:R-:W-:Y:S01]  /*17b0*/  FADD.FTZ R20, R16, R21 ;  /* 0x0000001510147221 */ /* 0x000fe20000010000 */
[----:B------:R-:W-:Y:S01]  /*17c0*/  FADD.FTZ R33, R33, R22 ;  /* 0x0000001621217221 */ /* 0x000fe20000010000 */
[----:B------:R-:W3:Y:S01]  /*17d0*/  LDS.128 R16, [R56+0xe10] ;  /* 0x000e100038107984 */ /* 0x000ee20000000c00 */
        /* <DEDUP_REMOVED lines=71> */
[----:B------:R-:W-:Y:S01]  /*1c50*/  FADD.FTZ R29, R35, R24 ;  /* 0x00000018231d7221 */ /* 0x000fe20000010000 */
[----:B------:R-:W2:Y:S01]  /*1c60*/  LDS.128 R20, [R56+0x1b30] ;  /* 0x001b300038147984 */ /* 0x000ea20000000c00 */
[----:B------:R-:W-:Y:S01]  /*1c70*/  FADD.FTZ R33, R33, R26 ;  /* 0x0000001a21217221 */ /* 0x000fe20000010000 */
[----:B------:R-:W-:-:S02]  /*1c80*/  FADD.FTZ R34, R34, R27 ;  /* 0x0000001b22227221 */ /* 0x000fc40000010000 */
[----:B------:R-:W3:Y:S01]  /*1c90*/  LDS.128 R24, [R56+0x1c20] ;  /* 0x001c200038187984 */ /* 0x000ee20000000c00 */
[----:B-1----:R-:W-:Y:S01]  /*1ca0*/  FADD.FTZ R35, R29, R16 ;  /* 0x000000101d237221 */ /* 0x002fe20000010000 */
[----:B------:R-:W-:Y:S02]  /*1cb0*/  FADD.FTZ R32, R32, R17 ;  /* 0x0000001120207221 */ /* 0x000fe40000010000 */
[----:B------:R-:W1:Y:S01]  /*1cc0*/  LDS.128 R28, [R56+0x1d10] ;  /* 0x001d1000381c7984 */ /* 0x000e620000000c00 */
        /* <DEDUP_REMOVED lines=10> */
[----:B-1----:R-:W-:Y:S01]  /*1d70*/  FADD.FTZ R24, R35, R28 ;  /* 0x0000001c23187221 */ /* 0x002fe20000010000 */
[----:B------:R-:W-:Y:S01]  /*1d80*/  FADD.FTZ R25, R32, R29 ;  /* 0x0000001d20197221 */ /* 0x000fe20000010000 */
[----:B------:R-:W-:Y:S01]  /*1d90*/  FADD.FTZ R26, R33, R30 ;  /* 0x0000001e211a7221 */ /* 0x000fe20000010000 */
[----:B------:R-:W-:-:S07]  /*1da0*/  FADD.FTZ R27, R34, R31 ;  /* 0x0000001f221b7221 */ /* 0x000fce0000010000 */
.L_x_1353:
[----:B------:R-:W-:Y:S05]  /*1db0*/  BSYNC B0 ;  /* 0x0000000000007941 */ /* 0x000fea0003800000 */
.L_x_1352:
        /* <DEDUP_REMOVED lines=17> */
.L_x_1355:
[----:B------:R-:W-:Y:S05]  /*1ed0*/  BSYNC B0 ;  /* 0x0000000000007941 */ /* 0x000fea0003800000 */
.L_x_1354:
[----:B------:R-:W-:Y:S05]  /*1ee0*/  @!P0 BRA `(.L_x_1356) ;  /* 0x00000010007c8947 */ /* 0x000fea0003800000 */
[----:B------:R-:W1:Y:S01]  /*1ef0*/  LDC.64 R16, c[0x0][0x258] ;  /* 0x00009600ff107b82 */ /* 0x000e620000000a00 */
[----:B--2---:R-:W-:Y:S02]  /*1f00*/  LOP3.LUT R19, R48, 0x1, RZ, 0xc0, !PT ;  /* 0x0000000130137812 */ /* 0x004fe400078ec0ff */
[----:B------:R-:W-:-:S03]  /*1f10*/  SHF.L.U32 R18, R44, 0x1, RZ ;  /* 0x000000012c127819 */ /* 0x000fc600000006ff */
[----:B------:R-:W-:Y:S02]  /*1f20*/  IMAD R19, R19, R42, RZ ;  /* 0x0000002a13137224 */ /* 0x000fe400078e02ff */
[----:B------:R-:W2:Y:S03]  /*1f30*/  LDC.64 R26, c[0x0][0x260] ;  /* 0x00009800ff1a7b82 */ /* 0x000ea60000000a00 */
[----:B------:R-:W-:Y:S01]  /*1f40*/  IADD3 R21, R19, R45, RZ ;  /* 0x0000002d13157210 */ /* 0x000fe20007ffe0ff */
[----:B------:R-:W-:-:S04]  /*1f50*/  IMAD R19, R18, R19, RZ ;  /* 0x0000001312137224 */ /* 0x000fc800078e02ff */
        /* <DEDUP_REMOVED lines=22> */
.L_x_1358:
[----:B--2---:R-:W2:Y:S04]  /*20c0*/  LDG.E.STRONG.GPU R18, desc[UR8][R16.64] ;  /* 0x0000000810127981 */ /* 0x004ea8000c1ef900 */
[----:B--2---:R-:W-:Y:S01]  /*20d0*/  CCTL.IVALL ;  /* 0x00000000ff00798f */ /* 0x004fe20002000000 */
[----:B------:R-:W-:Y:S05]  /*20e0*/  YIELD ;  /* 0x0000000000007946 */ /* 0x000fea0003800000 */
[----:B------:R-:W-:-:S13]  /*20f0*/  ISETP.NE.AND P0, PT, R18, R23, PT ;  /* 0x000000171200720c */ /* 0x000fda0003f05270 */
[----:B------:R-:W-:Y:S05]  /*2100*/  @P0 BRA `(.L_x_1358) ;  /* 0xfffffffc00ec0947 */ /* 0x000fea000383ffff */
.L_x_1357:
        /* <DEDUP_REMOVED lines=16> */
.L_x_1362:
        /* <DEDUP_REMOVED lines=115> */
.L_x_1361:
        /* <DEDUP_REMOVED lines=21> */
[----:B------:R-:W-:Y:S01]  /*2a90*/  IADD3 R25, R25, 0x4, RZ ;  /* 0x0000000419197810 */ /* 0x000fe20007ffe0ff */
[----:B0-----:R-:W-:Y:S01]  /*2aa0*/  @!P0 FADD.FTZ R14, R14, R16 ;  /* 0x000000100e0e8221 */ /* 0x001fe20000010000 */
[----:B------:R-:W-:Y:S02]  /*2ab0*/  @!P0 FADD.FTZ R15, R15, R17 ;  /* 0x000000110f0f8221 */ /* 0x000fe40000010000 */
[----:B------:R-:W-:-:S02]  /*2ac0*/  IADD3 R16, R25, 0x1, RZ ;  /* 0x0000000119107810 */ /* 0x000fc40007ffe0ff */
[----:B------:R-:W-:Y:S01]  /*2ad0*/  ISETP.EQ.OR P0, PT, R25, UR7, P3 ;  /* 0x0000000719007c0c */ /* 0x000fe20009f02670 */
[----:B--2---:R-:W-:Y:S01]  /*2ae0*/  @!P5 FADD.FTZ R14, R14, R18 ;  /* 0x000000120e0ed221 */ /* 0x004fe20000010000 */
[----:B------:R-:W-:Y:S01]  /*2af0*/  @!P5 FADD.FTZ R15, R15, R19 ;  /* 0x000000130f0fd221 */ /* 0x000fe20000010000 */
[----:B------:R-:W-:Y:S02]  /*2b00*/  IADD3 R18, R25, 0x2, RZ ;  /* 0x0000000219127810 */ /* 0x000fe40007ffe0ff */
[----:B------:R-:W-:Y:S01]  /*2b10*/  ISETP.EQ.OR P5, PT, R16, UR7, P3 ;  /* 0x0000000710007c0c */ /* 0x000fe20009fa2670 */
[----:B---3--:R-:W-:Y:S01]  /*2b20*/  @!P6 FADD.FTZ R14, R14, R20 ;  /* 0x000000140e0ee221 */ /* 0x008fe20000010000 */
[----:B------:R-:W-:Y:S01]  /*2b30*/  @!P6 FADD.FTZ R15, R15, R21 ;  /* 0x000000150f0fe221 */ /* 0x000fe20000010000 */
[----:B------:R-:W-:Y:S02]  /*2b40*/  IADD3 R20, R25, 0x3, RZ ;  /* 0x0000000319147810 */ /* 0x000fe40007ffe0ff */
[----:B------:R-:W-:Y:S01]  /*2b50*/  ISETP.EQ.OR P6, PT, R18, UR7, P3 ;  /* 0x0000000712007c0c */ /* 0x000fe20009fc2670 */
[----:B----4-:R-:W-:Y:S01]  /*2b60*/  @!P4 FADD.FTZ R14, R14, R22 ;  /* 0x000000160e0ec221 */ /* 0x010fe20000010000 */
        /* <DEDUP_REMOVED lines=26> */
.L_x_1363:
[----:B------:R-:W-:-:S13]  /*2d10*/  ISETP.NE.OR P0, PT, R24, RZ, P0 ;  /* 0x000000ff1800720c */ /* 0x000fda0000705670 */
[----:B------:R-:W-:Y:S05]  /*2d20*/  @!P0 BRA `(.L_x_1359) ;  /* 0x00000000007c8947 */ /* 0x000fea0003800000 */
.L_x_1360:
        /* <DEDUP_REMOVED lines=10> */
[----:B------:R-:W0:Y:S01]  /*2dd0*/  @!P5 LDG.E.64 R16, desc[UR8][R16.64] ;  /* 0x000000081010d981 */ /* 0x000e22000c1e1b00 */
[----:B------:R-:W-:Y:S02]  /*2de0*/  @!P4 IMAD R21, R42, R21, R45 ;  /* 0x000000152a15c224 */ /* 0x000fe400078e022d */
[----:B------:R-:W-:-:S04]  /*2df0*/  @!P6 IMAD.WIDE.U32 R18, R19, 0x8, R26 ;  /* 0x000000081312e825 */ /* 0x000fc800078e001a */
[----:B------:R-:W-:Y:S02]  /*2e00*/  @!P0 IMAD R23, R42, R23, R45 ;  /* 0x000000172a178224 */ /* 0x000fe400078e022d */
[--C-:B------:R-:W-:Y:S01]  /*2e10*/  @!P4 IMAD.WIDE.U32 R20, R21, 0x8, R26.reuse ;  /* 0x000000081514c825 */ /* 0x100fe200078e001a */
[----:B------:R-:W2:Y:S03]  /*2e20*/  @!P6 LDG.E.64 R18, desc[UR8][R18.64] ;  /* 0x000000081212e981 */ /* 0x000ea6000c1e1b00 */
[----:B------:R-:W-:Y:S02]  /*2e30*/  @!P0 IMAD.WIDE.U32 R22, R23, 0x8, R26 ;  /* 0x0000000817168825 */ /* 0x000fe400078e001a */
[----:B------:R-:W3:Y:S04]  /*2e40*/  @!P4 LDG.E.64 R20, desc[UR8][R20.64] ;  /* 0x000000081414c981 */ /* 0x000ee8000c1e1b00 */
[----:B------:R-:W4:Y:S01]  /*2e50*/  @!P0 LDG.E.64 R22, desc[UR8][R22.64] ;  /* 0x0000000816168981 */ /* 0x000f22000c1e1b00 */
[----:B------:R-:W-:-:S02]  /*2e60*/  IADD3 R24, R24, -0x4, RZ ;  /* 0xfffffffc18187810 */ /* 0x000fc40007ffe0ff */
        /* <DEDUP_REMOVED lines=11> */
.L_x_1359:
        /* <DEDUP_REMOVED lines=11> */
.L_x_1365:
[----:B------:R-:W-:Y:S05]  /*2fd0*/  BSYNC B0 ;  /* 0x0000000000007941 */ /* 0x000fea0003800000 */
.L_x_1364:
        /* <DEDUP_REMOVED lines=16> */
.L_x_1356:
[----:B------:R-:W1:Y:S01]  /*30e0*/  S2UR UR6, SR_CgaCtaId ;  /* 0x00000000000679c3 */ /* 0x000e620000008800 */
[----:B------:R-:W-:Y:S01]  /*30f0*/  UMOV UR5, 0x400 ;  /* 0x0000040000057882 */ /* 0x000fe20000000000 */
[----:B--2---:R-:W-:-:S05]  /*3100*/  IMAD.WIDE.U32 R18, R54, -0x77777777, RZ ;  /* 0x8888888936127825 */ /* 0x004fca00078e00ff */
[----:B------:R-:W-:Y:S01]  /*3110*/  SHF.R.U32.HI R18, RZ, 0x3, R19 ;  /* 0x00000003ff127819 */ /* 0x000fe20000011613 */
[----:B------:R-:W2:Y:S01]  /*3120*/  LDC R21, c[0x0][0x2ac] ;  /* 0x0000ab00ff157b82 */ /* 0x000ea20000000800 */
[----:B-1----:R-:W-:-:S03]  /*3130*/  ULEA UR5, UR6, UR5, 0x18 ;  /* 0x0000000506057291 */ /* 0x002fc6000f8ec03f */
[----:B--2---:R-:W-:-:S06]  /*3140*/  IMAD R18, R21, UR7, R18 ;  /* 0x0000000715127c24 */ /* 0x004fcc000f8e0212 */
[----:B------:R-:W-:Y:S01]  /*3150*/  @!P3 STS.64 [UR5+0x90], R14 ;  /* 0x0000900eff00b988 */ /* 0x000fe20008000a05 */
[----:B------:R-:W-:Y:S01]  /*3160*/  BAR.SYNC.DEFER_BLOCKING 0x0 ;  /* 0x0000000000007b1d */ /* 0x000fe20000010000 */
[----:B------:R-:W-:-:S05]  /*3170*/  IADD3 R20, R18, 0x20, RZ ;  /* 0x0000002012147810 */ /* 0x000fca0007ffe0ff */
[----:B------:R-:W1:Y:S01]  /*3180*/  LDS.64 R16, [UR5+0x90] ;  /* 0x00009005ff107984 */ /* 0x000e620008000a00 */
[----:B------:R-:W-:Y:S02]  /*3190*/  ULDC UR5, c[0x0][0x2bc] ;  /* 0x0000af0000057ab9 */ /* 0x000fe40000000800 */
[----:B-1----:R-:W-:Y:S01]  /*31a0*/  FMUL.FTZ R18, R16, UR5 ;  /* 0x0000000510127c20 */ /* 0x002fe20008410000 */
[----:B------:R-:W-:Y:S01]  /*31b0*/  FMUL.FTZ R19, R17, UR5 ;  /* 0x0000000511137c20 */ /* 0x000fe20008410000 */
        /* <DEDUP_REMOVED lines=19> */
.L_x_1366:
[----:B------:R-:W-:Y:S04]  /*32f0*/  BSSY B0, `(.L_x_1367) ;  /* 0x0000013000007945 */ /* 0x000fe80003800000 */
[----:B------:R-:W-:Y:S05]  /*3300*/  @!P1 BRA `(.L_x_1368) ;  /* 0x0000000000449947 */ /* 0x000fea0003800000 */
[----:B------:R-:W-:Y:S01]  /*3310*/  ULDC.64 UR12, c[0x0][0x288] ;  /* 0x0000a200000c7ab9 */ /* 0x000fe20000000a00 */
[----:B0-----:R-:W-:Y:S01]  /*3320*/  MOV R14, R58 ;  /* 0x0000003a000e7202 */ /* 0x001fe20000000f00 */
[----:B------:R-:W-:Y:S01]  /*3330*/  IMAD R16, R43, UR12, RZ ;  /* 0x0000000c2b107c24 */ /* 0x000fe2000f8e02ff */
[----:B------:R-:W-:Y:S01]  /*3340*/  MOV R15, R61 ;  /* 0x0000003d000f7202 */ /* 0x000fe20000000f00 */
[-CC-:B------:R-:W-:Y:S01]  /*3350*/  FFMA.FTZ R3, R3, R18.reuse, R19.reuse ;  /* 0x0000001203037223 */ /* 0x180fe20000010013 */
[----:B------:R-:W-:Y:S01]  /*3360*/  FFMA.FTZ R0, R0, R18, R19 ;  /* 0x0000001200007223 */ /* 0x000fe20000010013 */
[C---:B------:R-:W-:Y:S02]  /*3370*/  IMAD R17, R53.reuse, UR13, R16 ;  /* 0x0000000d35117c24 */ /* 0x040fe4000f8e0210 */
[----:B------:R-:W-:Y:S01]  /*3380*/  IMAD.WIDE.U32 R14, R53, UR12, R14 ;  /* 0x0000000c350e7c25 */ /* 0x000fe2000f8e000e */
[----:B------:R-:W-:-:S03]  /*3390*/  ULDC.64 UR12, c[0x0][0x210] ;  /* 0x00008400000c7ab9 */ /* 0x000fc60000000a00 */
[----:B------:R-:W-:Y:S01]  /*33a0*/  FFMA.FTZ R3, R10, R6, -R3 ;  /* 0x000000060a037223 */ /* 0x000fe20000010803 */
[----:B------:R-:W-:Y:S01]  /*33b0*/  FFMA.FTZ R7, R11, R7, -R0 ;  /* 0x000000070b077223 */ /* 0x000fe20000010800 */
[----:B------:R-:W-:Y:S02]  /*33c0*/  LEA R16, P0, R14, UR12, 0x2 ;  /* 0x0000000c0e107c11 */ /* 0x000fe4000f8010ff */
[-C--:B------:R-:W-:Y:S01]  /*33d0*/  FMUL.FTZ R6, R3, R46.reuse ;  /* 0x0000002e03067220 */ /* 0x080fe20000410000 */
[----:B------:R-:W-:Y:S01]  /*33e0*/  IADD3 R17, R15, R17, RZ ;  /* 0x000000110f117210 */ /* 0x000fe20007ffe0ff */
[----:B------:R-:W-:-:S03]  /*33f0*/  FMUL.FTZ R7, R7, R46 ;  /* 0x0000002e07077220 */ /* 0x000fc60000410000 */
[----:B------:R-:W-:-:S05]  /*3400*/  LEA.HI.X R17, R14, UR13, R17, 0x2, P0 ;  /* 0x0000000d0e117c11 */ /* 0x000fca00080f1411 */
[----:B------:R1:W-:Y:S02]  /*3410*/  STG.E.64 desc[UR8][R16.64], R6 ;  /* 0x0000000610007986 */ /* 0x0003e4000c101b08 */
.L_x_1368:
[----:B------:R-:W-:Y:S05]  /*3420*/  BSYNC B0 ;  /* 0x0000000000007941 */ /* 0x000fea0003800000 */
.L_x_1367:
[----:B------:R-:W-:Y:S05]  /*3430*/  @!P2 BRA `(.L_x_1369) ;  /* 0x000000000048a947 */ /* 0x000fea0003800000 */
[----:B------:R-:W-:Y:S01]  /*3440*/  FFMA.FTZ R12, R5, R10, R12 ;  /* 0x0000000a050c7223 */ /* 0x000fe2000001000c */
[----:B------:R-:W-:-:S03]  /*3450*/  FFMA.FTZ R13, R4, R11, R13 ;  /* 0x0000000b040d7223 */ /* 0x000fc6000001000d */
[----:B------:R-:W-:Y:S01]  /*3460*/  FMUL.FTZ R0, R12, -1.4426950216293334961 ;  /* 0xbfb8aa3b0c007820 */ /* 0x000fe20000410000 */
[----:B-1----:R-:W-:-:S05]  /*3470*/  FMUL.FTZ R6, R13, -1.4426950216293334961 ;  /* 0xbfb8aa3b0d067820 */ /* 0x002fca0000410000 */
[----:B------:R-:W1:Y:S08]  /*3480*/  MUFU.EX2 R0, R0 ;  /* 0x0000000000007308 */ /* 0x000e700000000800 */
[----:B------:R-:W2:Y:S01]  /*3490*/  MUFU.EX2 R6, R6 ;  /* 0x0000000600067308 */ /* 0x000ea20000000800 */
[----:B-1----:R-:W-:-:S07]  /*34a0*/  FADD.FTZ R3, R0, 1 ;  /* 0x3f80000000037421 */ /* 0x002fce0000010000 */
[----:B------:R-:W1:Y:S01]  /*34b0*/  MUFU.RCP R3, R3 ;  /* 0x0000000300037308 */ /* 0x000e620000001000 */
[----:B--2---:R-:W-:-:S07]  /*34c0*/  FADD.FTZ R7, R6, 1 ;  /* 0x3f80000006077421 */ /* 0x004fce0000010000 */
[----:B0-----:R-:W0:Y:S01]  /*34d0*/  MUFU.RCP R14, R7 ;  /* 0x00000007000e7308 */ /* 0x001e220000001000 */
[----:B-1----:R-:W-:Y:S01]  /*34e0*/  FADD.FTZ R15, -R3, 1 ;  /* 0x3f800000030f7421 */ /* 0x002fe20000010100 */
[----:B------:R-:W-:-:S03]  /*34f0*/  FMUL.FTZ R8, R8, R3 ;  /* 0x0000000308087220 */ /* 0x000fc60000410000 */
[----:B------:R-:W-:Y:S01]  /*3500*/  FFMA.FTZ R15, R12, R15, 1 ;  /* 0x3f8000000c0f7423 */ /* 0x000fe2000001000f */
[----:B0-----:R-:W-:Y:S01]  /*3510*/  FADD.FTZ R16, -R14, 1 ;  /* 0x3f8000000e107421 */ /* 0x001fe20000010100 */
[----:B------:R-:W-:Y:S02]  /*3520*/  FMUL.FTZ R9, R9, R14 ;  /* 0x0000000e09097220 */ /* 0x000fe40000410000 */
[----:B------:R-:W-:Y:S01]  /*3530*/  FMUL.FTZ R8, R8, R15 ;  /* 0x0000000f08087220 */ /* 0x000fe20000410000 */
[----:B------:R-:W-:-:S04]  /*3540*/  FFMA.FTZ R16, R13, R16, 1 ;  /* 0x3f8000000d107423 */ /* 0x000fc80000010010 */
[----:B------:R-:W-:-:S07]  /*3550*/  FMUL.FTZ R9, R9, R16 ;  /* 0x0000001009097220 */ /* 0x000fce0000410000 */
.L_x_1369:
        /* <DEDUP_REMOVED lines=8> */
[----:B-1----:R-:W-:Y:S01]  /*35e0*/  MOV R6, R58 ;  /* 0x0000003a00067202 */ /* 0x002fe20000000f00 */
        /* <DEDUP_REMOVED lines=15> */
.L_x_1371:
[----:B------:R-:W-:Y:S05]  /*36e0*/  BSYNC B0 ;  /* 0x0000000000007941 */ /* 0x000fea0003800000 */
.L_x_1370:
[----:B------:R-:W-:Y:S02]  /*36f0*/  IADD3 R47, R42, R47, RZ ;  /* 0x0000002f2a2f7210 */ /* 0x000fe40007ffe0ff */
[----:B------:R-:W-:Y:S02]  /*3700*/  IADD3 R48, R48, 0x1, RZ ;  /* 0x0000000130307810 */ /* 0x000fe40007ffe0ff */
[----:B------:R-:W-:-:S13]  /*3710*/  ISETP.GE.AND P0, PT, R47, UR4, PT ;  /* 0x000000042f007c0c */ /* 0x000fda000bf06270 */
[----:B------:R-:W-:Y:S05]  /*3720*/  @!P0 BRA `(.L_x_1372) ;  /* 0xffffffcc00088947 */ /* 0x000fea000383ffff */
.L_x_1345:
[----:B-1----:R-:W1:Y:S01]  /*3730*/  LDC R6, c[0x0][0xc] ;  /* 0x00000300ff067b82 */ /* 0x002e620000000800 */
[----:B------:R-:W-:Y:S01]  /*3740*/  ISETP.NE.AND P2, PT, R54, RZ, PT ;  /* 0x000000ff3600720c */ /* 0x000fe20003f45270 */
[----:B------:R-:W-:Y:S06]  /*3750*/  BSSY B0, `(.L_x_1373) ;  /* 0x0000015000007945 */ /* 0x000fec0003800000 */
[----:B------:R-:W3:Y:S08]  /*3760*/  LDC R7, c[0x0][0x10] ;  /* 0x00000400ff077b82 */ /* 0x000ef00000000800 */
[----:B0-----:R-:W0:Y:S01]  /*3770*/  LDC.64 R2, c[0x0][0x258] ;  /* 0x00009600ff027b82 */ /* 0x001e220000000a00 */
[----:B-1----:R-:W-:-:S02]  /*3780*/  IADD3 R0, R6, -0x1, RZ ;  /* 0xffffffff06007810 */ /* 0x002fc40007ffe0ff */
[----:B------:R-:W-:Y:S02]  /*3790*/  ISETP.NE.AND P1, PT, R6, 0x1, PT ;  /* 0x000000010600780c */ /* 0x000fe40003f25270 */
[----:B------:R-:W-:Y:S02]  /*37a0*/  ISETP.NE.AND P0, PT, R0, UR7, PT ;  /* 0x0000000700007c0c */ /* 0x000fe4000bf05270 */
[C---:B---3--:R-:W-:Y:S02]  /*37b0*/  SHF.L.U32 R0, R7.reuse, 0x1, RZ ;  /* 0x0000000107007819 */ /* 0x048fe400000006ff */
[----:B--2---:R-:W-:Y:S02]  /*37c0*/  IADD3 R4, R7, -0x1, RZ ;  /* 0xffffffff07047810 */ /* 0x004fe40007ffe0ff */
[----:B------:R-:W-:Y:S02]  /*37d0*/  SEL R5, R0, RZ, P1 ;  /* 0x000000ff00057207 */ /* 0x000fe40000800000 */
[----:B------:R-:W-:-:S03]  /*37e0*/  ISETP.NE.OR P0, PT, R45, R4, P0 ;  /* 0x000000042d00720c */ /* 0x000fc60000705670 */
[----:B0-----:R-:W-:Y:S01]  /*37f0*/  IMAD.WIDE.U32 R2, R5, 0x4, R2 ;  /* 0x0000000405027825 */ /* 0x001fe200078e0002 */
        /* <DEDUP_REMOVED lines=10> */
.L_x_1374:
[----:B------:R-:W-:Y:S05]  /*38a0*/  BSYNC B0 ;  /* 0x0000000000007941 */ /* 0x000fea0003800000 */
.L_x_1373:
[----:B------:R-:W-:Y:S05]  /*38b0*/  @P0 EXIT ;  /* 0x000000000000094d */ /* 0x000fea0003800000 */
[----:B------:R-:W-:Y:S05]  /*38c0*/  @P2 BRA `(.L_x_1375) ;  /* 0x0000000000202947 */ /* 0x000fea0003800000 */
[----:B------:R-:W-:-:S05]  /*38d0*/  IMAD R0, R6, R7, RZ ;  /* 0x0000000706007224 */ /* 0x000fca00078e02ff */
[----:B------:R-:W-:-:S13]  /*38e0*/  ISETP.NE.AND P0, PT, R0, -0x1, PT ;  /* 0xffffffff0000780c */ /* 0x000fda0003f05270 */
[----:B------:R-:W-:Y:S05]  /*38f0*/  @!P0 BRA `(.L_x_1375) ;  /* 0x0000000000148947 */ /* 0x000fea0003800000 */
.L_x_1376:
[----:B0-----:R-:W2:Y:S04]  /*3900*/  LDG.E.STRONG.GPU R5, desc[UR8][R2.64] ;  /* 0x0000000802057981 */ /* 0x001ea8000c1ef900 */
[----:B--2---:R-:W-:Y:S01]  /*3910*/  CCTL.IVALL ;  /* 0x00000000ff00798f */ /* 0x004fe20002000000 */
[----:B------:R-:W-:Y:S05]  /*3920*/  YIELD ;  /* 0x0000000000007946 */ /* 0x000fea0003800000 */
[----:B------:R-:W-:-:S13]  /*3930*/  ISETP.NE.AND P0, PT, R5, R0, PT ;  /* 0x000000000500720c */ /* 0x000fda0003f05270 */
[----:B------:R-:W-:Y:S05]  /*3940*/  @P0 BRA `(.L_x_1376) ;  /* 0xfffffffc00ec0947 */ /* 0x000fea000383ffff */
.L_x_1375:
        /* <DEDUP_REMOVED lines=24> */
.L_x_1377:
        /* <DEDUP_REMOVED lines=23> */
.L_x_1378:
        /* <DEDUP_REMOVED lines=12> */
.L_x_3275:


//--------------------- .text._Z35group_norm_nhwc_bwd_one_pass_kernelI11Fp32IOFp32WLi128ELi30ELi480EEv26Group_norm_nhwc_bwd_params --------------------------
	.section	.text._Z35group_norm_nhwc_bwd_one_pass_kernelI11Fp32IOFp32WLi128ELi30ELi480EEv26Group_norm_nhwc_bwd_params,"ax",@progbits
	.align	128
        .global         _Z35group_norm_nhwc_bwd_one_pass_kernelI11Fp32IOFp32WLi128ELi30ELi480EEv26Group_norm_nhwc_bwd_params
        .type           _Z35group_norm_nhwc_bwd_one_pass_kernelI11Fp32IOFp32WLi128ELi30ELi480EEv26Group_norm_nhwc_bwd_params,@function
        .size           _Z35group_norm_nhwc_bwd_one_pass_kernelI11Fp32IOFp32WLi128ELi30ELi480EEv26Group_norm_nhwc_bwd_params,(.L_x_3276 - _Z35group_norm_nhwc_bwd_one_pass_kernelI11Fp32IOFp32WLi128ELi30ELi480EEv26Group_norm_nhwc_bwd_params)
        .other          _Z35group_norm_nhwc_bwd_one_pass_kernelI11Fp32IOFp32WLi128ELi30ELi480EEv26Group_norm_nhwc_bwd_params,@"STO_CUDA_ENTRY STV_DEFAULT"
_Z35group_norm_nhwc_bwd_one_pass_kernelI11Fp32IOFp32WLi128ELi30ELi480EEv26Group_norm_nhwc_bwd_params:
.text._Z35group_norm_nhwc_bwd_one_pass_kernelI11Fp32IOFp32WLi128ELi30ELi480EEv26Group_norm_nhwc_bwd_params:
[----:B------:R-:W-:Y:S08]  /*0000*/  LDC R1, c[0x0][0x28] ;  /* 0x00000a00ff017b82 */ /* 0x000ff00000000800 */
[----:B------:R-:W0:Y:S01]  /*0010*/  S2UR UR6, SR_CTAID.Y ;  /* 0x00000000000679c3 */ /* 0x000e220000002600 */
[----:B------:R-:W-:Y:S01]  /*0020*/  ULDC UR4, c[0x0][0x2a0] ;  /* 0x0000a80000047ab9 */ /* 0x000fe20000000800 */
[----:B------:R-:W-:Y:S01]  /*0030*/  ULDC UR5, c[0x0][0x270] ;  /* 0x00009c0000057ab9 */ /* 0x000fe20000000800 */
[----:B------:R-:W1:Y:S01]  /*0040*/  S2R R46, SR_TID.X ;  /* 0x00000000002e7919 */ /* 0x000e620000002100 */
[----:B------:R-:W-:Y:S01]  /*0050*/  UIMAD UR4, UR4, UR5, URZ ;  /* 0x00000005040472a4 */ /* 0x000fe2000f8e023f */
[----:B------:R-:W-:-:S03]  /*0060*/  ULDC.64 UR8, c[0x0][0x208] ;  /* 0x0000820000087ab9 */ /* 0x000fc60000000a00 */
[----:B------:R-:W2:Y:S01]  /*0070*/  S2UR UR7, SR_CTAID.X ;  /* 0x00000000000779c3 */ /* 0x000ea20000002500 */
[----:B0-----:R-:W-:-:S04]  /*0080*/  MOV R39, UR6 ;  /* 0x0000000600277c02 */ /* 0x001fc80008000f00 */
[----:B------:R-:W-:-:S13]  /*0090*/  ISETP.GE.AND P0, PT, R39, UR4, PT ;  /* 0x0000000427007c0c */ /* 0x000fda000bf06270 */
[----:B-12---:R-:W-:Y:S05]  /*00a0*/  @P0 BRA `(.L_x_1379) ;  /* 0x0000004000c00947 */ /* 0x006fea0003800000 */
[----:B------:R-:W0:Y:S01]  /*00b0*/  LDC.64 R6, c[0x0][0x288] ;  /* 0x0000a200ff067b82 */ /* 0x000e220000000a00 */
[C---:B------:R-:W-:Y:S01]  /*00c0*/  IMAD.WIDE.U32 R2, R46.reuse, -0x77777777, RZ ;  /* 0x888888892e027825 */ /* 0x040fe200078e00ff */
[----:B------:R-:W-:Y:S01]  /*00d0*/  ULDC.64 UR10, c[0x0][0x290] ;  /* 0x0000a400000a7ab9 */ /* 0x000fe20000000a00 */
[----:B------:R-:W-:Y:S01]  /*00e0*/  ISETP.GE.U32.AND P2, PT, R46, 0x1e0, PT ;  /* 0x000001e02e00780c */ /* 0x000fe20003f46070 */
[----:B------:R-:W1:Y:S01]  /*00f0*/  S2R R36, SR_LANEID ;  /* 0x0000000000247919 */ /* 0x000e620000000000 */
[----:B------:R-:W-:Y:S01]  /*0100*/  UMOV UR5, 0x400 ;  /* 0x0000040000057882 */ /* 0x000fe20000000000 */
[----:B------:R-:W-:Y:S01]  /*0110*/  SHF.R.U32.HI R47, RZ, 0x3, R3 ;  /* 0x00000003ff2f7819 */ /* 0x000fe20000011603 */
[----:B------:R-:W-:Y:S01]  /*0120*/  HFMA2.MMA R40, -RZ, RZ, 0, 0 ;  /* 0x00000000ff287435 */ /* 0x000fe200000001ff */
[----:B------:R-:W2:Y:S01]  /*0130*/  LDC R0, c[0x0][0x2ac] ;  /* 0x0000ab00ff007b82 */ /* 0x000ea20000000800 */
[----:B------:R-:W-:-:S07]  /*0140*/  MOV R41, R39 ;  /* 0x0000002700297202 */ /* 0x000fce0000000f00 */
[----:B------:R-:W3:Y:S01]  /*0150*/  S2UR UR6, SR_CgaCtaId ;  /* 0x00000000000679c3 */ /* 0x000ee20000008800 */
[----:B0-----:R-:W-:Y:S01]  /*0160*/  IMAD.WIDE.U32 R2, R6, 0x3, RZ ;  /* 0x0000000306027825 */ /* 0x001fe200078e00ff */
[----:B------:R-:W-:-:S06]  /*0170*/  LEA R5, R7, R7, 0x1 ;  /* 0x0000000707057211 */ /* 0x000fcc00078e08ff */
[----:B------:R-:W0:Y:S01]  /*0180*/  LDC R38, c[0x0][0x10] ;  /* 0x00000400ff267b82 */ /* 0x000e220000000800 */
[----:B------:R-:W-:Y:S01]  /*0190*/  IADD3 R5, R3, R5, RZ ;  /* 0x0000000503057210 */ /* 0x000fe20007ffe0ff */
[----:B--2---:R-:W-:-:S03]  /*01a0*/  IMAD R45, R0, UR7, R47 ;  /* 0x00000007002d7c24 */ /* 0x004fc6000f8e022f */
[----:B------:R-:W-:Y:S01]  /*01b0*/  LEA.HI R32, P3, R5, R2, RZ, 0x1 ;  /* 0x0000000205207211 */ /* 0x000fe200078708ff */
[----:B------:R-:W-:Y:S01]  /*01c0*/  IMAD R47, R47, -0xf, R46 ;  /* 0xfffffff12f2f7824 */ /* 0x000fe200078e022e */
[----:B------:R-:W-:Y:S02]  /*01d0*/  LEA.HI R0, P0, R7, R6, RZ, 0x1 ;  /* 0x0000000607007211 */ /* 0x000fe400078108ff */
[----:B------:R-:W-:Y:S02]  /*01e0*/  ISETP.LT.U32.AND P1, PT, R45, UR10, PT ;  /* 0x0000000a2d007c0c */ /* 0x000fe4000bf21070 */
[----:B------:R-:W-:Y:S01]  /*01f0*/  SHF.R.S32.HI R3, RZ, 0x1f, R45 ;  /* 0x0000001fff037819 */ /* 0x000fe2000001142d */
[----:B---3--:R-:W-:Y:S01]  /*0200*/  ULEA UR5, UR6, UR5, 0x18 ;  /* 0x0000000506057291 */ /* 0x008fe2000f8ec03f */
[----:B------:R-:W-:Y:S02]  /*0210*/  IADD3.X R7, RZ, R7, RZ, P0, !PT ;  /* 0x00000007ff077210 */ /* 0x000fe400007fe4ff */
[----:B------:R-:W-:-:S02]  /*0220*/  ISETP.LT.AND.EX P1, PT, R3, UR11, !P2, P1 ;  /* 0x0000000b03007c0c */ /* 0x000fc4000d721310 */
[----:B------:R-:W-:Y:S02]  /*0230*/  SHF.R.S32.HI R3, RZ, 0x1f, R46 ;  /* 0x0000001fff037819 */ /* 0x000fe4000001142e */
[----:B------:R-:W-:Y:S02]  /*0240*/  IADD3 R44, R45, 0x20, RZ ;  /* 0x000000202d2c7810 */ /* 0x000fe40007ffe0ff */
[----:B------:R-:W-:Y:S02]  /*0250*/  LEA.HI R3, R3, R46, RZ, 0x5 ;  /* 0x0000002e03037211 */ /* 0x000fe400078f28ff */
[----:B------:R-:W-:Y:S01]  /*0260*/  ISETP.LT.U32.AND P0, PT, R44, UR10, PT ;  /* 0x0000000a2c007c0c */ /* 0x000fe2000bf01070 */
[----:B------:R-:W-:Y:S01]  /*0270*/  ULDC.U8 UR10, c[0x0][0x2a4] ;  /* 0x0000a900000a7ab9 */ /* 0x000fe20000000000 */
[----:B------:R-:W-:Y:S02]  /*0280*/  SHF.R.S32.HI R2, RZ, 0x5, R3 ;  /* 0x00000005ff027819 */ /* 0x000fe40000011403 */
[----:B------:R-:W-:-:S02]  /*0290*/  IADD3.X R3, RZ, R5, RZ, P3, !PT ;  /* 0x00000005ff037210 */ /* 0x000fc40001ffe4ff */
[----:B------:R-:W-:Y:S02]  /*02a0*/  SHF.R.S64 R5, R0, 0x1, R7 ;  /* 0x0000000100057819 */ /* 0x000fe40000001007 */
[----:B------:R-:W-:Y:S02]  /*02b0*/  SHF.R.S64 R32, R32, 0x1, R3 ;  /* 0x0000000120207819 */ /* 0x000fe40000001003 */
[----:B------:R-:W-:Y:S02]  /*02c0*/  SHF.R.S32.HI R37, RZ, 0x1f, R44 ;  /* 0x0000001fff257819 */ /* 0x000fe4000001142c */
[----:B------:R-:W-:Y:S02]  /*02d0*/  SHF.R.S32.HI R0, RZ, 0x1, R7 ;  /* 0x00000001ff007819 */ /* 0x000fe40000011407 */
[----:B------:R-:W-:Y:S02]  /*02e0*/  IADD3 R43, R45, 0x40, RZ ;  /* 0x000000402d2b7810 */ /* 0x000fe40007ffe0ff */
[----:B------:R-:W-:-:S02]  /*02f0*/  SHF.R.S32.HI R3, RZ, 0x1, R3 ;  /* 0x00000001ff037819 */ /* 0x000fc40000011403 */
[----:B------:R-:W-:Y:S02]  /*0300*/  ISETP.LT.AND.EX P2, PT, R37, UR11, !P2, P0 ;  /* 0x0000000b25007c0c */ /* 0x000fe4000d741300 */
[----:B------:R-:W-:Y:S02]  /*0310*/  SHF.L.U32 R47, R47, 0x1, RZ ;  /* 0x000000012f2f7819 */ /* 0x000fe400000006ff */
[----:B------:R-:W-:Y:S02]  /*0320*/  LEA R2, R2, UR5, 0x3 ;  /* 0x0000000502027c11 */ /* 0x000fe4000f8e18ff */
[----:B------:R-:W-:Y:S02]  /*0330*/  IADD3 R42, R45, 0x60, RZ ;  /* 0x000000602d2a7810 */ /* 0x000fe40007ffe0ff */
[----:B------:R-:W-:Y:S02]  /*0340*/  SHF.L.U64.HI R33, R5, 0x2, R0 ;  /* 0x0000000205217819 */ /* 0x000fe40000010200 */
[----:B------:R-:W-:-:S02]  /*0350*/  SHF.R.S32.HI R35, RZ, 0x1f, R43 ;  /* 0x0000001fff237819 */ /* 0x000fc4000001142b */
[----:B01----:R-:W-:-:S07]  /*0360*/  SHF.L.U64.HI R34, R32, 0x2, R3 ;  /* 0x0000000220227819 */ /* 0x003fce0000010203 */
.L_x_1414:
[----:B0-2-4-:R-:W0:Y:S01]  /*0370*/  LDC R8, c[0x0][0x2a0] ;  /* 0x0000a800ff087b82 */ /* 0x015e220000000800 */
[----:B------:R-:W-:Y:S01]  /*0380*/  ISETP.GE.AND P0, PT, R41, RZ, PT ;  /* 0x000000ff2900720c */ /* 0x000fe20003f06270 */
[----:B------:R-:W-:Y:S01]  /*0390*/  ULDC.64 UR14, c[0x0][0x290] ;  /* 0x0000a400000e7ab9 */ /* 0x000fe20000000a00 */
[----:B------:R-:W-:-:S05]  /*03a0*/  ULDC.64 UR12, c[0x0][0x298] ;  /* 0x0000a600000c7ab9 */ /* 0x000fca0000000a00 */
[----:B-1-3--:R-:W1:Y:S08]  /*03b0*/  LDC R11, c[0x0][0x2ac] ;  /* 0x0000ab00ff0b7b82 */ /* 0x00ae700000000800 */
[----:B------:R-:W2:Y:S01]  /*03c0*/  LDC.64 R18, c[0x0][0x248] ;  /* 0x00009200ff127b82 */ /* 0x000ea20000000a00 */
[----:B0-----:R-:W-:-:S07]  /*03d0*/  IABS R9, R8 ;  /* 0x0000000800097213 */ /* 0x001fce0000000000 */
[----:B------:R-:W0:Y:S01]  /*03e0*/  @P1 LDC.64 R16, c[0x0][0x230] ;  /* 0x00008c00ff101b82 */ /* 0x000e220000000a00 */
[----:B------:R-:W3:Y:S07]  /*03f0*/  I2F.RP R0, R9 ;  /* 0x0000000900007306 */ /* 0x000eee0000209400 */
[----:B------:R-:W4:Y:S01]  /*0400*/  @P1 LDC.64 R28, c[0x0][0x228] ;  /* 0x00008a00ff1c1b82 */ /* 0x000f220000000a00 */
[----:B--2---:R-:W-:-:S07]  /*0410*/  IMAD.WIDE R22, R41, 0x8, R18 ;  /* 0x0000000829167825 */ /* 0x004fce00078e0212 */
[----:B------:R-:W2:Y:S01]  /*0420*/  @P2 LDC.64 R14, c[0x0][0x228] ;  /* 0x00008a00ff0e2b82 */ /* 0x000ea20000000a00 */
[----:B---3--:R-:W3:Y:S01]  /*0430*/  MUFU.RCP R0, R0 ;  /* 0x0000000000007308 */ /* 0x008ee20000001000 */
[----:B------:R-:W2:Y:S01]  /*0440*/  LDG.E.64 R22, desc[UR8][R22.64] ;  /* 0x0000000816167981 */ /* 0x000ea2000c1e1b00 */
[----:B---3--:R-:W-:-:S06]  /*0450*/  IADD3 R6, R0, 0xffffffe, RZ ;  /* 0x0ffffffe00067810 */ /* 0x008fcc0007ffe0ff */
[----:B------:R3:W1:Y:S02]  /*0460*/  F2I.FTZ.U32.TRUNC.NTZ R7, R6 ;  /* 0x0000000600077305 */ /* 0x000664000021f000 */
[----:B---3--:R-:W-:Y:S02]  /*0470*/  MOV R6, RZ ;  /* 0x000000ff00067202 */ /* 0x008fe40000000f00 */
[----:B-1----:R-:W-:-:S05]  /*0480*/  IADD3 R4, RZ, -R7, RZ ;  /* 0x80000007ff047210 */ /* 0x002fca0007ffe0ff */
[----:B------:R-:W-:Y:S01]  /*0490*/  IMAD R3, R4, R9, RZ ;  /* 0x0000000904037224 */ /* 0x000fe200078e02ff */
[----:B------:R-:W-:-:S03]  /*04a0*/  IABS R4, R41 ;  /* 0x0000002900047213 */ /* 0x000fc60000000000 */
[----:B------:R-:W-:-:S06]  /*04b0*/  IMAD.HI.U32 R7, R7, R3, R6 ;  /* 0x0000000307077227 */ /* 0x000fcc00078e0006 */
[----:B------:R-:W-:-:S05]  /*04c0*/  IMAD.HI.U32 R3, R7, R4, RZ ;  /* 0x0000000407037227 */ /* 0x000fca00078e00ff */
[----:B------:R-:W-:-:S05]  /*04d0*/  IADD3 R0, -R3, RZ, RZ ;  /* 0x000000ff03007210 */ /* 0x000fca0007ffe1ff */
[----:B------:R-:W-:Y:S01]  /*04e0*/  IMAD R0, R9, R0, R4 ;  /* 0x0000000009007224 */ /* 0x000fe200078e0204 */
[----:B------:R-:W-:-:S04]  /*04f0*/  LOP3.LUT R4, R41, R8, RZ, 0x3c, !PT ;  /* 0x0000000829047212 */ /* 0x000fc800078e3cff */
[----:B------:R-:W-:Y:S02]  /*0500*/  ISETP.GT.U32.AND P5, PT, R9, R0, PT ;  /* 0x000000000900720c */ /* 0x000fe40003fa4070 */
[----:B------:R-:W-:-:S11]  /*0510*/  ISETP.GE.AND P3, PT, R4, RZ, PT ;  /* 0x000000ff0400720c */ /* 0x000fd60003f66270 */
[-C--:B------:R-:W-:Y:S02]  /*0520*/  @!P5 IADD3 R0, R0, -R9.reuse, RZ ;  /* 0x800000090000d210 */ /* 0x080fe40007ffe0ff */
[----:B------:R-:W-:Y:S02]  /*0530*/  @!P5 IADD3 R3, R3, 0x1, RZ ;  /* 0x000000010303d810 */ /* 0x000fe40007ffe0ff */
[CC--:B------:R-:W-:Y:S02]  /*0540*/  ISETP.GE.U32.AND P4, PT, R0.reuse, R9.reuse, PT ;  /* 0x000000090000720c */ /* 0x0c0fe40003f86070 */
[----:B------:R-:W-:Y:S02]  /*0550*/  ISETP.GT.U32.AND P6, PT, R9, R0, PT ;  /* 0x000000000900720c */ /* 0x000fe40003fc4070 */
[----:B------:R-:W-:Y:S02]  /*0560*/  IADD3 R7, R0, -R9, RZ ;  /* 0x8000000900077210 */ /* 0x000fe40007ffe0ff */
[----:B------:R-:W-:-:S02]  /*0570*/  LOP3.LUT R9, RZ, R8, RZ, 0x33, !PT ;  /* 0x00000008ff097212 */ /* 0x000fc400078e33ff */
[----:B------:R-:W-:Y:S01]  /*0580*/  SEL R0, R7, R0, !P6 ;  /* 0x0000000007007207 */ /* 0x000fe20007000000 */
[----:B------:R-:W-:-:S03]  /*0590*/  IMAD.WIDE.U32 R6, R46, -0x77777777, RZ ;  /* 0x888888892e067825 */ /* 0x000fc600078e00ff */
[----:B------:R-:W-:Y:S02]  /*05a0*/  @!P0 IADD3 R0, -R0, RZ, RZ ;  /* 0x000000ff00008210 */ /* 0x000fe40007ffe1ff */
[----:B------:R-:W-:Y:S02]  /*05b0*/  @P4 IADD3 R3, R3, 0x1, RZ ;  /* 0x0000000103034810 */ /* 0x000fe40007ffe0ff */
[----:B------:R-:W-:Y:S02]  /*05c0*/  ISETP.NE.AND P4, PT, R8, RZ, PT ;  /* 0x000000ff0800720c */ /* 0x000fe40003f85270 */
[----:B------:R-:W-:Y:S02]  /*05d0*/  SHF.R.U32.HI R4, RZ, 0x3, R7 ;  /* 0x00000003ff047819 */ /* 0x000fe40000011607 */
[----:B------:R-:W-:Y:S01]  /*05e0*/  SEL R55, R9, R0, !P4 ;  /* 0x0000000009377207 */ /* 0x000fe20006000000 */
[----:B------:R-:W1:Y:S01]  /*05f0*/  @P1 LDC.64 R6, c[0x0][0x288] ;  /* 0x0000a200ff061b82 */ /* 0x000e620000000a00 */
[----:B------:R-:W-:Y:S01]  /*0600*/  @!P3 IADD3 R3, -R3, RZ, RZ ;  /* 0x000000ff0303b210 */ /* 0x000fe20007ffe1ff */
[----:B------:R-:W-:Y:S01]  /*0610*/  IMAD R4, R11, UR7, R4 ;  /* 0x000000070b047c24 */ /* 0x000fe2000f8e0204 */
[----:B------:R-:W-:Y:S01]  /*0620*/  SHF.R.S32.HI R11, RZ, 0x1f, R47 ;  /* 0x0000001fff0b7819 */ /* 0x000fe2000001142f */
[----:B------:R-:W-:Y:S01]  /*0630*/  IMAD R0, R55, 0x1e, RZ ;  /* 0x0000001e37007824 */ /* 0x000fe200078e02ff */
[----:B------:R-:W-:-:S02]  /*0640*/  SEL R9, R9, R3, !P4 ;  /* 0x0000000309097207 */ /* 0x000fc40006000000 */
[----:B------:R-:W-:Y:S02]  /*0650*/  IADD3 R4, R4, 0x40, RZ ;  /* 0x0000004004047810 */ /* 0x000fe40007ffe0ff */
[----:B------:R-:W-:Y:S02]  /*0660*/  IADD3 R56, P0, R47, R0, RZ ;  /* 0x000000002f387210 */ /* 0x000fe40007f1e0ff */
[----:B------:R-:W-:Y:S02]  /*0670*/  SHF.R.S32.HI R8, RZ, 0x1f, R9 ;  /* 0x0000001fff087819 */ /* 0x000fe40000011409 */
[----:B------:R-:W-:Y:S02]  /*0680*/  LEA.HI.X.SX32 R57, R0, R11, 0x1, P0 ;  /* 0x0000000b00397211 */ /* 0x000fe400000f0eff */
[----:B------:R-:W-:Y:S01]  /*0690*/  ISETP.GE.U32.AND P0, PT, R4, UR14, PT ;  /* 0x0000000e04007c0c */ /* 0x000fe2000bf06070 */
[----:B------:R-:W-:Y:S01]  /*06a0*/  IMAD R8, R8, UR12, RZ ;  /* 0x0000000c08087c24 */ /* 0x000fe2000f8e02ff */
[----:B------:R-:W-:Y:S01]  /*06b0*/  SHF.R.S32.HI R4, RZ, 0x1f, R4 ;  /* 0x0000001fff047819 */ /* 0x000fe20000011404 */
[----:B------:R-:W-:Y:S01]  /*06c0*/  IMAD.WIDE.U32 R56, R9, UR12, R56 ;  /* 0x0000000c09387c25 */ /* 0x000fe2000f8e0038 */
[----:B------:R-:W-:-:S02]  /*06d0*/  SHF.R.S32.HI R3, RZ, 0x1f, R42 ;  /* 0x0000001fff037819 */ /* 0x000fc4000001142a */
[----:B------:R-:W-:Y:S01]  /*06e0*/  ISETP.GE.AND.EX P0, PT, R4, UR15, PT, P0 ;  /* 0x0000000f04007c0c */ /* 0x000fe2000bf06300 */
[----:B------:R-:W-:Y:S01]  /*06f0*/  IMAD R59, R9, UR13, R8 ;  /* 0x0000000d093b7c24 */ /* 0x000fe2000f8e0208 */
[----:B------:R-:W-:Y:S01]  /*0700*/  ISETP.GE.U32.AND P3, PT, R42, UR14, PT ;  /* 0x0000000e2a007c0c */ /* 0x000fe2000bf66070 */
[----:B------:R-:W3:Y:S01]  /*0710*/  @P2 LDC.64 R8, c[0x0][0x288] ;  /* 0x0000a200ff082b82 */ /* 0x000ee20000000a00 */
[C---:B------:R-:W-:Y:S02]  /*0720*/  ISETP.LT.U32.AND P0, PT, R46.reuse, 0x1e0, !P0 ;  /* 0x000001e02e00780c */ /* 0x040fe40004701070 */
[----:B------:R-:W-:Y:S02]  /*0730*/  ISETP.GE.AND.EX P3, PT, R3, UR15, PT, P3 ;  /* 0x0000000f03007c0c */ /* 0x000fe4000bf66330 */
[----:B------:R-:W-:Y:S02]  /*0740*/  SHF.R.S32.HI R11, RZ, 0x1f, R45 ;  /* 0x0000001fff0b7819 */ /* 0x000fe4000001142d */
[----:B------:R-:W-:-:S02]  /*0750*/  ISETP.GT.U32.OR P3, PT, R46, 0x1df, P3 ;  /* 0x000001df2e00780c */ /* 0x000fc40001f64470 */
[----:B------:R-:W-:Y:S01]  /*0760*/  IADD3 R59, R57, R59, RZ ;  /* 0x0000003b393b7210 */ /* 0x000fe20007ffe0ff */
[----:B-1----:R-:W-:Y:S01]  /*0770*/  @P1 IMAD R4, R11, R6, RZ ;  /* 0x000000060b041224 */ /* 0x002fe200078e02ff */
[-C--:B------:R-:W-:Y:S02]  /*0780*/  @P1 MOV R58, R56.reuse ;  /* 0x00000038003a1202 */ /* 0x080fe40000000f00 */
[----:B------:R-:W-:Y:S01]  /*0790*/  @P2 MOV R24, R56 ;  /* 0x0000003800182202 */ /* 0x000fe20000000f00 */
[C---:B------:R-:W-:Y:S01]  /*07a0*/  @P1 IMAD R11, R45.reuse, R7, R4 ;  /* 0x000000072d0b1224 */ /* 0x040fe200078e0204 */
[----:B------:R-:W-:Y:S01]  /*07b0*/  @P2 MOV R25, R59 ;  /* 0x0000003b00192202 */ /* 0x000fe20000000f00 */
[----:B------:R-:W-:Y:S01]  /*07c0*/  @P1 IMAD.WIDE.U32 R12, R45, R6, R58 ;  /* 0x000000062d0c1225 */ /* 0x000fe200078e003a */
[----:B------:R-:W1:Y:S02]  /*07d0*/  @P0 LDC.64 R18, c[0x0][0x228] ;  /* 0x00008a00ff120b82 */ /* 0x000e640000000a00 */
[----:B------:R-:W-:-:S02]  /*07e0*/  @P1 SHF.L.U32 R21, R12, 0x2, RZ ;  /* 0x000000020c151819 */ /* 0x000fc400000006ff */
[----:B------:R-:W-:Y:S01]  /*07f0*/  @P1 IADD3 R13, R13, R11, RZ ;  /* 0x0000000b0d0d1210 */ /* 0x000fe20007ffe0ff */
[----:B---3--:R-:W-:-:S03]  /*0800*/  @P2 IMAD.WIDE.U32 R24, R44, R8, R24 ;  /* 0x000000082c182225 */ /* 0x008fc600078e0018 */
[----:B------:R-:W3:Y:S01]  /*0810*/  @P0 LDC.64 R6, c[0x0][0x288] ;  /* 0x0000a200ff060b82 */ /* 0x000ee20000000a00 */
[----:B0-----:R-:W-:Y:S01]  /*0820*/  @P1 IADD3 R30, P4, R21, R16, RZ ;  /* 0x00000010151e1210 */ /* 0x001fe20007f9e0ff */
[----:B------:R-:W-:Y:S01]  /*0830*/  @P2 IMAD R16, R37, R8, RZ ;  /* 0x0000000825102224 */ /* 0x000fe200078e02ff */
[----:B------:R-:W-:Y:S02]  /*0840*/  @P1 SHF.L.U64.HI R4, R12, 0x2, R13 ;  /* 0x000000020c041819 */ /* 0x000fe4000001020d */
[----:B----4-:R-:W-:Y:S01]  /*0850*/  @P1 IADD3 R28, P5, R21, R28, RZ ;  /* 0x0000001c151c1210 */ /* 0x010fe20007fbe0ff */
[----:B------:R-:W-:Y:S02]  /*0860*/  @P2 IMAD R9, R44, R9, R16 ;  /* 0x000000092c092224 */ /* 0x000fe400078e0210 */
[----:B------:R-:W0:Y:S01]  /*0870*/  @!P3 LDC.64 R10, c[0x0][0x288] ;  /* 0x0000a200ff0abb82 */ /* 0x000e220000000a00 */
[C---:B------:R-:W-:Y:S02]  /*0880*/  @P1 IADD3.X R31, R4.reuse, R17, RZ, P4, !PT ;  /* 0x00000011041f1210 */ /* 0x040fe400027fe4ff */
[----:B------:R-:W-:-:S05]  /*0890*/  @P1 IADD3.X R29, R4, R29, RZ, P5, !PT ;  /* 0x0000001d041d1210 */ /* 0x000fca0002ffe4ff */
[----:B------:R-:W4:Y:S01]  /*08a0*/  @P2 LDC.64 R12, c[0x0][0x230] ;  /* 0x00008c00ff0c2b82 */ /* 0x000f220000000a00 */
[----:B------:R-:W-:-:S07]  /*08b0*/  @P2 IADD3 R25, R25, R9, RZ ;  /* 0x0000000919192210 */ /* 0x000fce0007ffe0ff */
[----:B------:R-:W1:Y:S01]  /*08c0*/  @P0 LDC.64 R16, c[0x0][0x230] ;  /* 0x00008c00ff100b82 */ /* 0x000e620000000a00 */
[C---:B------:R-:W-:Y:S01]  /*08d0*/  @P2 SHF.L.U32 R49, R24.reuse, 0x2, RZ ;  /* 0x0000000218312819 */ /* 0x040fe200000006ff */
[----:B---3--:R-:W-:Y:S01]  /*08e0*/  @P0 IMAD R26, R35, R6, RZ ;  /* 0x00000006231a0224 */ /* 0x008fe200078e02ff */
[----:B------:R-:W-:-:S05]  /*08f0*/  @P2 SHF.L.U64.HI R4, R24, 0x2, R25 ;  /* 0x0000000218042819 */ /* 0x000fca0000010219 */
[----:B------:R-:W3:Y:S01]  /*0900*/  @!P3 LDC.64 R20, c[0x0][0x230] ;  /* 0x00008c00ff14bb82 */ /* 0x000ee20000000a00 */
[----:B------:R-:W-:Y:S02]  /*0910*/  @P0 MOV R24, R56 ;  /* 0x0000003800180202 */ /* 0x000fe40000000f00 */
[----:B------:R-:W-:-:S05]  /*0920*/  @P0 MOV R25, R59 ;  /* 0x0000003b00190202 */ /* 0x000fca0000000f00 */
[----:B------:R-:W3:Y:S01]  /*0930*/  @!P3 LDC.64 R8, c[0x0][0x228] ;  /* 0x00008a00ff08bb82 */ /* 0x000ee20000000a00 */
[C---:B------:R-:W-:Y:S02]  /*0940*/  @P0 IMAD R27, R43.reuse, R7, R26 ;  /* 0x000000072b1b0224 */ /* 0x040fe400078e021a */
[----:B------:R-:W-:Y:S01]  /*0950*/  @P0 IMAD.WIDE.U32 R6, R43, R6, R24 ;  /* 0x000000062b060225 */ /* 0x000fe200078e0018 */
[----:B------:R-:W-:Y:S02]  /*0960*/  @!P3 MOV R24, R56 ;  /* 0x000000380018b202 */ /* 0x000fe40000000f00 */
[----:B------:R-:W-:Y:S01]  /*0970*/  @!P3 MOV R25, R59 ;  /* 0x0000003b0019b202 */ /* 0x000fe20000000f00 */
[----:B0-----:R-:W-:Y:S01]  /*0980*/  @!P3 IMAD R3, R3, R10, RZ ;  /* 0x0000000a0303b224 */ /* 0x001fe200078e02ff */
[----:B--2---:R-:W-:Y:S02]  /*0990*/  @P2 IADD3 R14, P5, R49, R14, RZ ;  /* 0x0000000e310e2210 */ /* 0x004fe40007fbe0ff */
[----:B------:R-:W-:Y:S01]  /*09a0*/  @P0 IADD3 R27, R7, R27, RZ ;  /* 0x0000001b071b0210 */ /* 0x000fe20007ffe0ff */
[----:B------:R-:W-:Y:S01]  /*09b0*/  @!P3 IMAD R3, R42, R11, R3 ;  /* 0x0000000b2a03b224 */ /* 0x000fe200078e0203 */
[----:B------:R-:W-:Y:S01]  /*09c0*/  @P0 SHF.L.U32 R7, R6, 0x2, RZ ;  /* 0x0000000206070819 */ /* 0x000fe200000006ff */
[----:B------:R-:W-:Y:S01]  /*09d0*/  @!P3 IMAD.WIDE.U32 R10, R42, R10, R24 ;  /* 0x0000000a2a0ab225 */ /* 0x000fe200078e0018 */
[----:B------:R-:W-:-:S02]  /*09e0*/  @P2 IADD3.X R15, R4, R15, RZ, P5, !PT ;  /* 0x0000000f040f2210 */ /* 0x000fc40002ffe4ff */
[----:B----4-:R-:W-:Y:S02]  /*09f0*/  @P2 IADD3 R48, P4, R49, R12, RZ ;  /* 0x0000000c31302210 */ /* 0x010fe40007f9e0ff */
[----:B------:R-:W-:Y:S02]  /*0a00*/  @P0 SHF.L.U64.HI R6, R6, 0x2, R27 ;  /* 0x0000000206060819 */ /* 0x000fe4000001021b */
[----:B-1----:R-:W-:Y:S02]  /*0a10*/  @P0 IADD3 R60, P5, R7, R16, RZ ;  /* 0x00000010073c0210 */ /* 0x002fe40007fbe0ff */
[----:B------:R-:W-:Y:S02]  /*0a20*/  @!P3 IADD3 R3, R11, R3, RZ ;  /* 0x000000030b03b210 */ /* 0x000fe40007ffe0ff */
[----:B------:R-:W-:Y:S02]  /*0a30*/  @!P3 SHF.L.U32 R53, R10, 0x2, RZ ;  /* 0x000000020a35b819 */ /* 0x000fe400000006ff */
[----:B------:R-:W-:-:S02]  /*0a40*/  @P0 IADD3 R16, P6, R7, R18, RZ ;  /* 0x0000001207100210 */ /* 0x000fc40007fde0ff */
[----:B------:R-:W-:Y:S02]  /*0a50*/  @P2 IADD3.X R49, R4, R13, RZ, P4, !PT ;  /* 0x0000000d04312210 */ /* 0x000fe400027fe4ff */
[----:B------:R-:W-:Y:S02]  /*0a60*/  @P0 IADD3.X R61, R6, R17, RZ, P5, !PT ;  /* 0x00000011063d0210 */ /* 0x000fe40002ffe4ff */
[----:B------:R-:W-:Y:S02]  /*0a70*/  @!P3 SHF.L.U64.HI R10, R10, 0x2, R3 ;  /* 0x000000020a0ab819 */ /* 0x000fe40000010203 */
[C---:B---3--:R-:W-:Y:S02]  /*0a80*/  @!P3 IADD3 R50, P4, R53.reuse, R20, RZ ;  /* 0x000000143532b210 */ /* 0x048fe40007f9e0ff */
[----:B------:R-:W-:Y:S02]  /*0a90*/  @!P3 IADD3 R52, P5, R53, R8, RZ ;  /* 0x000000083534b210 */ /* 0x000fe40007fbe0ff */
[----:B------:R-:W-:-:S02]  /*0aa0*/  CS2R R24, SRZ ;  /* 0x0000000000187805 */ /* 0x000fc4000001ff00 */
[----:B------:R-:W-:Y:S02]  /*0ab0*/  @P0 IADD3.X R17, R6, R19, RZ, P6, !PT ;  /* 0x0000001306110210 */ /* 0x000fe400037fe4ff */
[----:B------:R-:W-:Y:S02]  /*0ac0*/  CS2R R18, SRZ ;  /* 0x0000000000127805 */ /* 0x000fe4000001ff00 */
[----:B------:R-:W-:Y:S02]  /*0ad0*/  MOV R7, RZ ;  /* 0x000000ff00077202 */ /* 0x000fe40000000f00 */
[----:B------:R-:W-:Y:S02]  /*0ae0*/  CS2R R12, SRZ ;  /* 0x00000000000c7805 */ /* 0x000fe4000001ff00 */
[----:B------:R-:W-:Y:S01]  /*0af0*/  MOV R6, RZ ;  /* 0x000000ff00067202 */ /* 0x000fe20000000f00 */
[----:B------:R-:W5:Y:S01]  /*0b00*/  @P1 LDG.E.64 R24, desc[UR8][R30.64] ;  /* 0x000000081e181981 */ /* 0x000f62000c1e1b00 */
[----:B------:R-:W-:-:S02]  /*0b10*/  @!P3 IADD3.X R51, R10, R21, RZ, P4, !PT ;  /* 0x000000150a33b210 */ /* 0x000fc400027fe4ff */
[----:B------:R-:W-:Y:S02]  /*0b20*/  @!P3 IADD3.X R53, R10, R9, RZ, P5, !PT ;  /* 0x000000090a35b210 */ /* 0x000fe40002ffe4ff */
[----:B------:R-:W5:Y:S04]  /*0b30*/  @P1 LDG.E.64 R6, desc[UR8][R28.64] ;  /* 0x000000081c061981 */ /* 0x000f68000c1e1b00 */
[----:B------:R-:W5:Y:S04]  /*0b40*/  @!P3 LDG.E.64 R18, desc[UR8][R50.64] ;  /* 0x000000083212b981 */ /* 0x000f68000c1e1b00 */
[----:B------:R-:W5:Y:S01]  /*0b50*/  @!P3 LDG.E.64 R12, desc[UR8][R52.64] ;  /* 0x00000008340cb981 */ /* 0x000f62000c1e1b00 */
[----:B------:R-:W-:-:S02]  /*0b60*/  CS2R R20, SRZ ;  /* 0x0000000000147805 */ /* 0x000fc4000001ff00 */
[----:B------:R-:W-:-:S04]  /*0b70*/  CS2R R10, SRZ ;  /* 0x00000000000a7805 */ /* 0x000fc8000001ff00 */
[----:B------:R-:W5:Y:S04]  /*0b80*/  @P0 LDG.E.64 R20, desc[UR8][R60.64] ;  /* 0x000000083c140981 */ /* 0x000f68000c1e1b00 */
[----:B------:R-:W5:Y:S01]  /*0b90*/  @P0 LDG.E.64 R10, desc[UR8][R16.64] ;  /* 0x00000008100a0981 */ /* 0x000f62000c1e1b00 */
[----:B------:R-:W-:-:S06]  /*0ba0*/  CS2R R26, SRZ ;  /* 0x00000000001a7805 */ /* 0x000fcc000001ff00 */
[----:B------:R0:W5:Y:S01]  /*0bb0*/  @P2 LDG.E.64 R26, desc[UR8][R48.64] ;  /* 0x00000008301a2981 */ /* 0x000162000c1e1b00 */
[----:B------:R-:W-:-:S05]  /*0bc0*/  FFMA.FTZ R4, -R22, R22, R23 ;  /* 0x0000001616047223 */ /* 0x000fca0000010117 */
[----:B------:R-:W-:-:S13]  /*0bd0*/  FSETP.GTU.FTZ.AND P0, PT, R4, RZ, PT ;  /* 0x000000ff0400720b */ /* 0x000fda0003f1c000 */
[----:B------:R-:W1:Y:S01]  /*0be0*/  @P0 LDC R3, c[0x0][0x250] ;  /* 0x00009400ff030b82 */ /* 0x000e620000000800 */
[----:B0-----:R-:W-:Y:S02]  /*0bf0*/  MOV R48, 0x3f800000 ;  /* 0x3f80000000307802 */ /* 0x001fe40000000f00 */
[----:B------:R-:W-:Y:S01]  /*0c00*/  CS2R R8, SRZ ;  /* 0x0000000000087805 */ /* 0x000fe2000001ff00 */
[----:B------:R-:W-:Y:S01]  /*0c10*/  BSSY B0, `(.L_x_1380) ;  /* 0x0000012000007945 */ /* 0x000fe20003800000 */
[----:B------:R-:W-:-:S04]  /*0c20*/  CS2R R16, SRZ ;  /* 0x0000000000107805 */ /* 0x000fc8000001ff00 */
[----:B------:R0:W5:Y:S01]  /*0c30*/  @P2 LDG.E.64 R8, desc[UR8][R14.64] ;  /* 0x000000080e082981 */ /* 0x000162000c1e1b00 */
[----:B-1----:R-:W-:-:S04]  /*0c40*/  @P0 FADD.FTZ R3, R4, R3 ;  /* 0x0000000304030221 */ /* 0x002fc80000010000 */
[----:B------:R1:W2:Y:S01]  /*0c50*/  @P0 MUFU.RSQ R48, R3 ;  /* 0x0000000300300308 */ /* 0x0002a20000001400 */
[----:B------:R-:W-:Y:S02]  /*0c60*/  ISETP.GT.U32.AND P0, PT, R46, 0x1df, PT ;  /* 0x000001df2e00780c */ /* 0x000fe40003f04070 */
[----:B0-----:R-:W-:-:S11]  /*0c70*/  CS2R R14, SRZ ;  /* 0x00000000000e7805 */ /* 0x001fd6000001ff00 */
[----:B-1----:R-:W-:Y:S05]  /*0c80*/  @P0 BRA `(.L_x_1381) ;  /* 0x0000000000280947 */ /* 0x002fea0003800000 */
        /* <DEDUP_REMOVED lines=10> */
.L_x_1381:
[----:B------:R-:W-:Y:S05]  /*0d30*/  BSYNC B0 ;  /* 0x0000000000007941 */ /* 0x000fea0003800000 */
.L_x_1380:
[----:B------:R-:W-:Y:S01]  /*0d40*/  ISETP.NE.AND P3, PT, RZ, UR10, PT ;  /* 0x0000000aff007c0c */ /* 0x000fe2000bf65270 */
[C---:B-----5:R-:W-:Y:S01]  /*0d50*/  FADD.FTZ R49, -R22.reuse, R24 ;  /* 0x0000001816317221 */ /* 0x060fe20000010100 */
[C---:B------:R-:W-:Y:S01]  /*0d60*/  FADD.FTZ R23, -R22.reuse, R25 ;  /* 0x0000001916177221 */ /* 0x040fe20000010100 */
[C---:B------:R-:W-:Y:S01]  /*0d70*/  FADD.FTZ R3, -R22.reuse, R26 ;  /* 0x0000001a16037221 */ /* 0x040fe20000010100 */
[----:B------:R-:W-:Y:S01]  /*0d80*/  FADD.FTZ R27, -R22, R27 ;  /* 0x0000001b161b7221 */ /* 0x000fe20000010100 */
[----:B------:R-:W-:Y:S01]  /*0d90*/  MOV R26, R6 ;  /* 0x00000006001a7202 */ /* 0x000fe20000000f00 */
[-C--:B--2---:R-:W-:Y:S01]  /*0da0*/  FMUL.FTZ R49, R49, R48.reuse ;  /* 0x0000003031317220 */ /* 0x084fe20000410000 */
        /* <DEDUP_REMOVED lines=22> */
.L_x_1382:
[----:B0-----:R-:W-:Y:S01]  /*0f10*/  FMUL.FTZ R28, R26, R14 ;  /* 0x0000000e1a1c7220 */ /* 0x001fe20000410000 */
        /* <DEDUP_REMOVED lines=17> */
[----:B0-----:R-:W-:-:S04]  /*1030*/  FADD.FTZ R54, -R52, 1 ;  /* 0x3f80000034367421 */ /* 0x001fc80000010100 */
[----:B------:R-:W-:Y:S01]  /*1040*/  FFMA.FTZ R54, R23, R54, 1 ;  /* 0x3f80000017367423 */ /* 0x000fe20000010036 */
[----:B------:R-:W-:Y:S01]  /*1050*/  FMUL.FTZ R23, R9, R52 ;  /* 0x0000003409177220 */ /* 0x000fe20000410000 */
[----:B-1----:R-:W-:-:S03]  /*1060*/  FADD.FTZ R53, -R51, 1 ;  /* 0x3f80000033357421 */ /* 0x002fc60000010100 */
[----:B------:R-:W-:Y:S01]  /*1070*/  FMUL.FTZ R23, R23, R54 ;  /* 0x0000003617177220 */ /* 0x000fe20000410000 */
[----:B------:R-:W-:Y:S01]  /*1080*/  FFMA.FTZ R53, R24, R53, 1 ;  /* 0x3f80000018357423 */ /* 0x000fe20000010035 */
[----:B------:R-:W-:-:S04]  /*1090*/  FMUL.FTZ R24, R8, R51 ;  /* 0x0000003308187220 */ /* 0x000fc80000410000 */
[----:B------:R-:W-:-:S07]  /*10a0*/  FMUL.FTZ R24, R24, R53 ;  /* 0x0000003518187220 */ /* 0x000fce0000410000 */
.L_x_1383:
[----:B------:R-:W-:Y:S01]  /*10b0*/  FFMA.FTZ R50, R0, R29, R31 ;  /* 0x0000001d00327223 */ /* 0x000fe2000001001f */
[----:B------:R-:W-:Y:S01]  /*10c0*/  FMUL.FTZ R30, R24, R14 ;  /* 0x0000000e181e7220 */ /* 0x000fe20000410000 */
[----:B------:R-:W-:Y:S01]  /*10d0*/  FADD.FTZ R29, R29, R28 ;  /* 0x0000001c1d1d7221 */ /* 0x000fe20000010000 */
[C---:B------:R-:W-:Y:S01]  /*10e0*/  FADD.FTZ R51, -R22.reuse, R20 ;  /* 0x0000001416337221 */ /* 0x040fe20000010100 */
[----:B------:R-:W-:Y:S01]  /*10f0*/  FADD.FTZ R31, -R22, R21 ;  /* 0x00000015161f7221 */ /* 0x000fe20000010100 */
[----:B------:R-:W-:Y:S01]  /*1100*/  FFMA.FTZ R27, R3, R30, R50 ;  /* 0x0000001e031b7223 */ /* 0x000fe20000010032 */
[----:B------:R-:W-:Y:S01]  /*1110*/  FADD.FTZ R28, R29, R30 ;  /* 0x0000001e1d1c7221 */ /* 0x000fe20000010000 */
[----:B------:R-:W-:Y:S01]  /*1120*/  MOV R21, R10 ;  /* 0x0000000a00157202 */ /* 0x000fe20000000f00 */
[-C--:B------:R-:W-:Y:S01]  /*1130*/  FMUL.FTZ R51, R51, R48.reuse ;  /* 0x0000003033337220 */ /* 0x080fe20000410000 */
[----:B------:R-:W-:Y:S01]  /*1140*/  MOV R20, R11 ;  /* 0x0000000b00147202 */ /* 0x000fe20000000f00 */
        /* <DEDUP_REMOVED lines=15> */
[----:B-1----:R-:W-:-:S04]  /*1240*/  FADD.FTZ R21, -R54, 1 ;  /* 0x3f80000036157421 */ /* 0x002fc80000010100 */
[----:B------:R-:W-:Y:S01]  /*1250*/  FFMA.FTZ R61, R20, R21, 1 ;  /* 0x3f800000143d7423 */ /* 0x000fe20000010015 */
[----:B------:R-:W-:Y:S01]  /*1260*/  FMUL.FTZ R21, R10, R31 ;  /* 0x0000001f0a157220 */ /* 0x000fe20000410000 */
[----:B------:R-:W-:-:S03]  /*1270*/  FMUL.FTZ R20, R11, R54 ;  /* 0x000000360b147220 */ /* 0x000fc60000410000 */
[----:B------:R-:W-:Y:S01]  /*1280*/  FMUL.FTZ R21, R21, R60 ;  /* 0x0000003c15157220 */ /* 0x000fe20000410000 */
[----:B------:R-:W-:-:S07]  /*1290*/  FMUL.FTZ R20, R20, R61 ;  /* 0x0000003d14147220 */ /* 0x000fce0000410000 */
.L_x_1384:
        /* <DEDUP_REMOVED lines=25> */
[----:B-1----:R-:W-:Y:S01]  /*1430*/  FADD.FTZ R60, -R28, 1 ;  /* 0x3f8000001c3c7421 */ /* 0x002fe20000010100 */
[----:B------:R-:W-:-:S03]  /*1440*/  FMUL.FTZ R30, R13, R28 ;  /* 0x0000001c0d1e7220 */ /* 0x000fc60000410000 */
[----:B------:R-:W-:Y:S01]  /*1450*/  FFMA.FTZ R61, R27, R60, 1 ;  /* 0x3f8000001b3d7423 */ /* 0x000fe2000001003c */
[----:B------:R-:W-:-:S04]  /*1460*/  FMUL.FTZ R27, R12, R31 ;  /* 0x0000001f0c1b7220 */ /* 0x000fc80000410000 */
[----:B------:R-:W-:Y:S01]  /*1470*/  FMUL.FTZ R27, R27, R18 ;  /* 0x000000121b1b7220 */ /* 0x000fe20000410000 */
[----:B------:R-:W-:-:S07]  /*1480*/  FMUL.FTZ R18, R30, R61 ;  /* 0x0000003d1e127220 */ /* 0x000fce0000410000 */
.L_x_1385:
        /* <DEDUP_REMOVED lines=8> */
[----:B------:R-:W-:Y:S01]  /*1510*/  FFMA.FTZ R30, R49, R26, RZ ;  /* 0x0000001a311e7223 */ /* 0x000fe200000100ff */
[----:B------:R-:W-:Y:S01]  /*1520*/  FFMA.FTZ R22, R52, R29, R19 ;  /* 0x0000001d34167223 */ /* 0x000fe20000010013 */
[----:B------:R-:W-:Y:S01]  /*1530*/  FADD.FTZ R19, R29, R28 ;  /* 0x0000001c1d137221 */ /* 0x000fe20000010000 */
[----:B------:R-:W-:Y:S01]  /*1540*/  FADD.FTZ R31, RZ, R26 ;  /* 0x0000001aff1f7221 */ /* 0x000fe20000010000 */
[----:B------:R-:W-:Y:S01]  /*1550*/  FFMA.FTZ R26, R3, R24, R30 ;  /* 0x00000018031a7223 */ /* 0x000fe2000001001e */
[----:B------:R-:W-:Y:S01]  /*1560*/  UMOV UR6, 0x400 ;  /* 0x0000040000067882 */ /* 0x000fe20000000000 */
[----:B------:R-:W1:Y:S01]  /*1570*/  SHFL.DOWN PT, R29, R22, 0x1, 0x1f ;  /* 0x08201f00161d7f89 */ /* 0x000e6200000e0000 */
[----:B------:R-:W-:Y:S01]  /*1580*/  FADD.FTZ R30, R31, R24 ;  /* 0x000000181f1e7221 */ /* 0x000fe20000010000 */
[----:B------:R-:W-:Y:S01]  /*1590*/  FADD.FTZ R24, RZ, R25 ;  /* 0x00000019ff187221 */ /* 0x000fe20000010000 */
[----:B------:R-:W-:Y:S01]  /*15a0*/  FFMA.FTZ R25, R0, R25, RZ ;  /* 0x0000001900197223 */ /* 0x000fe200000100ff */
[----:B------:R-:W2:Y:S01]  /*15b0*/  SHFL.DOWN PT, R28, R19, 0x1, 0x1f ;  /* 0x08201f00131c7f89 */ /* 0x000ea200000e0000 */
[----:B------:R-:W-:Y:S01]  /*15c0*/  UIADD3 UR5, UR6, 0xa0, URZ ;  /* 0x000000a006057890 */ /* 0x000fe2000fffe03f */
[----:B------:R-:W-:Y:S01]  /*15d0*/  FADD.FTZ R31, R24, R23 ;  /* 0x00000017181f7221 */ /* 0x000fe20000010000 */
[----:B------:R-:W-:Y:S01]  /*15e0*/  FFMA.FTZ R25, R4, R23, R25 ;  /* 0x0000001704197223 */ /* 0x000fe20000010019 */
[----:B------:R-:W-:Y:S01]  /*15f0*/  FFMA.FTZ R26, R51, R21, R26 ;  /* 0x00000015331a7223 */ /* 0x000fe2000001001a */
[----:B------:R-:W-:Y:S01]  /*1600*/  FADD.FTZ R30, R30, R21 ;  /* 0x000000151e1e7221 */ /* 0x000fe20000010000 */
[----:B------:R-:W-:Y:S01]  /*1610*/  ISETP.NE.AND P4, PT, R46, RZ, PT ;  /* 0x000000ff2e00720c */ /* 0x000fe20003f85270 */
[----:B------:R-:W-:Y:S01]  /*1620*/  FADD.FTZ R31, R31, R20 ;  /* 0x000000141f1f7221 */ /* 0x000fe20000010000 */
[----:B------:R-:W-:Y:S01]  /*1630*/  FFMA.FTZ R25, R50, R20, R25 ;  /* 0x0000001432197223 */ /* 0x000fe20000010019 */
[----:B------:R-:W-:Y:S01]  /*1640*/  FFMA.FTZ R24, R53, R27, R26 ;  /* 0x0000001b35187223 */ /* 0x000fe2000001001a */
[----:B------:R-:W-:Y:S01]  /*1650*/  FADD.FTZ R26, R30, R27 ;  /* 0x0000001b1e1a7221 */ /* 0x000fe20000010000 */
[----:B------:R-:W-:Y:S01]  /*1660*/  FADD.FTZ R27, R31, R18 ;  /* 0x000000121f1b7221 */ /* 0x000fe20000010000 */
[----:B------:R-:W-:Y:S01]  /*1670*/  FFMA.FTZ R25, R52, R18, R25 ;  /* 0x0000001234197223 */ /* 0x000fe20000010019 */
[----:B0-----:R-:W-:Y:S01]  /*1680*/  ULEA UR5, UR11, UR5, 0x18 ;  /* 0x000000050b057291 */ /* 0x001fe2000f8ec03f */
[----:B------:R-:W-:Y:S01]  /*1690*/  BSSY B0, `(.L_x_1386) ;  /* 0x0000044000007945 */ /* 0x000fe20003800000 */
[----:B------:R-:W-:-:S04]  /*16a0*/  ISETP.GT.U32.AND P5, PT, R46, 0xe, PT ;  /* 0x0000000e2e00780c */ /* 0x000fc80003fa4070 */
        /* <DEDUP_REMOVED lines=66> */
.L_x_1387:
[----:B------:R-:W-:Y:S05]  /*1ad0*/  BSYNC B0 ;  /* 0x0000000000007941 */ /* 0x000fea0003800000 */
.L_x_1386:
        /* <DEDUP_REMOVED lines=157> */
[----:B------:R-:W-:-:S07]  /*24b0*/  FADD.FTZ R27, R60, R31 ;  /* 0x0000001f3c1b7221 */ /* 0x000fce0000010000 */
.L_x_1389:
[----:B------:R-:W-:Y:S05]  /*24c0*/  BSYNC B0 ;  /* 0x0000000000007941 */ /* 0x000fea0003800000 */
.L_x_1388:
[----:B------:R-:W1:Y:S01]  /*24d0*/  LDC R28, c[0x0][0xc] ;  /* 0x00000300ff1c7b82 */ /* 0x000e620000000800 */
[----:B------:R-:W-:Y:S01]  /*24e0*/  IMAD R55, R55, 0xf, R46 ;  /* 0x0000000f37377824 */ /* 0x000fe200078e022e */
[----:B------:R-:W-:Y:S06]  /*24f0*/  BSSY B0, `(.L_x_1390) ;  /* 0x0000010000007945 */ /* 0x000fec0003800000 */
[----:B------:R-:W2:Y:S01]  /*2500*/  LDC.64 R22, c[0x0][0x268] ;  /* 0x00009a00ff167b82 */ /* 0x000ea20000000a00 */
[----:B-1----:R-:W-:Y:S01]  /*2510*/  ISETP.GE.U32.AND P0, PT, R28, 0x2, PT ;  /* 0x000000021c00780c */ /* 0x002fe20003f06070 */
[----:B--2---:R-:W-:Y:S01]  /*2520*/  IMAD.WIDE R22, R55, 0x4, R22 ;  /* 0x0000000437167825 */ /* 0x004fe200078e0216 */
[----:B------:R-:W-:Y:S11]  /*2530*/  @P5 BRA `(.L_x_1391) ;  /* 0x00000000002c5947 */ /* 0x000ff60003800000 */
        /* <DEDUP_REMOVED lines=11> */
.L_x_1391:
[----:B------:R-:W-:Y:S05]  /*25f0*/  BSYNC B0 ;  /* 0x0000000000007941 */ /* 0x000fea0003800000 */
.L_x_1390:
[----:B------:R-:W-:Y:S05]  /*2600*/  @!P0 BRA `(.L_x_1392) ;  /* 0x0000001000888947 */ /* 0x000fea0003800000 */
[----:B------:R-:W1:Y:S01]  /*2610*/  LDC.64 R20, c[0x0][0x258] ;  /* 0x00009600ff147b82 */ /* 0x000e620000000a00 */
[----:B--2---:R-:W-:-:S05]  /*2620*/  LOP3.LUT R23, R40, 0x1, RZ, 0xc0, !PT ;  /* 0x0000000128177812 */ /* 0x004fca00078ec0ff */
        /* <DEDUP_REMOVED lines=9> */
[----:B------:R-:W2:Y:S01]  /*26c0*/  S2UR UR11, SR_CTAID.Y ;  /* 0x00000000000b79c3 */ /* 0x000ea20000002600 */
[----:B------:R-:W-:Y:S01]  /*26d0*/  HFMA2.MMA R24, -RZ, RZ, 0, 5.9604644775390625e-08 ;  /* 0x00000001ff187435 */ /* 0x000fe200000001ff */
[----:B------:R-:W-:Y:S01]  /*26e0*/  VOTEU.ANY UR5, UPT, PT ;  /* 0x0000000000057886 */ /* 0x000fe200038e0100 */
[----:B------:R-:W-:Y:S01]  /*26f0*/  LOP3.LUT P0, RZ, R40, 0x2, RZ, 0xc0, !PT ;  /* 0x0000000228ff7812 */ /* 0x000fe2000780c0ff */
[----:B------:R-:W-:Y:S02]  /*2700*/  UFLO.U32 UR6, UR5 ;  /* 0x00000005000672bd */ /* 0x000fe400080e0000 */
[----:B------:R-:W-:Y:S01]  /*2710*/  UPOPC UR5, UR5 ;  /* 0x00000005000572bf */ /* 0x000fe20008000000 */
[----:B------:R-:W-:-:S04]  /*2720*/  SEL R27, R28, RZ, !P0 ;  /* 0x000000ff1c1b7207 */ /* 0x000fc80004000000 */
[----:B------:R-:W-:Y:S02]  /*2730*/  SEL R24, R24, 0xffffffff, !P0 ;  /* 0xffffffff18187807 */ /* 0x000fe40004000000 */
[----:B------:R-:W-:-:S03]  /*2740*/  ISETP.NE.AND P0, PT, R27, -0x1, PT ;  /* 0xffffffff1b00780c */ /* 0x000fc60003f05270 */
[----:B------:R-:W-:Y:S01]  /*2750*/  IMAD R25, R24, UR5, RZ ;  /* 0x0000000518197c24 */ /* 0x000fe2000f8e02ff */
[----:B--2---:R-:W-:-:S05]  /*2760*/  MOV R39, UR11 ;  /* 0x0000000b00277c02 */ /* 0x004fca0008000f00 */
[----:B------:R-:W-:Y:S01]  /*2770*/  IMAD R23, R38, UR7, R39 ;  /* 0x0000000726177c24 */ /* 0x000fe2000f8e0227 */
[----:B-1----:R-:W-:-:S03]  /*2780*/  ISETP.EQ.U32.AND P5, PT, R36, UR6, PT ;  /* 0x0000000624007c0c */ /* 0x002fc6000bfa2070 */
[----:B------:R-:W-:-:S05]  /*2790*/  IMAD.WIDE.U32 R22, R23, 0x8, R30 ;  /* 0x0000000817167825 */ /* 0x000fca00078e001e */
[----:B------:R1:W-:Y:S05]  /*27a0*/  STG.E.64 desc[UR8][R22.64], R18 ;  /* 0x0000001216007986 */ /* 0x0003ea000c101b08 */
[----:B------:R-:W-:Y:S06]  /*27b0*/  @P5 MEMBAR.ALL.GPU ;  /* 0x0000000000005992 */ /* 0x000fec000000a000 */
[----:B------:R-:W-:-:S00]  /*27c0*/  @P5 ERRBAR ;  /* 0x00000000000059ab */ /* 0x000fc00000000000 */
[----:B------:R-:W-:Y:S06]  /*27d0*/  @P5 CGAERRBAR ;  /* 0x00000000000055ab */ /* 0x000fec0000000000 */
[----:B------:R1:W-:Y:S01]  /*27e0*/  @P5 REDG.E.ADD.S32.STRONG.GPU desc[UR8][R20.64], R25 ;  /* 0x000000191400598e */ /* 0x0003e2000c10e388 */
[----:B------:R-:W-:Y:S05]  /*27f0*/  @!P0 BRA `(.L_x_1393) ;  /* 0x0000000000148947 */ /* 0x000fea0003800000 */
.L_x_1394:
[----:B-1----:R-:W2:Y:S04]  /*2800*/  LDG.E.STRONG.GPU R22, desc[UR8][R20.64] ;  /* 0x0000000814167981 */ /* 0x002ea8000c1ef900 */
[----:B--2---:R-:W-:Y:S01]  /*2810*/  CCTL.IVALL ;  /* 0x00000000ff00798f */ /* 0x004fe20002000000 */
[----:B------:R-:W-:Y:S05]  /*2820*/  YIELD ;  /* 0x0000000000007946 */ /* 0x000fea0003800000 */
[----:B------:R-:W-:-:S13]  /*2830*/  ISETP.NE.AND P0, PT, R22, R27, PT ;  /* 0x0000001b1600720c */ /* 0x000fda0003f05270 */
[----:B------:R-:W-:Y:S05]  /*2840*/  @P0 BRA `(.L_x_1394) ;  /* 0xfffffffc00ec0947 */ /* 0x000fea000383ffff */
.L_x_1393:
        /* <DEDUP_REMOVED lines=13> */
[----:B------:R-:W-:Y:S02]  /*2920*/  ISETP.GT.AND P5, PT, R26, 0xc, PT ;  /* 0x0000000c1a00780c */ /* 0x000fe40003fa4270 */
[----:B------:R-:W-:-:S11]  /*2930*/  PLOP3.LUT P0, PT, PT, PT, PT, 0x80, 0x0 ;  /* 0x000000000000781c */ /* 0x000fd60003f0f070 */
[----:B------:R-:W-:Y:S05]  /*2940*/  @!P5 BRA `(.L_x_1397) ;  /* 0x0000000400d0d947 */ /* 0x000fea0003800000 */
[----:B------:R-:W-:-:S13]  /*2950*/  PLOP3.LUT P0, PT, PT, PT, PT, 0x8, 0x0 ;  /* 0x000000000000781c */ /* 0x000fda0003f0e170 */
.L_x_1398:
        /* <DEDUP_REMOVED lines=115> */
.L_x_1397:
        /* <DEDUP_REMOVED lines=61> */
.L_x_1399:
[----:B------:R-:W-:-:S13]  /*3460*/  ISETP.NE.OR P0, PT, R26, RZ, P0 ;  /* 0x000000ff1a00720c */ /* 0x000fda0000705670 */
[----:B------:R-:W-:Y:S05]  /*3470*/  @!P0 BRA `(.L_x_1395) ;  /* 0x00000000007c8947 */ /* 0x000fea0003800000 */
.L_x_1396:
        /* <DEDUP_REMOVED lines=31> */
.L_x_1395:
[----:B------:R-:W-:-:S13]  /*3670*/  LOP3.LUT P0, R28, R28, 0x3, RZ, 0xc0, !PT ;  /* 0x000000031c1c7812 */ /* 0x000fda000780c0ff */
        /* <DEDUP_REMOVED lines=10> */
.L_x_1401:
[----:B------:R-:W-:Y:S05]  /*3720*/  BSYNC B0 ;  /* 0x0000000000007941 */ /* 0x000fea0003800000 */
.L_x_1400:
        /* <DEDUP_REMOVED lines=16> */
.L_x_1392:
[----:B------:R-:W3:Y:S01]  /*3830*/  S2UR UR6, SR_CgaCtaId ;  /* 0x00000000000679c3 */ /* 0x000ee20000008800 */
[----:B------:R-:W-:Y:S01]  /*3840*/  UMOV UR5, 0x400 ;  /* 0x0000040000057882 */ /* 0x000fe20000000000 */
[----:B-12---:R-:W-:Y:S01]  /*3850*/  IMAD.WIDE.U32 R22, R46, -0x77777777, RZ ;  /* 0x888888892e167825 */ /* 0x006fe200078e00ff */
[----:B------:R-:W-:-:S04]  /*3860*/  ULDC.64 UR12, c[0x0][0x290] ;  /* 0x0000a400000c7ab9 */ /* 0x000fc80000000a00 */
[----:B------:R-:W-:Y:S01]  /*3870*/  SHF.R.U32.HI R22, RZ, 0x3, R23 ;  /* 0x00000003ff167819 */ /* 0x000fe20000011617 */
[----:B------:R-:W1:Y:S01]  /*3880*/  LDC R25, c[0x0][0x2ac] ;  /* 0x0000ab00ff197b82 */ /* 0x000e620000000800 */
[----:B---3--:R-:W-:-:S03]  /*3890*/  ULEA UR5, UR6, UR5, 0x18 ;  /* 0x0000000506057291 */ /* 0x008fc6000f8ec03f */
[----:B-1----:R-:W-:-:S06]  /*38a0*/  IMAD R22, R25, UR7, R22 ;  /* 0x0000000719167c24 */ /* 0x002fcc000f8e0216 */
[----:B------:R-:W-:Y:S01]  /*38b0*/  @!P4 STS.64 [UR5+0x90], R18 ;  /* 0x00009012ff00c988 */ /* 0x000fe20008000a05 */
[----:B------:R-:W-:Y:S01]  /*38c0*/  BAR.SYNC.DEFER_BLOCKING 0x0 ;  /* 0x0000000000007b1d */ /* 0x000fe20000010000 */
[----:B------:R-:W-:Y:S02]  /*38d0*/  IADD3 R23, R22, 0x40, RZ ;  /* 0x0000004016177810 */ /* 0x000fe40007ffe0ff */
[----:B------:R-:W-:Y:S02]  /*38e0*/  SHF.R.S32.HI R22, RZ, 0x1f, R42 ;  /* 0x0000001fff167819 */ /* 0x000fe4000001142a */
[----:B------:R-:W-:Y:S02]  /*38f0*/  ISETP.GE.U32.AND P4, PT, R42, UR12, PT ;  /* 0x0000000c2a007c0c */ /* 0x000fe4000bf86070 */
[----:B------:R-:W-:Y:S02]  /*3900*/  ISETP.GE.U32.AND P0, PT, R23, UR12, PT ;  /* 0x0000000c17007c0c */ /* 0x000fe4000bf06070 */
[----:B------:R-:W-:-:S02]  /*3910*/  SHF.R.S32.HI R23, RZ, 0x1f, R23 ;  /* 0x0000001fff177819 */ /* 0x000fc40000011417 */
[----:B------:R-:W-:Y:S02]  /*3920*/  ISETP.GE.AND.EX P5, PT, R22, UR13, PT, P4 ;  /* 0x0000000d16007c0c */ /* 0x000fe4000bfa6340 */
[----:B------:R-:W-:Y:S02]  /*3930*/  ISETP.GE.AND.EX P4, PT, R23, UR13, PT, P0 ;  /* 0x0000000d17007c0c */ /* 0x000fe4000bf86300 */
[C---:B------:R-:W-:Y:S02]  /*3940*/  ISETP.GT.U32.OR P0, PT, R46.reuse, 0x1df, P5 ;  /* 0x000001df2e00780c */ /* 0x040fe40002f04470 */
[----:B------:R-:W-:Y:S01]  /*3950*/  ISETP.LT.U32.AND P4, PT, R46, 0x1e0, !P4 ;  /* 0x000001e02e00780c */ /* 0x000fe20006781070 */
[----:B------:R-:W1:Y:S01]  /*3960*/  LDS.64 R20, [UR5+0x90] ;  /* 0x00009005ff147984 */ /* 0x000e620008000a00 */
[----:B------:R-:W-:Y:S02]  /*3970*/  ULDC UR5, c[0x0][0x2bc] ;  /* 0x0000af0000057ab9 */ /* 0x000fe40000000800 */
[----:B-1----:R-:W-:Y:S01]  /*3980*/  FMUL.FTZ R23, R20, UR5 ;  /* 0x0000000514177c20 */ /* 0x002fe20008410000 */
[----:B------:R-:W-:Y:S01]  /*3990*/  FMUL.FTZ R24, R21, UR5 ;  /* 0x0000000515187c20 */ /* 0x000fe20008410000 */
[----:B------:R-:W-:Y:S07]  /*39a0*/  @!P3 BRA `(.L_x_1402) ;  /* 0x000000000048b947 */ /* 0x000fee0003800000 */
        /* <DEDUP_REMOVED lines=18> */
.L_x_1402:
[----:B------:R-:W-:Y:S04]  /*3ad0*/  BSSY B0, `(.L_x_1403) ;  /* 0x0000014000007945 */ /* 0x000fe80003800000 */
[----:B------:R-:W-:Y:S05]  /*3ae0*/  @!P1 BRA `(.L_x_1404) ;  /* 0x0000000000489947 */ /* 0x000fea0003800000 */
[----:B------:R-:W-:Y:S01]  /*3af0*/  SHF.R.S32.HI R20, RZ, 0x1f, R45 ;  /* 0x0000001fff147819 */ /* 0x000fe2000001142d */
[----:B------:R-:W-:Y:S01]  /*3b00*/  ULDC.64 UR12, c[0x0][0x288] ;  /* 0x0000a200000c7ab9 */ /* 0x000fe20000000a00 */
[----:B0-----:R-:W-:Y:S01]  /*3b10*/  MOV R18, R56 ;  /* 0x0000003800127202 */ /* 0x001fe20000000f00 */
        /* <DEDUP_REMOVED lines=12> */
[----:B------:R-:W-:-:S04]  /*3be0*/  IADD3 R21, R19, R21, RZ ;  /* 0x0000001513157210 */ /* 0x000fc80007ffe0ff */
[----:B------:R-:W-:-:S05]  /*3bf0*/  LEA.HI.X R21, R18, UR13, R21, 0x2, P5 ;  /* 0x0000000d12157c11 */ /* 0x000fca000a8f1415 */
[----:B------:R1:W-:Y:S02]  /*3c00*/  STG.E.64 desc[UR8][R20.64], R6 ;  /* 0x0000000614007986 */ /* 0x0003e4000c101b08 */
.L_x_1404:
[----:B------:R-:W-:Y:S05]  /*3c10*/  BSYNC B0 ;  /* 0x0000000000007941 */ /* 0x000fea0003800000 */
.L_x_1403:
[----:B------:R-:W-:Y:S05]  /*3c20*/  @!P3 BRA `(.L_x_1405) ;  /* 0x000000000048b947 */ /* 0x000fea0003800000 */
[----:B------:R-:W-:Y:S01]  /*3c30*/  FFMA.FTZ R0, R3, R14, R16 ;  /* 0x0000000e03007223 */ /* 0x000fe20000010010 */
[----:B-1----:R-:W-:-:S03]  /*3c40*/  FFMA.FTZ R6, R4, R15, R17 ;  /* 0x0000000f04067223 */ /* 0x002fc60000010011 */
        /* <DEDUP_REMOVED lines=16> */
.L_x_1405:
[----:B------:R-:W-:Y:S04]  /*3d50*/  BSSY B0, `(.L_x_1406) ;  /* 0x0000013000007945 */ /* 0x000fe80003800000 */
[----:B------:R-:W-:Y:S05]  /*3d60*/  @!P2 BRA `(.L_x_1407) ;  /* 0x000000000044a947 */ /* 0x000fea0003800000 */
[----:B------:R-:W-:Y:S01]  /*3d70*/  ULDC.64 UR12, c[0x0][0x288] ;  /* 0x0000a200000c7ab9 */ /* 0x000fe20000000a00 */
[----:B0-----:R-:W-:Y:S01]  /*3d80*/  MOV R18, R56 ;  /* 0x0000003800127202 */ /* 0x001fe20000000f00 */
[----:B-1----:R-:W-:Y:S01]  /*3d90*/  IMAD R7, R37, UR12, RZ ;  /* 0x0000000c25077c24 */ /* 0x002fe2000f8e02ff */
[----:B------:R-:W-:Y:S01]  /*3da0*/  MOV R19, R59 ;  /* 0x0000003b00137202 */ /* 0x000fe20000000f00 */
[-CC-:B------:R-:W-:Y:S01]  /*3db0*/  FFMA.FTZ R3, R3, R23.reuse, R24.reuse ;  /* 0x0000001703037223 */ /* 0x180fe20000010018 */
[----:B------:R-:W-:Y:S01]  /*3dc0*/  FFMA.FTZ R4, R4, R23, R24 ;  /* 0x0000001704047223 */ /* 0x000fe20000010018 */
[C---:B------:R-:W-:Y:S02]  /*3dd0*/  IMAD R7, R44.reuse, UR13, R7 ;  /* 0x0000000d2c077c24 */ /* 0x040fe4000f8e0207 */
[----:B------:R-:W-:Y:S01]  /*3de0*/  IMAD.WIDE.U32 R18, R44, UR12, R18 ;  /* 0x0000000c2c127c25 */ /* 0x000fe2000f8e0012 */
[----:B------:R-:W-:-:S03]  /*3df0*/  ULDC.64 UR12, c[0x0][0x210] ;  /* 0x00008400000c7ab9 */ /* 0x000fc60000000a00 */
[----:B------:R-:W-:Y:S01]  /*3e00*/  FFMA.FTZ R3, R14, R8, -R3 ;  /* 0x000000080e037223 */ /* 0x000fe20000010803 */
[----:B------:R-:W-:Y:S01]  /*3e10*/  IADD3 R19, R19, R7, RZ ;  /* 0x0000000713137210 */ /* 0x000fe20007ffe0ff */
[----:B------:R-:W-:Y:S01]  /*3e20*/  FFMA.FTZ R7, R15, R9, -R4 ;  /* 0x000000090f077223 */ /* 0x000fe20000010804 */
[C---:B------:R-:W-:Y:S01]  /*3e30*/  LEA R8, P5, R18.reuse, UR12, 0x2 ;  /* 0x0000000c12087c11 */ /* 0x040fe2000f8a10ff */
[-C--:B------:R-:W-:Y:S02]  /*3e40*/  FMUL.FTZ R6, R3, R48.reuse ;  /* 0x0000003003067220 */ /* 0x080fe40000410000 */
[----:B------:R-:W-:Y:S01]  /*3e50*/  FMUL.FTZ R7, R7, R48 ;  /* 0x0000003007077220 */ /* 0x000fe20000410000 */
[----:B------:R-:W-:-:S05]  /*3e60*/  LEA.HI.X R9, R18, UR13, R19, 0x2, P5 ;  /* 0x0000000d12097c11 */ /* 0x000fca000a8f1413 */
[----:B------:R2:W-:Y:S04]  /*3e70*/  STG.E.64 desc[UR8][R8.64], R6 ;  /* 0x0000000608007986 */ /* 0x0005e8000c101b08 */
.L_x_1407:
[----:B------:R-:W-:Y:S05]  /*3e80*/  BSYNC B0 ;  /* 0x0000000000007941 */ /* 0x000fea0003800000 */
.L_x_1406:
[----:B------:R-:W-:Y:S05]  /*3e90*/  @!P3 BRA `(.L_x_1408) ;  /* 0x000000000048b947 */ /* 0x000fea0003800000 */
[----:B------:R-:W-:Y:S01]  /*3ea0*/  FFMA.FTZ R0, R51, R14, R16 ;  /* 0x0000000e33007223 */ /* 0x000fe20000010010 */
[----:B------:R-:W-:-:S03]  /*3eb0*/  FFMA.FTZ R3, R50, R15, R17 ;  /* 0x0000000f32037223 */ /* 0x000fc60000010011 */
[----:B------:R-:W-:Y:S01]  /*3ec0*/  FMUL.FTZ R4, R0, -1.4426950216293334961 ;  /* 0xbfb8aa3b00047820 */ /* 0x000fe20000410000 */
[----:B--2---:R-:W-:-:S05]  /*3ed0*/  FMUL.FTZ R8, R3, -1.4426950216293334961 ;  /* 0xbfb8aa3b03087820 */ /* 0x004fca0000410000 */
        /* <DEDUP_REMOVED lines=14> */
.L_x_1408:
[----:B------:R-:W-:Y:S04]  /*3fc0*/  BSSY B0, `(.L_x_1409) ;  /* 0x0000013000007945 */ /* 0x000fe80003800000 */
[----:B------:R-:W-:Y:S05]  /*3fd0*/  @!P4 BRA `(.L_x_1410) ;  /* 0x000000000044c947 */ /* 0x000fea0003800000 */
[----:B------:R-:W-:Y:S01]  /*3fe0*/  ULDC.64 UR12, c[0x0][0x288] ;  /* 0x0000a200000c7ab9 */ /* 0x000fe20000000a00 */
[----:B--2---:R-:W-:Y:S01]  /*3ff0*/  MOV R8, R56 ;  /* 0x0000003800087202 */ /* 0x004fe20000000f00 */
        /* <DEDUP_REMOVED lines=8> */
[----:B-1----:R-:W-:Y:S01]  /*4080*/  FFMA.FTZ R7, R15, R11, -R50 ;  /* 0x0000000b0f077223 */ /* 0x002fe20000010832 */
[----:B------:R-:W-:Y:S02]  /*4090*/  LEA R10, P4, R8, UR12, 0x2 ;  /* 0x0000000c080a7c11 */ /* 0x000fe4000f8810ff */
[-C--:B------:R-:W-:Y:S01]  /*40a0*/  FMUL.FTZ R6, R51, R48.reuse ;  /* 0x0000003033067220 */ /* 0x080fe20000410000 */
[----:B------:R-:W-:Y:S01]  /*40b0*/  IADD3 R3, R9, R3, RZ ;  /* 0x0000000309037210 */ /* 0x000fe20007ffe0ff */
[----:B------:R-:W-:-:S03]  /*40c0*/  FMUL.FTZ R7, R7, R48 ;  /* 0x0000003007077220 */ /* 0x000fc60000410000 */
[----:B------:R-:W-:-:S05]  /*40d0*/  LEA.HI.X R11, R8, UR13, R3, 0x2, P4 ;  /* 0x0000000d080b7c11 */ /* 0x000fca000a0f1403 */
[----:B------:R3:W-:Y:S02]  /*40e0*/  STG.E.64 desc[UR8][R10.64], R6 ;  /* 0x000000060a007986 */ /* 0x0007e4000c101b08 */
.L_x_1410:
[----:B------:R-:W-:Y:S05]  /*40f0*/  BSYNC B0 ;  /* 0x0000000000007941 */ /* 0x000fea0003800000 */
.L_x_1409:
[----:B------:R-:W-:Y:S05]  /*4100*/  @!P3 BRA `(.L_x_1411) ;  /* 0x000000000048b947 */ /* 0x000fea0003800000 */
[----:B------:R-:W-:Y:S01]  /*4110*/  FFMA.FTZ R16, R53, R14, R16 ;  /* 0x0000000e35107223 */ /* 0x000fe20000010010 */
[----:B------:R-:W-:-:S03]  /*4120*/  FFMA.FTZ R17, R52, R15, R17 ;  /* 0x0000000f34117223 */ /* 0x000fc60000010011 */
[----:B------:R-:W-:Y:S01]  /*4130*/  FMUL.FTZ R0, R16, -1.4426950216293334961 ;  /* 0xbfb8aa3b10007820 */ /* 0x000fe20000410000 */
[----:B------:R-:W-:-:S05]  /*4140*/  FMUL.FTZ R4, R17, -1.4426950216293334961 ;  /* 0xbfb8aa3b11047820 */ /* 0x000fca0000410000 */
[----:B------:R-:W4:Y:S08]  /*4150*/  MUFU.EX2 R0, R0 ;  /* 0x0000000000007308 */ /* 0x000f300000000800 */
[----:B------:R-:W1:Y:S01]  /*4160*/  MUFU.EX2 R4, R4 ;  /* 0x0000000400047308 */ /* 0x000e620000000800 */
[----:B----4-:R-:W-:-:S07]  /*4170*/  FADD.FTZ R3, R0, 1 ;  /* 0x3f80000000037421 */ /* 0x010fce0000010000 */
[----:B------:R-:W4:Y:S01]  /*4180*/  MUFU.RCP R3, R3 ;  /* 0x0000000300037308 */ /* 0x000f220000001000 */
[----:B-123--:R-:W-:-:S07]  /*4190*/  FADD.FTZ R6, R4, 1 ;  /* 0x3f80000004067421 */ /* 0x00efce0000010000 */
[----:B------:R-:W1:Y:S01]  /*41a0*/  MUFU.RCP R6, R6 ;  /* 0x0000000600067308 */ /* 0x000e620000001000 */
[----:B----4-:R-:W-:Y:S01]  /*41b0*/  FADD.FTZ R7, -R3, 1 ;  /* 0x3f80000003077421 */ /* 0x010fe20000010100 */
[----:B------:R-:W-:-:S03]  /*41c0*/  FMUL.FTZ R12, R12, R3 ;  /* 0x000000030c0c7220 */ /* 0x000fc60000410000 */
[----:B------:R-:W-:Y:S01]  /*41d0*/  FFMA.FTZ R7, R16, R7, 1 ;  /* 0x3f80000010077423 */ /* 0x000fe20000010007 */
[----:B-1----:R-:W-:Y:S01]  /*41e0*/  FADD.FTZ R8, -R6, 1 ;  /* 0x3f80000006087421 */ /* 0x002fe20000010100 */
[----:B------:R-:W-:Y:S02]  /*41f0*/  FMUL.FTZ R13, R13, R6 ;  /* 0x000000060d0d7220 */ /* 0x000fe40000410000 */
[----:B------:R-:W-:Y:S01]  /*4200*/  FMUL.FTZ R12, R12, R7 ;  /* 0x000000070c0c7220 */ /* 0x000fe20000410000 */
[----:B------:R-:W-:-:S04]  /*4210*/  FFMA.FTZ R8, R17, R8, 1 ;  /* 0x3f80000011087423 */ /* 0x000fc80000010008 */
[----:B------:R-:W-:-:S07]  /*4220*/  FMUL.FTZ R13, R13, R8 ;  /* 0x000000080d0d7220 */ /* 0x000fce0000410000 */
.L_x_1411:
[----:B------:R-:W-:Y:S04]  /*4230*/  BSSY B0, `(.L_x_1412) ;  /* 0x0000013000007945 */ /* 0x000fe80003800000 */
[----:B------:R-:W-:Y:S05]  /*4240*/  @P0 BRA `(.L_x_1413) ;  /* 0x0000000000440947 */ /* 0x000fea0003800000 */
[----:B------:R-:W-:Y:S01]  /*4250*/  ULDC.64 UR12, c[0x0][0x288] ;  /* 0x0000a200000c7ab9 */ /* 0x000fe20000000a00 */
[----:B-123--:R-:W-:Y:S01]  /*4260*/  MOV R6, R56 ;  /* 0x0000003800067202 */ /* 0x00efe20000000f00 */
        /* <DEDUP_REMOVED lines=15> */
.L_x_1413:
[----:B------:R-:W-:Y:S05]  /*4360*/  BSYNC B0 ;  /* 0x0000000000007941 */ /* 0x000fea0003800000 */
.L_x_1412:
[----:B------:R-:W-:Y:S02]  /*4370*/  IADD3 R41, R38, R41, RZ ;  /* 0x0000002926297210 */ /* 0x000fe40007ffe0ff */
[----:B------:R-:W-:Y:S02]  /*4380*/  IADD3 R40, R40, 0x1, RZ ;  /* 0x0000000128287810 */ /* 0x000fe40007ffe0ff */
[----:B------:R-:W-:-:S13]  /*4390*/  ISETP.GE.AND P0, PT, R41, UR4, PT ;  /* 0x0000000429007c0c */ /* 0x000fda000bf06270 */
[----:B------:R-:W-:Y:S05]  /*43a0*/  @!P0 BRA `(.L_x_1414) ;  /* 0xffffffbc00f08947 */ /* 0x000fea000383ffff */
.L_x_1379:
[----:B-123--:R-:W1:Y:S01]  /*43b0*/  LDC R6, c[0x0][0xc] ;  /* 0x00000300ff067b82 */ /* 0x00ee620000000800 */
[----:B------:R-:W-:Y:S01]  /*43c0*/  ISETP.NE.AND P2, PT, R46, RZ, PT ;  /* 0x000000ff2e00720c */ /* 0x000fe20003f45270 */
[----:B------:R-:W-:Y:S06]  /*43d0*/  BSSY B0, `(.L_x_1415) ;  /* 0x0000015000007945 */ /* 0x000fec0003800000 */
[----:B------:R-:W2:Y:S08]  /*43e0*/  LDC R7, c[0x0][0x10] ;  /* 0x00000400ff077b82 */ /* 0x000eb00000000800 */
[----:B0-----:R-:W0:Y:S01]  /*43f0*/  LDC.64 R2, c[0x0][0x258] ;  /* 0x00009600ff027b82 */ /* 0x001e220000000a00 */
[----:B-1----:R-:W-:-:S02]  /*4400*/  IADD3 R0, R6, -0x1, RZ ;  /* 0xffffffff06007810 */ /* 0x002fc40007ffe0ff */
[----:B------:R-:W-:Y:S02]  /*4410*/  ISETP.NE.AND P1, PT, R6, 0x1, PT ;  /* 0x000000010600780c */ /* 0x000fe40003f25270 */
[----:B------:R-:W-:Y:S02]  /*4420*/  ISETP.NE.AND P0, PT, R0, UR7, PT ;  /* 0x0000000700007c0c */ /* 0x000fe4000bf05270 */
[C---:B--2---:R-:W-:Y:S02]  /*4430*/  SHF.L.U32 R0, R7.reuse, 0x1, RZ ;  /* 0x0000000107007819 */ /* 0x044fe400000006ff */
        /* <DEDUP_REMOVED lines=14> */
.L_x_1416:
[----:B------:R-:W-:Y:S05]  /*4520*/  BSYNC B0 ;  /* 0x0000000000007941 */ /* 0x000fea0003800000 */
.L_x_1415:
[----:B------:R-:W-:Y:S05]  /*4530*/  @P0 EXIT ;  /* 0x000000000000094d */ /* 0x000fea0003800000 */
[----:B------:R-:W-:Y:S05]  /*4540*/  @P2 BRA `(.L_x_1417) ;  /* 0x0000000000202947 */ /* 0x000fea0003800000 */
[----:B------:R-:W-:-:S05]  /*4550*/  IMAD R0, R6, R7, RZ ;  /* 0x0000000706007224 */ /* 0x000fca00078e02ff */
[----:B------:R-:W-:-:S13]  /*4560*/  ISETP.NE.AND P0, PT, R0, -0x1, PT ;  /* 0xffffffff0000780c */ /* 0x000fda0003f05270 */
[----:B------:R-:W-:Y:S05]  /*4570*/  @!P0 BRA `(.L_x_1417) ;  /* 0x0000000000148947 */ /* 0x000fea0003800000 */
.L_x_1418:
[----:B0-----:R-:W2:Y:S04]  /*4580*/  LDG.E.STRONG.GPU R5, desc[UR8][R2.64] ;  /* 0x0000000802057981 */ /* 0x001ea8000c1ef900 */
[----:B--2---:R-:W-:Y:S01]  /*4590*/  CCTL.IVALL ;  /* 0x00000000ff00798f */ /* 0x004fe20002000000 */
[----:B------:R-:W-:Y:S05]  /*45a0*/  YIELD ;  /* 0x0000000000007946 */ /* 0x000fea0003800000 */
[----:B------:R-:W-:-:S13]  /*45b0*/  ISETP.NE.AND P0, PT, R5, R0, PT ;  /* 0x000000000500720c */ /* 0x000fda0003f05270 */
[----:B------:R-:W-:Y:S05]  /*45c0*/  @P0 BRA `(.L_x_1418) ;  /* 0xfffffffc00ec0947 */ /* 0x000fea000383ffff */
.L_x_1417:
        /* <DEDUP_REMOVED lines=24> */
.L_x_1419:
[----:B------:R-:W-:-:S04]  /*4750*/  LEA R6, P0, R46, UR4, 0x2 ;  /* 0x000000042e067c11 */ /* 0x000fc8000f8010ff */
[----:B------:R-:W-:Y:S02]  /*4760*/  LEA.HI.X R7, R46, UR5, R0, 0x2, P0 ;  /* 0x000000052e077c11 */ /* 0x000fe400080f1400 */
[-C--:B----4-:R-:W-:Y:S02]  /*4770*/  LEA R8, P0, R25, R6.reuse, 0x2 ;  /* 0x0000000619087211 */ /* 0x090fe400078010ff */
        /* <DEDUP_REMOVED lines=20> */
.L_x_1420:
        /* <DEDUP_REMOVED lines=12> */
.L_x_3276:


//--------------------- .text._Z35group_norm_nhwc_bwd_one_pass_kernelI11Fp32IOFp32WLi256ELi30ELi480EEv26Group_norm_nhwc_bwd_params --------------------------
	.section	.text._Z35group_norm_nhwc_bwd_one_pass_kernelI11Fp32IOFp32WLi256ELi30ELi480EEv26Group_norm_nhwc_bwd_params,"ax",@progbits
	.align	128
        .global         _Z35group_norm_nhwc_bwd_one_pass_kernelI11Fp32IOFp32WLi256ELi30ELi480EEv26Group_norm_nhwc_bwd_params
        .type           _Z35group_norm_nhwc_bwd_one_pass_kernelI11Fp32IOFp32WLi256ELi30ELi480EEv26Group_norm_nhwc_bwd_params,@function
        .size           _Z35group_norm_nhwc_bwd_one_pass_kernelI11Fp32IOFp32WLi256ELi30ELi480EEv26Group_norm_nhwc_bwd_params,(.L_x_3277 - _Z35group_norm_nhwc_bwd_one_pass_kernelI11Fp32IOFp32WLi256ELi30ELi480EEv26Group_norm_nhwc_bwd_params)
        .other          _Z35group_norm_nhwc_bwd_one_pass_kernelI11Fp32IOFp32WLi256ELi30ELi480EEv26Group_norm_nhwc_bwd_params,@"STO_CUDA_ENTRY STV_DEFAULT"
_Z35group_norm_nhwc_bwd_one_pass_kernelI11Fp32IOFp32WLi256ELi30ELi480EEv26Group_norm_nhwc_bwd_params:
.text._Z35group_norm_nhwc_bwd_one_pass_kernelI11Fp32IOFp32WLi256ELi30ELi480EEv26Group_norm_nhwc_bwd_params:
        /* <DEDUP_REMOVED lines=10> */
[----:B------:R-:W-:Y:S01]  /*00a0*/  IMAD.WIDE.U32 R2, R83, -0x77777777, RZ ;  /* 0x8888888953027825 */ /* 0x000fe200078e00ff */
[----:B------:R-:W1:Y:S01]  /*00b0*/  S2R R64, SR_LANEID ;  /* 0x0000000000407919 */ /* 0x000e620000000000 */
[----:B------:R-:W-:Y:S01]  /*00c0*/  SHF.R.S32.HI R0, RZ, 0x1f, R83 ;  /* 0x0000001fff007819 */ /* 0x000fe20000011453 */
[----:B------:R-:W-:Y:S01]  /*00d0*/  UMOV UR5, 0x400 ;  /* 0x0000040000057882 */ /* 0x000fe20000000000 */
[----:B------:R-:W-:Y:S01]  /*00e0*/  ULDC.64 UR10, c[0x0][0x290] ;  /* 0x0000a400000a7ab9 */ /* 0x000fe20000000a00 */
[----:B------:R-:W-:Y:S01]  /*00f0*/  SHF.R.U32.HI R2, RZ, 0x3, R3 ;  /* 0x00000003ff027819 */ /* 0x000fe20000011603 */
[----:B------:R-:W-:Y:S01]  /*0100*/  HFMA2.MMA R68, -RZ, RZ, 0, 0 ;  /* 0x00000000ff447435 */ /* 0x000fe200000001ff */
[----:B------:R-:W2:Y:S01]  /*0110*/  S2UR UR7, SR_CTAID.X ;  /* 0x00000000000779c3 */ /* 0x000ea20000002500 */
[----:B------:R-:W-:Y:S02]  /*0120*/  LEA.HI R0, R0, R83, RZ, 0x5 ;  /* 0x0000005300007211 */ /* 0x000fe400078f28ff */
[----:B------:R-:W-:-:S02]  /*0130*/  IMAD R84, R2, -0xf, R83 ;  /* 0xfffffff102547824 */ /* 0x000fc400078e0253 */
[----:B------:R-:W-:-:S03]  /*0140*/  SHF.R.S32.HI R0, RZ, 0x5, R0 ;  /* 0x00000005ff007819 */ /* 0x000fc60000011400 */
[----:B------:R-:W2:Y:S01]  /*0150*/  LDC R81, c[0x0][0x2ac] ;  /* 0x0000ab00ff517b82 */ /* 0x000ea20000000800 */
[----:B------:R-:W-:-:S07]  /*0160*/  SHF.L.U32 R84, R84, 0x1, RZ ;  /* 0x0000000154547819 */ /* 0x000fce00000006ff */
[----:B------:R-:W3:Y:S01]  /*0170*/  S2UR UR6, SR_CgaCtaId ;  /* 0x00000000000679c3 */ /* 0x000ee20000008800 */
[----:B0-----:R-:W-:Y:S01]  /*0180*/  IMAD.WIDE.U32 R4, R8, 0x3, RZ ;  /* 0x0000000308047825 */ /* 0x001fe200078e00ff */
[C---:B------:R-:W-:Y:S02]  /*0190*/  LEA R7, R9.reuse, R9, 0x1 ;  /* 0x0000000909077211 */ /* 0x040fe400078e08ff */
[----:B------:R-:W-:Y:S02]  /*01a0*/  LEA.HI R59, P0, R9, R8, RZ, 0x1 ;  /* 0x00000008093b7211 */ /* 0x000fe400078108ff */
[----:B------:R-:W-:-:S04]  /*01b0*/  IADD3 R3, R5, R7, RZ ;  /* 0x0000000705037210 */ /* 0x000fc80007ffe0ff */
[----:B------:R-:W-:-:S04]  /*01c0*/  LEA.HI R60, P2, R3, R4, RZ, 0x1 ;  /* 0x00000004033c7211 */ /* 0x000fc800078508ff */
[----:B------:R-:W-:Y:S01]  /*01d0*/  IADD3.X R3, RZ, R3, RZ, P2, !PT ;  /* 0x00000003ff037210 */ /* 0x000fe200017fe4ff */
[----:B--2---:R-:W-:Y:S01]  /*01e0*/  IMAD R81, R81, UR7, R2 ;  /* 0x0000000751517c24 */ /* 0x004fe2000f8e0202 */
[----:B------:R-:W-:Y:S02]  /*01f0*/  IADD3.X R2, RZ, R9, RZ, P0, !PT ;  /* 0x00000009ff027210 */ /* 0x000fe400007fe4ff */
[----:B------:R-:W-:Y:S02]  /*0200*/  SHF.R.S64 R60, R60, 0x1, R3 ;  /* 0x000000013c3c7819 */ /* 0x000fe40000001003 */
[----:B------:R-:W-:Y:S01]  /*0210*/  ISETP.GE.U32.AND P1, PT, R81, UR10, PT ;  /* 0x0000000a51007c0c */ /* 0x000fe2000bf26070 */
[----:B------:R-:W-:Y:S01]  /*0220*/  ULDC.U8 UR10, c[0x0][0x2a4] ;  /* 0x0000a900000a7ab9 */ /* 0x000fe20000000000 */
[----:B------:R-:W-:Y:S01]  /*0230*/  SHF.R.S32.HI R77, RZ, 0x1f, R81 ;  /* 0x0000001fff4d7819 */ /* 0x000fe20000011451 */
[----:B---3--:R-:W-:Y:S01]  /*0240*/  ULEA UR5, UR6, UR5, 0x18 ;  /* 0x0000000506057291 */ /* 0x008fe2000f8ec03f */
[----:B------:R-:W-:-:S02]  /*0250*/  SHF.R.S64 R59, R59, 0x1, R2 ;  /* 0x000000013b3b7819 */ /* 0x000fc40000001002 */
[----:B------:R-:W-:Y:S02]  /*0260*/  ISETP.GE.AND.EX P1, PT, R77, UR11, PT, P1 ;  /* 0x0000000b4d007c0c */ /* 0x000fe4000bf26310 */
[----:B------:R-:W-:Y:S02]  /*0270*/  SHF.R.S32.HI R3, RZ, 0x1, R3 ;  /* 0x00000001ff037819 */ /* 0x000fe40000011403 */
[----:B------:R-:W-:Y:S02]  /*0280*/  LEA R58, R0, UR5, 0x3 ;  /* 0x00000005003a7c11 */ /* 0x000fe4000f8e18ff */
[----:B------:R-:W-:Y:S02]  /*0290*/  SHF.R.S32.HI R0, RZ, 0x1, R2 ;  /* 0x00000001ff007819 */ /* 0x000fe40000011402 */
[C---:B------:R-:W-:Y:S02]  /*02a0*/  IADD3 R80, R81.reuse, 0x20, RZ ;  /* 0x0000002051507810 */ /* 0x040fe40007ffe0ff */
[----:B------:R-:W-:-:S02]  /*02b0*/  IADD3 R79, R81, 0x40, RZ ;  /* 0x00000040514f7810 */ /* 0x000fc40007ffe0ff */
[C---:B------:R-:W-:Y:S02]  /*02c0*/  IADD3 R78, R81.reuse, 0x60, RZ ;  /* 0x00000060514e7810 */ /* 0x040fe40007ffe0ff */
[C---:B------:R-:W-:Y:S02]  /*02d0*/  IADD3 R76, R81.reuse, 0x80, RZ ;  /* 0x00000080514c7810 */ /* 0x040fe40007ffe0ff */
[----:B------:R-:W-:Y:S02]  /*02e0*/  IADD3 R74, R81, 0xa0, RZ ;  /* 0x000000a0514a7810 */ /* 0x000fe40007ffe0ff */
[----:B------:R-:W-:Y:S02]  /*02f0*/  ISETP.LT.U32.AND P1, PT, R83, 0x1e0, !P1 ;  /* 0x000001e05300780c */ /* 0x000fe40004f21070 */
[C---:B------:R-:W-:Y:S02]  /*0300*/  IADD3 R72, R81.reuse, 0xc0, RZ ;  /* 0x000000c051487810 */ /* 0x040fe40007ffe0ff */
[----:B------:R-:W-:-:S02]  /*0310*/  IADD3 R70, R81, 0xe0, RZ ;  /* 0x000000e051467810 */ /* 0x000fc40007ffe0ff */
[----:B------:R-:W-:Y:S02]  /*0320*/  SHF.L.U64.HI R61, R59, 0x2, R0 ;  /* 0x000000023b3d7819 */ /* 0x000fe40000010200 */
[----:B-1----:R-:W-:-:S07]  /*0330*/  SHF.L.U64.HI R62, R60, 0x2, R3 ;  /* 0x000000023c3e7819 */ /* 0x002fce0000010203 */
.L_x_1472:
[----:B0-----:R-:W0:Y:S01]  /*0340*/  LDC R9, c[0x0][0x2a0] ;  /* 0x0000a800ff097b82 */ /* 0x001e220000000800 */
[----:B------:R-:W-:Y:S01]  /*0350*/  ISETP.GE.AND P4, PT, R82, RZ, PT ;  /* 0x000000ff5200720c */ /* 0x000fe20003f86270 */
[----:B------:R-:W-:Y:S01]  /*0360*/  ULDC.64 UR14, c[0x0][0x290] ;  /* 0x0000a400000e7ab9 */ /* 0x000fe20000000a00 */
[----:B------:R-:W-:Y:S01]  /*0370*/  SHF.R.S32.HI R75, RZ, 0x1f, R80 ;  /* 0x0000001fff4b7819 */ /* 0x000fe20000011450 */
[----:B------:R-:W-:Y:S01]  /*0380*/  ULDC.64 UR12, c[0x0][0x298] ;  /* 0x0000a600000c7ab9 */ /* 0x000fe20000000a00 */
[----:B------:R-:W-:Y:S02]  /*0390*/  SHF.R.S32.HI R73, RZ, 0x1f, R79 ;  /* 0x0000001fff497819 */ /* 0x000fe4000001144f */
[----:B------:R-:W-:Y:S01]  /*03a0*/  SHF.R.S32.HI R71, RZ, 0x1f, R78 ;  /* 0x0000001fff477819 */ /* 0x000fe2000001144e */
[----:B------:R-:W1:Y:S01]  /*03b0*/  @P1 LDC.64 R10, c[0x0][0x230] ;  /* 0x00008c00ff0a1b82 */ /* 0x000e620000000a00 */
[----:B------:R-:W-:Y:S02]  /*03c0*/  SHF.R.S32.HI R69, RZ, 0x1f, R76 ;  /* 0x0000001fff457819 */ /* 0x000fe4000001144c */
[----:B------:R-:W-:-:S02]  /*03d0*/  SHF.R.S32.HI R67, RZ, 0x1f, R74 ;  /* 0x0000001fff437819 */ /* 0x000fc4000001144a */
[----:B0-----:R-:W-:-:S04]  /*03e0*/  IABS R5, R9 ;  /* 0x0000000900057213 */ /* 0x001fc80000000000 */
[----:B------:R-:W0:Y:S08]  /*03f0*/  I2F.RP R0, R5 ;  /* 0x0000000500007306 */ /* 0x000e300000209400 */
[----:B0-----:R-:W0:Y:S02]  /*0400*/  MUFU.RCP R0, R0 ;  /* 0x0000000000007308 */ /* 0x001e240000001000 */
[----:B0-----:R-:W-:-:S06]  /*0410*/  IADD3 R2, R0, 0xffffffe, RZ ;  /* 0x0ffffffe00027810 */ /* 0x001fcc0007ffe0ff */
[----:B------:R0:W2:Y:S02]  /*0420*/  F2I.FTZ.U32.TRUNC.NTZ R3, R2 ;  /* 0x0000000200037305 */ /* 0x0000a4000021f000 */
[----:B0-----:R-:W-:Y:S02]  /*0430*/  MOV R2, RZ ;  /* 0x000000ff00027202 */ /* 0x001fe40000000f00 */
[----:B--2---:R-:W-:-:S05]  /*0440*/  IADD3 R4, RZ, -R3, RZ ;  /* 0x80000003ff047210 */ /* 0x004fca0007ffe0ff */
[----:B------:R-:W-:Y:S01]  /*0450*/  IMAD R7, R4, R5, RZ ;  /* 0x0000000504077224 */ /* 0x000fe200078e02ff */
[----:B------:R-:W-:-:S03]  /*0460*/  IABS R4, R82 ;  /* 0x0000005200047213 */ /* 0x000fc60000000000 */
[----:B------:R-:W-:Y:S01]  /*0470*/  IMAD.HI.U32 R3, R3, R7, R2 ;  /* 0x0000000703037227 */ /* 0x000fe200078e0002 */
[----:B------:R-:W-:Y:S01]  /*0480*/  LOP3.LUT R2, R82, R9, RZ, 0x3c, !PT ;  /* 0x0000000952027212 */ /* 0x000fe200078e3cff */
[----:B------:R-:W0:Y:S03]  /*0490*/  @P1 LDC.64 R6, c[0x0][0x228] ;  /* 0x00008a00ff061b82 */ /* 0x000e260000000a00 */
[----:B------:R-:W-:Y:S01]  /*04a0*/  ISETP.GE.AND P5, PT, R2, RZ, PT ;  /* 0x000000ff0200720c */ /* 0x000fe20003fa6270 */
[----:B------:R-:W-:Y:S01]  /*04b0*/  IMAD.HI.U32 R3, R3, R4, RZ ;  /* 0x0000000403037227 */ /* 0x000fe200078e00ff */
[----:B------:R-:W-:-:S04]  /*04c0*/  SHF.R.S32.HI R2, RZ, 0x1f, R84 ;  /* 0x0000001fff027819 */ /* 0x000fc80000011454 */
[----:B------:R-:W-:-:S05]  /*04d0*/  IADD3 R0, -R3, RZ, RZ ;  /* 0x000000ff03007210 */ /* 0x000fca0007ffe1ff */
[----:B------:R-:W-:-:S05]  /*04e0*/  IMAD R0, R5, R0, R4 ;  /* 0x0000000005007224 */ /* 0x000fca00078e0204 */
[----:B------:R-:W-:-:S13]  /*04f0*/  ISETP.GT.U32.AND P0, PT, R5, R0, PT ;  /* 0x000000000500720c */ /* 0x000fda0003f04070 */
[-C--:B------:R-:W-:Y:S02]  /*0500*/  @!P0 IADD3 R0, R0, -R5.reuse, RZ ;  /* 0x8000000500008210 */ /* 0x080fe40007ffe0ff */
[----:B------:R-:W-:Y:S02]  /*0510*/  @!P0 IADD3 R3, R3, 0x1, RZ ;  /* 0x0000000103038810 */ /* 0x000fe40007ffe0ff */
[CC--:B------:R-:W-:Y:S02]  /*0520*/  ISETP.GE.U32.AND P2, PT, R0.reuse, R5.reuse, PT ;  /* 0x000000050000720c */ /* 0x0c0fe40003f46070 */
[----:B------:R-:W-:Y:S02]  /*0530*/  ISETP.GT.U32.AND P3, PT, R5, R0, PT ;  /* 0x000000000500720c */ /* 0x000fe40003f64070 */
[----:B------:R-:W-:Y:S02]  /*0540*/  IADD3 R5, R0, -R5, RZ ;  /* 0x8000000500057210 */ /* 0x000fe40007ffe0ff */
[----:B------:R-:W-:-:S02]  /*0550*/  ISETP.NE.AND P0, PT, R9, RZ, PT ;  /* 0x000000ff0900720c */ /* 0x000fc40003f05270 */
[----:B------:R-:W-:Y:S02]  /*0560*/  SEL R0, R5, R0, !P3 ;  /* 0x0000000005007207 */ /* 0x000fe40005800000 */
[----:B------:R-:W-:Y:S02]  /*0570*/  LOP3.LUT R5, RZ, R9, RZ, 0x33, !PT ;  /* 0x00000009ff057212 */ /* 0x000fe400078e33ff */
[----:B------:R-:W-:Y:S02]  /*0580*/  @!P4 IADD3 R0, -R0, RZ, RZ ;  /* 0x000000ff0000c210 */ /* 0x000fe40007ffe1ff */
[----:B------:R-:W-:Y:S02]  /*0590*/  @P2 IADD3 R3, R3, 0x1, RZ ;  /* 0x0000000103032810 */ /* 0x000fe40007ffe0ff */
[----:B------:R-:W-:Y:S02]  /*05a0*/  ISETP.GE.U32.AND P4, PT, R80, UR14, PT ;  /* 0x0000000e50007c0c */ /* 0x000fe4000bf86070 */
[----:B------:R-:W-:-:S02]  /*05b0*/  @!P5 IADD3 R3, -R3, RZ, RZ ;  /* 0x000000ff0303d210 */ /* 0x000fc40007ffe1ff */
[----:B------:R-:W-:Y:S02]  /*05c0*/  ISETP.GE.AND.EX P4, PT, R75, UR15, PT, P4 ;  /* 0x0000000f4b007c0c */ /* 0x000fe4000bf86340 */
[C---:B------:R-:W-:Y:S02]  /*05d0*/  SEL R56, R5.reuse, R0, !P0 ;  /* 0x0000000005387207 */ /* 0x040fe40004000000 */
[----:B------:R-:W-:Y:S02]  /*05e0*/  SEL R3, R5, R3, !P0 ;  /* 0x0000000305037207 */ /* 0x000fe40004000000 */
[----:B------:R-:W2:Y:S01]  /*05f0*/  @P1 LDC.64 R4, c[0x0][0x288] ;  /* 0x0000a200ff041b82 */ /* 0x000ea20000000a00 */
[----:B------:R-:W-:Y:S01]  /*0600*/  ISETP.GT.U32.OR P4, PT, R83, 0x1df, P4 ;  /* 0x000001df5300780c */ /* 0x000fe20002784470 */
[----:B------:R-:W-:Y:S01]  /*0610*/  IMAD R41, R56, 0x1e, RZ ;  /* 0x0000001e38297824 */ /* 0x000fe200078e02ff */
[----:B------:R-:W-:Y:S02]  /*0620*/  SHF.R.S32.HI R0, RZ, 0x1f, R3 ;  /* 0x0000001fff007819 */ /* 0x000fe40000011403 */
[----:B------:R-:W-:-:S02]  /*0630*/  ISETP.GE.U32.AND P2, PT, R78, UR14, PT ;  /* 0x0000000e4e007c0c */ /* 0x000fc4000bf46070 */
[----:B------:R-:W-:Y:S01]  /*0640*/  IADD3 R86, P0, R84, R41, RZ ;  /* 0x0000002954567210 */ /* 0x000fe20007f1e0ff */
[----:B------:R-:W-:Y:S01]  /*0650*/  IMAD R0, R0, UR12, RZ ;  /* 0x0000000c00007c24 */ /* 0x000fe2000f8e02ff */
[----:B------:R-:W-:Y:S02]  /*0660*/  ISETP.GE.AND.EX P2, PT, R71, UR15, PT, P2 ;  /* 0x0000000f47007c0c */ /* 0x000fe4000bf46320 */
[----:B------:R-:W-:Y:S01]  /*0670*/  LEA.HI.X.SX32 R87, R41, R2, 0x1, P0 ;  /* 0x0000000229577211 */ /* 0x000fe200000f0eff */
[----:B------:R-:W-:Y:S01]  /*0680*/  IMAD R89, R3, UR13, R0 ;  /* 0x0000000d03597c24 */ /* 0x000fe2000f8e0200 */
[----:B------:R-:W-:Y:S01]  /*0690*/  ISETP.GE.U32.AND P0, PT, R79, UR14, PT ;  /* 0x0000000e4f007c0c */ /* 0x000fe2000bf06070 */
[----:B------:R-:W3:Y:S01]  /*06a0*/  @!P4 LDC.64 R8, c[0x0][0x288] ;  /* 0x0000a200ff08cb82 */ /* 0x000ee20000000a00 */
[----:B------:R-:W-:Y:S01]  /*06b0*/  ISETP.GT.U32.OR P2, PT, R83, 0x1df, P2 ;  /* 0x000001df5300780c */ /* 0x000fe20001744470 */
[----:B------:R-:W-:Y:S01]  /*06c0*/  IMAD.WIDE.U32 R86, R3, UR12, R86 ;  /* 0x0000000c03567c25 */ /* 0x000fe2000f8e0056 */
[----:B------:R-:W-:-:S02]  /*06d0*/  ISETP.GE.AND.EX P0, PT, R73, UR15, PT, P0 ;  /* 0x0000000f49007c0c */ /* 0x000fc4000bf06300 */
[----:B------:R-:W-:Y:S02]  /*06e0*/  ISETP.GE.U32.AND P3, PT, R76, UR14, PT ;  /* 0x0000000e4c007c0c */ /* 0x000fe4000bf66070 */
[----:B------:R-:W-:Y:S01]  /*06f0*/  ISETP.GT.U32.OR P0, PT, R83, 0x1df, P0 ;  /* 0x000001df5300780c */ /* 0x000fe20000704470 */
[----:B------:R-:W4:Y:S01]  /*0700*/  @!P4 LDC.64 R16, c[0x0][0x230] ;  /* 0x00008c00ff10cb82 */ /* 0x000f220000000a00 */
[----:B------:R-:W-:Y:S01]  /*0710*/  IADD3 R89, R87, R89, RZ ;  /* 0x0000005957597210 */ /* 0x000fe20007ffe0ff */
[----:B--2---:R-:W-:Y:S01]  /*0720*/  @P1 IMAD R0, R77, R4, RZ ;  /* 0x000000044d001224 */ /* 0x004fe200078e02ff */
[----:B------:R-:W-:Y:S02]  /*0730*/  @P1 MOV R88, R86 ;  /* 0x0000005600581202 */ /* 0x000fe40000000f00 */
[----:B------:R-:W-:Y:S01]  /*0740*/  ISETP.GE.AND.EX P3, PT, R69, UR15, PT, P3 ;  /* 0x0000000f45007c0c */ /* 0x000fe2000bf66330 */
[C---:B------:R-:W-:Y:S02]  /*0750*/  @P1 IMAD R5, R81.reuse, R5, R0 ;  /* 0x0000000551051224 */ /* 0x040fe400078e0200 */
[----:B------:R-:W-:Y:S01]  /*0760*/  @P1 IMAD.WIDE.U32 R2, R81, R4, R88 ;  /* 0x0000000451021225 */ /* 0x000fe200078e0058 */
[----:B------:R-:W2:Y:S01]  /*0770*/  @!P2 LDC.64 R22, c[0x0][0x288] ;  /* 0x0000a200ff16ab82 */ /* 0x000ea20000000a00 */
[----:B------:R-:W-:-:S03]  /*0780*/  ISETP.GT.U32.OR P3, PT, R83, 0x1df, P3 ;  /* 0x000001df5300780c */ /* 0x000fc60001f64470 */
[----:B------:R-:W-:Y:S02]  /*0790*/  @P1 IADD3 R3, R3, R5, RZ ;  /* 0x0000000503031210 */ /* 0x000fe40007ffe0ff */
[C---:B------:R-:W-:Y:S02]  /*07a0*/  @P1 SHF.L.U32 R15, R2.reuse, 0x2, RZ ;  /* 0x00000002020f1819 */ /* 0x040fe400000006ff */
[----:B------:R-:W4:Y:S01]  /*07b0*/  @!P0 LDC.64 R12, c[0x0][0x288] ;  /* 0x0000a200ff0c8b82 */ /* 0x000f220000000a00 */
[----:B------:R-:W-:Y:S01]  /*07c0*/  @P1 SHF.L.U64.HI R0, R2, 0x2, R3 ;  /* 0x0000000202001819 */ /* 0x000fe20000010203 */
[----:B---3--:R-:W-:Y:S01]  /*07d0*/  @!P4 IMAD R2, R75, R8, RZ ;  /* 0x000000084b02c224 */ /* 0x008fe200078e02ff */
[----:B------:R-:W-:Y:S02]  /*07e0*/  @!P4 MOV R3, R89 ;  /* 0x000000590003c202 */ /* 0x000fe40000000f00 */
[C---:B-1----:R-:W-:Y:S01]  /*07f0*/  @P1 IADD3 R10, P6, R15.reuse, R10, RZ ;  /* 0x0000000a0f0a1210 */ /* 0x042fe20007fde0ff */
[----:B------:R-:W-:Y:S01]  /*0800*/  @!P4 IMAD R5, R80, R9, R2 ;  /* 0x000000095005c224 */ /* 0x000fe200078e0202 */
[----:B------:R-:W-:Y:S01]  /*0810*/  @!P4 MOV R2, R86 ;  /* 0x000000560002c202 */ /* 0x000fe20000000f00 */
[----:B------:R-:W1:Y:S01]  /*0820*/  @!P4 LDC.64 R18, c[0x0][0x228] ;  /* 0x00008a00ff12cb82 */ /* 0x000e620000000a00 */
[----:B0-----:R-:W-:-:S02]  /*0830*/  @P1 IADD3 R14, P5, R15, R6, RZ ;  /* 0x000000060f0e1210 */ /* 0x001fc40007fbe0ff */
[----:B------:R-:W-:Y:S01]  /*0840*/  @P1 IADD3.X R11, R0, R11, RZ, P6, !PT ;  /* 0x0000000b000b1210 */ /* 0x000fe200037fe4ff */
[----:B------:R-:W-:Y:S01]  /*0850*/  @!P4 IMAD.WIDE.U32 R2, R80, R8, R2 ;  /* 0x000000085002c225 */ /* 0x000fe200078e0002 */
[----:B------:R-:W-:-:S03]  /*0860*/  @P1 IADD3.X R15, R0, R7, RZ, P5, !PT ;  /* 0x00000007000f1210 */ /* 0x000fc60002ffe4ff */
[----:B------:R-:W0:Y:S01]  /*0870*/  @!P0 LDC.64 R20, c[0x0][0x230] ;  /* 0x00008c00ff148b82 */ /* 0x000e220000000a00 */
[----:B------:R-:W-:Y:S02]  /*0880*/  @!P4 IADD3 R3, R3, R5, RZ ;  /* 0x000000050303c210 */ /* 0x000fe40007ffe0ff */
[C---:B------:R-:W-:Y:S02]  /*0890*/  @!P4 SHF.L.U32 R9, R2.reuse, 0x2, RZ ;  /* 0x000000020209c819 */ /* 0x040fe400000006ff */
[----:B------:R-:W-:Y:S02]  /*08a0*/  @!P4 SHF.L.U64.HI R0, R2, 0x2, R3 ;  /* 0x000000020200c819 */ /* 0x000fe40000010203 */
[----:B------:R-:W-:Y:S01]  /*08b0*/  @!P0 MOV R2, R86 ;  /* 0x0000005600028202 */ /* 0x000fe20000000f00 */
[----:B------:R-:W3:Y:S01]  /*08c0*/  @!P0 LDC.64 R24, c[0x0][0x228] ;  /* 0x00008a00ff188b82 */ /* 0x000ee20000000a00 */
[----:B------:R-:W-:Y:S01]  /*08d0*/  @!P0 MOV R3, R89 ;  /* 0x0000005900038202 */ /* 0x000fe20000000f00 */
[----:B----4-:R-:W-:Y:S01]  /*08e0*/  @!P0 IMAD R6, R73, R12, RZ ;  /* 0x0000000c49068224 */ /* 0x010fe200078e02ff */
[----:B------:R-:W-:-:S03]  /*08f0*/  @!P4 IADD3 R4, P5, R9, R16, RZ ;  /* 0x000000100904c210 */ /* 0x000fc60007fbe0ff */
[C---:B------:R-:W-:Y:S01]  /*0900*/  @!P0 IMAD R13, R79.reuse, R13, R6 ;  /* 0x0000000d4f0d8224 */ /* 0x040fe200078e0206 */
[----:B------:R-:W-:Y:S01]  /*0910*/  @!P4 IADD3.X R5, R0, R17, RZ, P5, !PT ;  /* 0x000000110005c210 */ /* 0x000fe20002ffe4ff */
[----:B------:R-:W-:Y:S01]  /*0920*/  @!P0 IMAD.WIDE.U32 R2, R79, R12, R2 ;  /* 0x0000000c4f028225 */ /* 0x000fe200078e0002 */
[----:B------:R-:W-:Y:S01]  /*0930*/  @!P2 MOV R12, R86 ;  /* 0x00000056000ca202 */ /* 0x000fe20000000f00 */
[----:B------:R-:W4:Y:S01]  /*0940*/  @!P2 LDC.64 R26, c[0x0][0x230] ;  /* 0x00008c00ff1aab82 */ /* 0x000f220000000a00 */
[----:B-1----:R-:W-:Y:S01]  /*0950*/  @!P4 IADD3 R8, P6, R9, R18, RZ ;  /* 0x000000120908c210 */ /* 0x002fe20007fde0ff */
[-C--:B--2---:R-:W-:Y:S01]  /*0960*/  @!P2 IMAD R6, R71, R22.reuse, RZ ;  /* 0x000000164706a224 */ /* 0x084fe200078e02ff */
[----:B------:R-:W-:Y:S02]  /*0970*/  @!P0 IADD3 R3, R3, R13, RZ ;  /* 0x0000000d03038210 */ /* 0x000fe40007ffe0ff */
[----:B------:R-:W-:Y:S01]  /*0980*/  @!P2 MOV R13, R89 ;  /* 0x00000059000da202 */ /* 0x000fe20000000f00 */
[----:B------:R-:W-:Y:S01]  /*0990*/  @!P2 IMAD R17, R78, R23, R6 ;  /* 0x000000174e11a224 */ /* 0x000fe200078e0206 */
[----:B------:R-:W-:Y:S01]  /*09a0*/  @!P0 SHF.L.U32 R23, R2, 0x2, RZ ;  /* 0x0000000202178819 */ /* 0x000fe200000006ff */
[----:B------:R-:W1:Y:S01]  /*09b0*/  @!P3 LDC.64 R6, c[0x0][0x288] ;  /* 0x0000a200ff06bb82 */ /* 0x000e620000000a00 */
[----:B------:R-:W-:Y:S01]  /*09c0*/  @!P4 IADD3.X R9, R0, R19, RZ, P6, !PT ;  /* 0x000000130009c210 */ /* 0x000fe200037fe4ff */
[----:B------:R-:W-:Y:S01]  /*09d0*/  @!P2 IMAD.WIDE.U32 R12, R78, R22, R12 ;  /* 0x000000164e0ca225 */ /* 0x000fe200078e000c */
[----:B------:R-:W-:-:S02]  /*09e0*/  @!P0 SHF.L.U64.HI R2, R2, 0x2, R3 ;  /* 0x0000000202028819 */ /* 0x000fc40000010203 */
[C---:B0-----:R-:W-:Y:S02]  /*09f0*/  @!P0 IADD3 R20, P5, R23.reuse, R20, RZ ;  /* 0x0000001417148210 */ /* 0x041fe40007fbe0ff */
[----:B---3--:R-:W-:Y:S01]  /*0a00*/  @!P0 IADD3 R22, P6, R23, R24, RZ ;  /* 0x0000001817168210 */ /* 0x008fe20007fde0ff */
[----:B------:R-:W0:Y:S01]  /*0a10*/  @!P2 LDC.64 R30, c[0x0][0x228] ;  /* 0x00008a00ff1eab82 */ /* 0x000e220000000a00 */
[----:B------:R-:W-:Y:S02]  /*0a20*/  @!P2 IADD3 R3, R13, R17, RZ ;  /* 0x000000110d03a210 */ /* 0x000fe40007ffe0ff */
[----:B------:R-:W-:Y:S02]  /*0a30*/  CS2R R16, SRZ ;  /* 0x0000000000107805 */ /* 0x000fe4000001ff00 */
[C---:B------:R-:W-:Y:S02]  /*0a40*/  @!P0 IADD3.X R21, R2.reuse, R21, RZ, P5, !PT ;  /* 0x0000001502158210 */ /* 0x040fe40002ffe4ff */
[----:B------:R-:W-:-:S02]  /*0a50*/  @!P0 IADD3.X R23, R2, R25, RZ, P6, !PT ;  /* 0x0000001902178210 */ /* 0x000fc400037fe4ff */
[----:B------:R-:W-:Y:S01]  /*0a60*/  @!P2 SHF.L.U64.HI R0, R12, 0x2, R3 ;  /* 0x000000020c00a819 */ /* 0x000fe20000010203 */
[----:B------:R-:W5:Y:S01]  /*0a70*/  @!P4 LDG.E.64 R16, desc[UR8][R8.64] ;  /* 0x000000080810c981 */ /* 0x000f62000c1e1b00 */
[----:B------:R-:W-:Y:S01]  /*0a80*/  ISETP.GE.U32.AND P5, PT, R74, UR14, PT ;  /* 0x0000000e4a007c0c */ /* 0x000fe2000bfa6070 */
[----:B------:R-:W2:Y:S01]  /*0a90*/  @!P3 LDC.64 R36, c[0x0][0x230] ;  /* 0x00008c00ff24bb82 */ /* 0x000ea20000000a00 */
[----:B------:R-:W-:Y:S02]  /*0aa0*/  MOV R3, RZ ;  /* 0x000000ff00037202 */ /* 0x000fe40000000f00 */
[----:B------:R-:W-:Y:S02]  /*0ab0*/  MOV R2, RZ ;  /* 0x000000ff00027202 */ /* 0x000fe40000000f00 */
[----:B------:R-:W-:Y:S02]  /*0ac0*/  ISETP.GE.AND.EX P5, PT, R67, UR15, PT, P5 ;  /* 0x0000000f43007c0c */ /* 0x000fe4000bfa6350 */
[----:B------:R-:W-:Y:S01]  /*0ad0*/  @!P2 SHF.L.U32 R29, R12, 0x2, RZ ;  /* 0x000000020c1da819 */ /* 0x000fe200000006ff */
[----:B------:R-:W3:Y:S01]  /*0ae0*/  @!P3 LDC.64 R34, c[0x0][0x228] ;  /* 0x00008a00ff22bb82 */ /* 0x000ee20000000a00 */
[----:B------:R4:W5:Y:S01]  /*0af0*/  @!P4 LDG.E.64 R2, desc[UR8][R4.64] ;  /* 0x000000080402c981 */ /* 0x000962000c1e1b00 */
[----:B------:R-:W-:Y:S01]  /*0b00*/  ISETP.GT.U32.OR P4, PT, R83, 0x1df, P5 ;  /* 0x000001df5300780c */ /* 0x000fe20002f84470 */
[----:B-1----:R-:W-:-:S04]  /*0b10*/  @!P3 IMAD R12, R69, R6, RZ ;  /* 0x00000006450cb224 */ /* 0x002fc800078e02ff */
[----:B------:R-:W-:-:S08]  /*0b20*/  @!P3 IMAD R25, R76, R7, R12 ;  /* 0x000000074c19b224 */ /* 0x000fd000078e020c */
[----:B------:R-:W1:Y:S01]  /*0b30*/  @!P4 LDC.64 R12, c[0x0][0x288] ;  /* 0x0000a200ff0ccb82 */ /* 0x000e620000000a00 */
[----:B----4-:R-:W-:Y:S02]  /*0b40*/  CS2R R4, SRZ ;  /* 0x0000000000047805 */ /* 0x010fe4000001ff00 */
[----:B------:R-:W-:-:S04]  /*0b50*/  CS2R R18, SRZ ;  /* 0x0000000000127805 */ /* 0x000fc8000001ff00 */
[----:B------:R4:W5:Y:S01]  /*0b60*/  @!P0 LDG.E.64 R4, desc[UR8][R20.64] ;  /* 0x0000000814048981 */ /* 0x000962000c1e1b00 */
[----:B------:R-:W-:Y:S01]  /*0b70*/  SHF.R.S32.HI R65, RZ, 0x1f, R72 ;  /* 0x0000001fff417819 */ /* 0x000fe20000011448 */
[----:B------:R-:W3:Y:S02]  /*0b80*/  @!P4 LDC.64 R32, c[0x0][0x230] ;  /* 0x00008c00ff20cb82 */ /* 0x000ee40000000a00 */
[----:B------:R0:W5:Y:S01]  /*0b90*/  @!P0 LDG.E.64 R18, desc[UR8][R22.64] ;  /* 0x0000000816128981 */ /* 0x000162000c1e1b00 */
[----:B----4-:R-:W-:-:S05]  /*0ba0*/  @!P4 MOV R21, R89 ;  /* 0x000000590015c202 */ /* 0x010fca0000000f00 */
[----:B------:R-:W4:Y:S01]  /*0bb0*/  @!P4 LDC.64 R38, c[0x0][0x228] ;  /* 0x00008a00ff26cb82 */ /* 0x000f220000000a00 */
[----:B-1----:R-:W-:-:S04]  /*0bc0*/  @!P4 IMAD R20, R67, R12, RZ ;  /* 0x0000000c4314c224 */ /* 0x002fc800078e02ff */
[----:B0-----:R-:W-:Y:S01]  /*0bd0*/  @!P4 IMAD R23, R74, R13, R20 ;  /* 0x0000000d4a17c224 */ /* 0x001fe200078e0214 */
[----:B------:R-:W-:Y:S02]  /*0be0*/  @!P4 MOV R20, R86 ;  /* 0x000000560014c202 */ /* 0x000fe40000000f00 */
[----:B------:R-:W-:-:S03]  /*0bf0*/  ISETP.GE.U32.AND P5, PT, R72, UR14, PT ;  /* 0x0000000e48007c0c */ /* 0x000fc6000bfa6070 */
[----:B------:R-:W-:Y:S02]  /*0c00*/  @!P4 IMAD.WIDE.U32 R20, R74, R12, R20 ;  /* 0x0000000c4a14c225 */ /* 0x000fe400078e0014 */
[----:B------:R-:W0:Y:S01]  /*0c10*/  LDC.64 R12, c[0x0][0x248] ;  /* 0x00009200ff0c7b82 */ /* 0x000e220000000a00 */
[----:B------:R-:W-:-:S04]  /*0c20*/  ISETP.GE.AND.EX P5, PT, R65, UR15, PT, P5 ;  /* 0x0000000f41007c0c */ /* 0x000fc8000bfa6350 */
[----:B------:R-:W-:Y:S02]  /*0c30*/  ISETP.GT.U32.OR P5, PT, R83, 0x1df, P5 ;  /* 0x000001df5300780c */ /* 0x000fe40002fa4470 */
[----:B------:R-:W-:Y:S02]  /*0c40*/  SHF.R.S32.HI R63, RZ, 0x1f, R70 ;  /* 0x0000001fff3f7819 */ /* 0x000fe40000011446 */
[----:B------:R-:W-:Y:S02]  /*0c50*/  ISETP.GE.U32.AND P6, PT, R70, UR14, PT ;  /* 0x0000000e46007c0c */ /* 0x000fe4000bfc6070 */
[----:B------:R-:W-:Y:S02]  /*0c60*/  @!P3 MOV R8, R86 ;  /* 0x000000560008b202 */ /* 0x000fe40000000f00 */
[----:B------:R-:W-:Y:S02]  /*0c70*/  @!P3 MOV R9, R89 ;  /* 0x000000590009b202 */ /* 0x000fe40000000f00 */
[----:B------:R-:W-:Y:S01]  /*0c80*/  ISETP.GE.AND.EX P6, PT, R63, UR15, PT, P6 ;  /* 0x0000000f3f007c0c */ /* 0x000fe2000bfc6360 */
[----:B------:R-:W-:-:S03]  /*0c90*/  @!P3 IMAD.WIDE.U32 R8, R76, R6, R8 ;  /* 0x000000064c08b225 */ /* 0x000fc600078e0008 */
[----:B------:R-:W-:Y:S01]  /*0ca0*/  ISETP.GT.U32.OR P6, PT, R83, 0x1df, P6 ;  /* 0x000001df5300780c */ /* 0x000fe200037c4470 */
[----:B------:R-:W1:Y:S01]  /*0cb0*/  @!P5 LDC.64 R6, c[0x0][0x288] ;  /* 0x0000a200ff06db82 */ /* 0x000e620000000a00 */
[----:B------:R-:W-:Y:S01]  /*0cc0*/  @!P2 IADD3 R26, P0, R29, R26, RZ ;  /* 0x0000001a1d1aa210 */ /* 0x000fe20007f1e0ff */
[----:B0-----:R-:W-:-:S03]  /*0cd0*/  IMAD.WIDE R12, R82, 0x8, R12 ;  /* 0x00000008520c7825 */ /* 0x001fc600078e020c */
[----:B------:R-:W-:Y:S02]  /*0ce0*/  @!P2 IADD3.X R27, R0, R27, RZ, P0, !PT ;  /* 0x0000001b001ba210 */ /* 0x000fe400007fe4ff */
[----:B------:R-:W-:Y:S01]  /*0cf0*/  @!P2 IADD3 R28, P0, R29, R30, RZ ;  /* 0x0000001e1d1ca210 */ /* 0x000fe20007f1e0ff */
[----:B------:R-:W0:Y:S01]  /*0d00*/  @!P5 LDC.64 R44, c[0x0][0x230] ;  /* 0x00008c00ff2cdb82 */ /* 0x000e220000000a00 */
[----:B------:R-:W-:Y:S01]  /*0d10*/  @!P3 IADD3 R9, R9, R25, RZ ;  /* 0x000000190909b210 */ /* 0x000fe20007ffe0ff */
[----:B------:R-:W4:Y:S01]  /*0d20*/  LDG.E.64 R12, desc[UR8][R12.64] ;  /* 0x000000080c0c7981 */ /* 0x000f22000c1e1b00 */
[----:B------:R-:W-:Y:S02]  /*0d30*/  @!P3 SHF.L.U32 R25, R8, 0x2, RZ ;  /* 0x000000020819b819 */ /* 0x000fe400000006ff */
[----:B------:R-:W-:Y:S02]  /*0d40*/  @!P2 IADD3.X R29, R0, R31, RZ, P0, !PT ;  /* 0x0000001f001da210 */ /* 0x000fe400007fe4ff */
[----:B------:R-:W-:Y:S01]  /*0d50*/  @!P3 SHF.L.U64.HI R0, R8, 0x2, R9 ;  /* 0x000000020800b819 */ /* 0x000fe20000010209 */
[----:B------:R-:W0:Y:S01]  /*0d60*/  @!P5 LDC.64 R46, c[0x0][0x228] ;  /* 0x00008a00ff2edb82 */ /* 0x000e220000000a00 */
[----:B--2---:R-:W-:-:S02]  /*0d70*/  @!P3 IADD3 R30, P0, R25, R36, RZ ;  /* 0x00000024191eb210 */ /* 0x004fc40007f1e0ff */
[----:B------:R-:W-:Y:S02]  /*0d80*/  @!P4 IADD3 R21, R21, R23, RZ ;  /* 0x000000171515c210 */ /* 0x000fe40007ffe0ff */
[----:B------:R-:W-:-:S03]  /*0d90*/  @!P3 IADD3.X R31, R0, R37, RZ, P0, !PT ;  /* 0x00000025001fb210 */ /* 0x000fc600007fe4ff */
[----:B------:R-:W2:Y:S01]  /*0da0*/  @!P6 LDC.64 R8, c[0x0][0x288] ;  /* 0x0000a200ff08eb82 */ /* 0x000ea20000000a00 */
[----:B---3--:R-:W-:Y:S02]  /*0db0*/  @!P3 IADD3 R34, P0, R25, R34, RZ ;  /* 0x000000221922b210 */ /* 0x008fe40007f1e0ff */
[----:B------:R-:W-:Y:S02]  /*0dc0*/  @!P4 SHF.L.U32 R23, R20, 0x2, RZ ;  /* 0x000000021417c819 */ /* 0x000fe400000006ff */
[----:B------:R-:W-:Y:S02]  /*0dd0*/  @!P3 IADD3.X R35, R0, R35, RZ, P0, !PT ;  /* 0x000000230023b210 */ /* 0x000fe400007fe4ff */
[----:B------:R-:W-:Y:S01]  /*0de0*/  @!P4 SHF.L.U64.HI R0, R20, 0x2, R21 ;  /* 0x000000021400c819 */ /* 0x000fe20000010215 */
[----:B-1----:R-:W-:Y:S01]  /*0df0*/  @!P5 IMAD R22, R65, R6, RZ ;  /* 0x000000064116d224 */ /* 0x002fe200078e02ff */
[----:B------:R-:W-:Y:S01]  /*0e00*/  @!P5 MOV R20, R86 ;  /* 0x000000560014d202 */ /* 0x000fe20000000f00 */
[----:B------:R-:W1:Y:S01]  /*0e10*/  @!P6 LDC.64 R48, c[0x0][0x230] ;  /* 0x00008c00ff30eb82 */ /* 0x000e620000000a00 */
[----:B------:R-:W-:Y:S01]  /*0e20*/  @!P5 MOV R21, R89 ;  /* 0x000000590015d202 */ /* 0x000fe20000000f00 */
[C---:B------:R-:W-:Y:S01]  /*0e30*/  @!P5 IMAD R25, R72.reuse, R7, R22 ;  /* 0x000000074819d224 */ /* 0x040fe200078e0216 */
[----:B------:R-:W-:Y:S01]  /*0e40*/  @!P4 IADD3 R32, P0, R23, R32, RZ ;  /* 0x000000201720c210 */ /* 0x000fe20007f1e0ff */
[----:B------:R-:W-:-:S03]  /*0e50*/  @!P5 IMAD.WIDE.U32 R20, R72, R6, R20 ;  /* 0x000000064814d225 */ /* 0x000fc600078e0014 */
[C---:B------:R-:W-:Y:S01]  /*0e60*/  @!P4 IADD3.X R33, R0.reuse, R33, RZ, P0, !PT ;  /* 0x000000210021c210 */ /* 0x040fe200007fe4ff */
[----:B------:R-:W3:Y:S01]  /*0e70*/  @!P6 LDC.64 R6, c[0x0][0x228] ;  /* 0x00008a00ff06eb82 */ /* 0x000ee20000000a00 */
[----:B----4-:R-:W-:Y:S02]  /*0e80*/  @!P4 IADD3 R38, P0, R23, R38, RZ ;  /* 0x000000261726c210 */ /* 0x010fe40007f1e0ff */
[----:B------:R-:W-:Y:S02]  /*0e90*/  @!P5 IADD3 R21, R21, R25, RZ ;  /* 0x000000191515d210 */ /* 0x000fe40007ffe0ff */
[----:B------:R-:W-:Y:S01]  /*0ea0*/  @!P4 IADD3.X R39, R0, R39, RZ, P0, !PT ;  /* 0x000000270027c210 */ /* 0x000fe200007fe4ff */
[----:B--2---:R-:W-:Y:S01]  /*0eb0*/  @!P6 IMAD R22, R63, R8, RZ ;  /* 0x000000083f16e224 */ /* 0x004fe200078e02ff */
[C---:B------:R-:W-:Y:S02]  /*0ec0*/  @!P5 SHF.L.U32 R23, R20.reuse, 0x2, RZ ;  /* 0x000000021417d819 */ /* 0x040fe400000006ff */
[----:B------:R-:W-:-:S02]  /*0ed0*/  @!P5 SHF.L.U64.HI R0, R20, 0x2, R21 ;  /* 0x000000021400d819 */ /* 0x000fc40000010215 */
[----:B------:R-:W-:Y:S02]  /*0ee0*/  @!P6 MOV R20, R86 ;  /* 0x000000560014e202 */ /* 0x000fe40000000f00 */
[----:B------:R-:W-:Y:S01]  /*0ef0*/  @!P6 MOV R21, R89 ;  /* 0x000000590015e202 */ /* 0x000fe20000000f00 */
[C---:B------:R-:W-:Y:S01]  /*0f00*/  @!P6 IMAD R25, R70.reuse, R9, R22 ;  /* 0x000000094619e224 */ /* 0x040fe200078e0216 */
[----:B0-----:R-:W-:Y:S01]  /*0f10*/  @!P5 IADD3 R44, P0, R23, R44, RZ ;  /* 0x0000002c172cd210 */ /* 0x001fe20007f1e0ff */
[----:B------:R-:W-:-:S03]  /*0f20*/  @!P6 IMAD.WIDE.U32 R8, R70, R8, R20 ;  /* 0x000000084608e225 */ /* 0x000fc600078e0014 */
[----:B------:R-:W-:Y:S02]  /*0f30*/  @!P5 IADD3.X R45, R0, R45, RZ, P0, !PT ;  /* 0x0000002d002dd210 */ /* 0x000fe400007fe4ff */
[----:B------:R-:W-:Y:S02]  /*0f40*/  @!P5 IADD3 R46, P0, R23, R46, RZ ;  /* 0x0000002e172ed210 */ /* 0x000fe40007f1e0ff */
[----:B------:R-:W-:Y:S02]  /*0f50*/  @!P6 IADD3 R9, R9, R25, RZ ;  /* 0x000000190909e210 */ /* 0x000fe40007ffe0ff */
[----:B------:R-:W-:Y:S02]  /*0f60*/  @!P6 SHF.L.U32 R51, R8, 0x2, RZ ;  /* 0x000000020833e819 */ /* 0x000fe400000006ff */
[----:B------:R-:W-:Y:S02]  /*0f70*/  @!P5 IADD3.X R47, R0, R47, RZ, P0, !PT ;  /* 0x0000002f002fd210 */ /* 0x000fe400007fe4ff */
[----:B------:R-:W-:-:S02]  /*0f80*/  @!P6 SHF.L.U64.HI R8, R8, 0x2, R9 ;  /* 0x000000020808e819 */ /* 0x000fc40000010209 */
[----:B-1----:R-:W-:-:S04]  /*0f90*/  @!P6 IADD3 R48, P0, R51, R48, RZ ;  /* 0x000000303330e210 */ /* 0x002fc80007f1e0ff */
[C---:B------:R-:W-:Y:S02]  /*0fa0*/  @!P6 IADD3.X R49, R8.reuse, R49, RZ, P0, !PT ;  /* 0x000000310831e210 */ /* 0x040fe400007fe4ff */
[----:B---3--:R-:W-:Y:S02]  /*0fb0*/  @!P6 IADD3 R50, P0, R51, R6, RZ ;  /* 0x000000063332e210 */ /* 0x008fe40007f1e0ff */
[----:B------:R-:W-:Y:S02]  /*0fc0*/  CS2R R20, SRZ ;  /* 0x0000000000147805 */ /* 0x000fe4000001ff00 */
[----:B------:R-:W-:Y:S02]  /*0fd0*/  CS2R R22, SRZ ;  /* 0x0000000000167805 */ /* 0x000fe4000001ff00 */
[----:B------:R-:W-:Y:S02]  /*0fe0*/  @!P6 IADD3.X R51, R8, R7, RZ, P0, !PT ;  /* 0x000000070833e210 */ /* 0x000fe400007fe4ff */
[----:B------:R-:W-:-:S02]  /*0ff0*/  CS2R R6, SRZ ;  /* 0x0000000000067805 */ /* 0x000fc4000001ff00 */
[----:B------:R-:W-:Y:S01]  /*1000*/  CS2R R8, SRZ ;  /* 0x0000000000087805 */ /* 0x000fe2000001ff00 */
[----:B------:R0:W5:Y:S01]  /*1010*/  @P1 LDG.E.64 R20, desc[UR8][R14.64] ;  /* 0x000000080e141981 */ /* 0x000162000c1e1b00 */
[----:B------:R-:W-:-:S03]  /*1020*/  CS2R R36, SRZ ;  /* 0x0000000000247805 */ /* 0x000fc6000001ff00 */
[----:B------:R1:W5:Y:S04]  /*1030*/  @!P2 LDG.E.64 R6, desc[UR8][R26.64] ;  /* 0x000000081a06a981 */ /* 0x000368000c1e1b00 */
[----:B------:R2:W5:Y:S01]  /*1040*/  @!P2 LDG.E.64 R22, desc[UR8][R28.64] ;  /* 0x000000081c16a981 */ /* 0x000562000c1e1b00 */
[----:B0-----:R-:W-:-:S03]  /*1050*/  CS2R R14, SRZ ;  /* 0x00000000000e7805 */ /* 0x001fc6000001ff00 */
[----:B------:R0:W5:Y:S01]  /*1060*/  @!P3 LDG.E.64 R8, desc[UR8][R30.64] ;  /* 0x000000081e08b981 */ /* 0x000162000c1e1b00 */
[----:B-1----:R-:W-:-:S03]  /*1070*/  CS2R R26, SRZ ;  /* 0x00000000001a7805 */ /* 0x002fc6000001ff00 */
[----:B------:R-:W5:Y:S01]  /*1080*/  @!P5 LDG.E.64 R14, desc[UR8][R44.64] ;  /* 0x000000082c0ed981 */ /* 0x000f62000c1e1b00 */
[----:B--2---:R-:W-:-:S03]  /*1090*/  CS2R R28, SRZ ;  /* 0x00000000001c7805 */ /* 0x004fc6000001ff00 */
[----:B------:R-:W5:Y:S01]  /*10a0*/  @!P4 LDG.E.64 R26, desc[UR8][R38.64] ;  /* 0x00000008261ac981 */ /* 0x000f62000c1e1b00 */
[----:B0-----:R-:W-:-:S03]  /*10b0*/  CS2R R30, SRZ ;  /* 0x00000000001e7805 */ /* 0x001fc6000001ff00 */
[----:B------:R-:W5:Y:S04]  /*10c0*/  @!P5 LDG.E.64 R28, desc[UR8][R46.64] ;  /* 0x000000082e1cd981 */ /* 0x000f68000c1e1b00 */
[----:B------:R-:W5:Y:S04]  /*10d0*/  @!P6 LDG.E.64 R36, desc[UR8][R48.64] ;  /* 0x000000083024e981 */ /* 0x000f68000c1e1b00 */
[----:B------:R-:W5:Y:S01]  /*10e0*/  @!P6 LDG.E.64 R30, desc[UR8][R50.64] ;  /* 0x00000008321ee981 */ /* 0x000f62000c1e1b00 */
[----:B------:R-:W-:Y:S02]  /*10f0*/  MOV R66, 0x3f800000 ;  /* 0x3f80000000427802 */ /* 0x000fe40000000f00 */
[----:B------:R-:W-:-:S02]  /*1100*/  CS2R R42, SRZ ;  /* 0x00000000002a7805 */ /* 0x000fc4000001ff00 */
[----:B------:R-:W-:-:S04]  /*1110*/  CS2R R24, SRZ ;  /* 0x0000000000187805 */ /* 0x000fc8000001ff00 */
[----:B------:R0:W5:Y:S01]  /*1120*/  @P1 LDG.E.64 R42, desc[UR8][R10.64] ;  /* 0x000000080a2a1981 */ /* 0x000162000c1e1b00 */
[----:B------:R-:W-:Y:S03]  /*1130*/  BSSY B0, `(.L_x_1422) ;  /* 0x0000017000007945 */ /* 0x000fe60003800000 */
[----:B------:R1:W5:Y:S01]  /*1140*/  @!P3 LDG.E.64 R24, desc[UR8][R34.64] ;  /* 0x000000082218b981 */ /* 0x000362000c1e1b00 */
[----:B0-----:R-:W-:Y:S02]  /*1150*/  CS2R R10, SRZ ;  /* 0x00000000000a7805 */ /* 0x001fe4000001ff00 */
[----:B-1----:R-:W-:-:S04]  /*1160*/  CS2R R34, SRZ ;  /* 0x0000000000227805 */ /* 0x002fc8000001ff00 */
[----:B------:R0:W5:Y:S02]  /*1170*/  @!P4 LDG.E.64 R10, desc[UR8][R32.64] ;  /* 0x00000008200ac981 */ /* 0x000164000c1e1b00 */
[----:B0-----:R-:W-:Y:S01]  /*1180*/  CS2R R32, SRZ ;  /* 0x0000000000207805 */ /* 0x001fe2000001ff00 */
[----:B------:R-:W-:-:S05]  /*1190*/  FFMA.FTZ R13, -R12, R12, R13 ;  /* 0x0000000c0c0d7223 */ /* 0x000fca000001010d */
        /* <DEDUP_REMOVED lines=11> */
[----:B0-----:R-:W-:-:S06]  /*1250*/  IMAD.WIDE R32, R41, 0x4, R32 ;  /* 0x0000000429207825 */ /* 0x001fcc00078e0220 */
[----:B------:R-:W5:Y:S01]  /*1260*/  LDG.E.64 R32, desc[UR8][R32.64] ;  /* 0x0000000820207981 */ /* 0x000f62000c1e1b00 */
[----:B--2---:R-:W-:-:S04]  /*1270*/  @P0 LEA R38, P2, R41, R38, 0x2 ;  /* 0x0000002629260211 */ /* 0x004fc800078410ff */
[----:B------:R-:W-:-:S05]  /*1280*/  @P0 LEA.HI.X R39, R41, R39, R0, 0x2, P2 ;  /* 0x0000002729270211 */ /* 0x000fca00010f1400 */
[----:B------:R0:W5:Y:S04]  /*1290*/  @P0 LDG.E.64 R34, desc[UR8][R38.64] ;  /* 0x0000000826220981 */ /* 0x000168000c1e1b00 */
.L_x_1423:
[----:B------:R-:W-:Y:S05]  /*12a0*/  BSYNC B0 ;  /* 0x0000000000007941 */ /* 0x000fea0003800000 */
.L_x_1422:
[----:B------:R-:W-:Y:S01]  /*12b0*/  ISETP.NE.AND P5, PT, RZ, UR10, PT ;  /* 0x0000000aff007c0c */ /* 0x000fe2000bfa5270 */
[C---:B-----5:R-:W-:Y:S01]  /*12c0*/  FADD.FTZ R57, -R12.reuse, R42 ;  /* 0x0000002a0c397221 */ /* 0x060fe20000010100 */
[C---:B------:R-:W-:Y:S01]  /*12d0*/  FADD.FTZ R43, -R12.reuse, R43 ;  /* 0x0000002b0c2b7221 */ /* 0x040fe20000010100 */
[C---:B------:R-:W-:Y:S01]  /*12e0*/  FADD.FTZ R45, -R12.reuse, R2 ;  /* 0x000000020c2d7221 */ /* 0x040fe20000010100 */
[----:B------:R-:W-:Y:S01]  /*12f0*/  FADD.FTZ R47, -R12, R3 ;  /* 0x000000030c2f7221 */ /* 0x000fe20000010100 */
[----:B0-----:R-:W-:Y:S01]  /*1300*/  MOV R39, R20 ;  /* 0x0000001400277202 */ /* 0x001fe20000000f00 */
        /* <DEDUP_REMOVED lines=23> */
.L_x_1424:
        /* <DEDUP_REMOVED lines=21> */
[----:B-1----:R-:W-:-:S03]  /*15d0*/  FADD.FTZ R50, -R48, 1 ;  /* 0x3f80000030327421 */ /* 0x002fc60000010100 */
[----:B------:R-:W-:Y:S01]  /*15e0*/  FMUL.FTZ R38, R49, R38 ;  /* 0x0000002631267220 */ /* 0x000fe20000410000 */
[----:B------:R-:W-:Y:S01]  /*15f0*/  FFMA.FTZ R50, R41, R50, 1 ;  /* 0x3f80000029327423 */ /* 0x000fe20000010032 */
[----:B------:R-:W-:-:S04]  /*1600*/  FMUL.FTZ R41, R17, R48 ;  /* 0x0000003011297220 */ /* 0x000fc80000410000 */
[----:B------:R-:W-:-:S07]  /*1610*/  FMUL.FTZ R41, R41, R50 ;  /* 0x0000003229297220 */ /* 0x000fce0000410000 */
.L_x_1425:
        /* <DEDUP_REMOVED lines=31> */
.L_x_1426:
        /* <DEDUP_REMOVED lines=31> */
.L_x_1427:
        /* <DEDUP_REMOVED lines=31> */
.L_x_1428:
[----:B------:R-:W-:Y:S01]  /*1bf0*/  FFMA.FTZ R52, R6, R48, R13 ;  /* 0x0000003006347223 */ /* 0x000fe2000001000d */
[----:B------:R-:W-:Y:S01]  /*1c00*/  FMUL.FTZ R50, R46, R32 ;  /* 0x000000202e327220 */ /* 0x000fe20000410000 */
[----:B------:R-:W-:Y:S01]  /*1c10*/  FADD.FTZ R49, R48, R49 ;  /* 0x0000003130317221 */ /* 0x000fe20000010000 */
[----:B------:R-:W-:Y:S01]  /*1c20*/  FMUL.FTZ R48, R47, R33 ;  /* 0x000000212f307220 */ /* 0x000fe20000410000 */
[----:B------:R-:W-:Y:S01]  /*1c30*/  FADD.FTZ R51, -R12, R11 ;  /* 0x0000000b0c337221 */ /* 0x000fe20000010100 */
[----:B------:R-:W-:Y:S01]  /*1c40*/  FFMA.FTZ R13, R9, R50, R52 ;  /* 0x00000032090d7223 */ /* 0x000fe20000010034 */
[----:B------:R-:W-:-:S03]  /*1c50*/  FADD.FTZ R49, R49, R50 ;  /* 0x0000003231317221 */ /* 0x000fc60000010000 */
[----:B------:R-:W-:Y:S01]  /*1c60*/  FFMA.FTZ R92, R8, R48, R13 ;  /* 0x00000030085c7223 */ /* 0x000fe2000001000d */
[----:B------:R-:W-:Y:S01]  /*1c70*/  FADD.FTZ R13, -R12, R10 ;  /* 0x0000000a0c0d7221 */ /* 0x000fe20000010100 */
[----:B------:R-:W-:Y:S01]  /*1c80*/  FADD.FTZ R85, R48, R49 ;  /* 0x0000003130557221 */ /* 0x000fe20000010000 */
[----:B------:R-:W-:Y:S01]  /*1c90*/  MOV R48, R26 ;  /* 0x0000001a00307202 */ /* 0x000fe20000000f00 */
[-C--:B------:R-:W-:Y:S01]  /*1ca0*/  FMUL.FTZ R10, R51, R66.reuse ;  /* 0x00000042330a7220 */ /* 0x080fe20000410000 */
[----:B------:R-:W-:Y:S01]  /*1cb0*/  MOV R49, R27 ;  /* 0x0000001b00317202 */ /* 0x000fe20000000f00 */
        /* <DEDUP_REMOVED lines=17> */
[----:B------:R-:W-:-:S03]  /*1dd0*/  FMUL.FTZ R48, R26, R51 ;  /* 0x000000331a307220 */ /* 0x000fc60000410000 */
[----:B------:R-:W-:Y:S01]  /*1de0*/  FMUL.FTZ R49, R49, R90 ;  /* 0x0000005a31317220 */ /* 0x000fe20000410000 */
[----:B------:R-:W-:-:S07]  /*1df0*/  FMUL.FTZ R48, R48, R13 ;  /* 0x0000000d30307220 */ /* 0x000fce0000410000 */
.L_x_1429:
[----:B------:R-:W-:Y:S01]  /*1e00*/  FMUL.FTZ R50, R48, R32 ;  /* 0x0000002030327220 */ /* 0x000fe20000410000 */
[C---:B------:R-:W-:Y:S01]  /*1e10*/  FADD.FTZ R53, -R12.reuse, R14 ;  /* 0x0000000e0c357221 */ /* 0x040fe20000010100 */
[----:B------:R-:W-:Y:S01]  /*1e20*/  FMUL.FTZ R14, R49, R33 ;  /* 0x00000021310e7220 */ /* 0x000fe20000410000 */
[C---:B------:R-:W-:Y:S01]  /*1e30*/  FADD.FTZ R15, -R12.reuse, R15 ;  /* 0x0000000f0c0f7221 */ /* 0x040fe20000010100 */
[----:B------:R-:W-:Y:S01]  /*1e40*/  FFMA.FTZ R13, R11, R50, R92 ;  /* 0x000000320b0d7223 */ /* 0x000fe2000001005c */
        /* <DEDUP_REMOVED lines=22> */
[----:B------:R-:W-:-:S04]  /*1fb0*/  FFMA.FTZ R53, R14, R53, 1 ;  /* 0x3f8000000e357423 */ /* 0x000fc80000010035 */
[----:B------:R-:W-:Y:S01]  /*1fc0*/  FMUL.FTZ R36, R36, R53 ;  /* 0x0000003524247220 */ /* 0x000fe20000410000 */
[----:B-1----:R-:W-:Y:S01]  /*1fd0*/  FADD.FTZ R14, -R52, 1 ;  /* 0x3f800000340e7421 */ /* 0x002fe20000010100 */
[----:B------:R-:W-:-:S03]  /*1fe0*/  FMUL.FTZ R37, R29, R52 ;  /* 0x000000341d257220 */ /* 0x000fc60000410000 */
[----:B------:R-:W-:-:S04]  /*1ff0*/  FFMA.FTZ R14, R15, R14, 1 ;  /* 0x3f8000000f0e7423 */ /* 0x000fc8000001000e */
[----:B------:R-:W-:-:S07]  /*2000*/  FMUL.FTZ R37, R37, R14 ;  /* 0x0000000e25257220 */ /* 0x000fce0000410000 */
.L_x_1430:
[----:B------:R-:W-:Y:S01]  /*2010*/  FMUL.FTZ R14, R36, R32 ;  /* 0x00000020240e7220 */ /* 0x000fe20000410000 */
[----:B------:R-:W-:-:S03]  /*2020*/  MOV R50, R30 ;  /* 0x0000001e00327202 */ /* 0x000fc60000000f00 */
[----:B------:R-:W-:Y:S01]  /*2030*/  FFMA.FTZ R15, R13, R14, R54 ;  /* 0x0000000e0d0f7223 */ /* 0x000fe20000010036 */
[----:B------:R-:W-:Y:S01]  /*2040*/  FADD.FTZ R51, R91, R14 ;  /* 0x0000000e5b337221 */ /* 0x000fe20000010000 */
[----:B------:R-:W-:-:S04]  /*2050*/  FMUL.FTZ R14, R37, R33 ;  /* 0x00000021250e7220 */ /* 0x000fc80000410000 */
[----:B------:R-:W-:Y:S01]  /*2060*/  FFMA.FTZ R92, R12, R14, R15 ;  /* 0x0000000e0c5c7223 */ /* 0x000fe2000001000f */
[----:B------:R-:W-:Y:S01]  /*2070*/  FADD.FTZ R91, R14, R51 ;  /* 0x000000330e5b7221 */ /* 0x000fe20000010000 */
[-C--:B------:R-:W-:Y:S01]  /*2080*/  FMUL.FTZ R15, R55, R66.reuse ;  /* 0x00000042370f7220 */ /* 0x080fe20000410000 */
[----:B------:R-:W-:Y:S01]  /*2090*/  FMUL.FTZ R14, R85, R66 ;  /* 0x00000042550e7220 */ /* 0x000fe20000410000 */
[----:B------:R-:W-:Y:S01]  /*20a0*/  MOV R51, R31 ;  /* 0x0000001f00337202 */ /* 0x000fe20000000f00 */
        /* <DEDUP_REMOVED lines=19> */
.L_x_1431:
[----:B------:R-:W-:Y:S01]  /*21e0*/  FMUL.FTZ R52, R50, R32 ;  /* 0x0000002032347220 */ /* 0x000fe20000410000 */
[----:B------:R-:W-:Y:S01]  /*21f0*/  FMUL.FTZ R54, R51, R33 ;  /* 0x0000002133367220 */ /* 0x000fe20000410000 */
[----:B------:R-:W-:Y:S01]  /*2200*/  ISETP.GT.AND P0, PT, R64, 0x1e, PT ;  /* 0x0000001e4000780c */ /* 0x000fe20003f04270 */
[----:B------:R-:W-:Y:S01]  /*2210*/  FFMA.FTZ R90, R57, R39, RZ ;  /* 0x00000027395a7223 */ /* 0x000fe200000100ff */
[----:B------:R-:W-:Y:S01]  /*2220*/  FFMA.FTZ R53, R15, R52, R92 ;  /* 0x000000340f357223 */ /* 0x000fe2000001005c */
[----:B------:R-:W-:Y:S01]  /*2230*/  FADD.FTZ R55, R91, R52 ;  /* 0x000000345b377221 */ /* 0x000fe20000010000 */
[----:B------:R-:W-:Y:S01]  /*2240*/  FADD.FTZ R39, RZ, R39 ;  /* 0x00000027ff277221 */ /* 0x000fe20000010000 */
[----:B------:R-:W-:Y:S01]  /*2250*/  FFMA.FTZ R90, R3, R38, R90 ;  /* 0x00000026035a7223 */ /* 0x000fe2000001005a */
[----:B------:R-:W-:Y:S01]  /*2260*/  FFMA.FTZ R52, R14, R54, R53 ;  /* 0x000000360e347223 */ /* 0x000fe20000010035 */
[----:B------:R-:W-:Y:S01]  /*2270*/  FADD.FTZ R53, R54, R55 ;  /* 0x0000003736357221 */ /* 0x000fe20000010000 */
[----:B------:R-:W-:Y:S01]  /*2280*/  FADD.FTZ R85, R39, R38 ;  /* 0x0000002627557221 */ /* 0x000fe20000010000 */
[----:B------:R-:W-:Y:S01]  /*2290*/  FFMA.FTZ R39, R0, R40, RZ ;  /* 0x0000002800277223 */ /* 0x000fe200000100ff */
[----:B------:R-:W-:Y:S01]  /*22a0*/  FADD.FTZ R38, RZ, R40 ;  /* 0x00000028ff267221 */ /* 0x000fe20000010000 */
[----:B------:R-:W0:Y:S01]  /*22b0*/  SHFL.DOWN PT, R55, R52, 0x1, 0x1f ;  /* 0x08201f0034377f89 */ /* 0x000e2200000e0000 */
[----:B------:R-:W1:Y:S01]  /*22c0*/  S2UR UR11, SR_CgaCtaId ;  /* 0x00000000000b79c3 */ /* 0x000e620000008800 */
[----:B------:R-:W-:Y:S01]  /*22d0*/  FFMA.FTZ R39, R2, R41, R39 ;  /* 0x0000002902277223 */ /* 0x000fe20000010027 */
[----:B------:R-:W-:Y:S01]  /*22e0*/  FADD.FTZ R38, R38, R41 ;  /* 0x0000002926267221 */ /* 0x000fe20000010000 */
[----:B------:R-:W2:Y:S01]  /*22f0*/  SHFL.DOWN PT, R54, R53, 0x1, 0x1f ;  /* 0x08201f0035367f89 */ /* 0x000ea200000e0000 */
        /* <DEDUP_REMOVED lines=12> */
[----:B------:R-:W-:Y:S01]  /*23c0*/  UMOV UR6, 0x400 ;  /* 0x0000040000067882 */ /* 0x000fe20000000000 */
[----:B------:R-:W-:Y:S01]  /*23d0*/  FADD.FTZ R85, R85, R48 ;  /* 0x0000003055557221 */ /* 0x000fe20000010000 */
[----:B------:R-:W-:Y:S01]  /*23e0*/  UIADD3 UR5, UR6, 0xa0, URZ ;  /* 0x000000a006057890 */ /* 0x000fe2000fffe03f */
[----:B------:R-:W-:Y:S01]  /*23f0*/  FFMA.FTZ R90, R11, R48, R90 ;  /* 0x000000300b5a7223 */ /* 0x000fe2000001005a */
[----:B------:R-:W-:Y:S01]  /*2400*/  FADD.FTZ R40, R40, R49 ;  /* 0x0000003128287221 */ /* 0x000fe20000010000 */
[----:B------:R-:W-:Y:S01]  /*2410*/  FFMA.FTZ R41, R10, R49, R41 ;  /* 0x000000310a297223 */ /* 0x000fe20000010029 */
[----:B------:R-:W-:Y:S01]  /*2420*/  FADD.FTZ R85, R85, R36 ;  /* 0x0000002455557221 */ /* 0x000fe20000010000 */
[----:B0-----:R-:W-:Y:S01]  /*2430*/  @!P0 FADD.FTZ R52, R52, R55 ;  /* 0x0000003734348221 */ /* 0x001fe20000010000 */
[----:B-1----:R-:W-:Y:S01]  /*2440*/  ULEA UR5, UR11, UR5, 0x18 ;  /* 0x000000050b057291 */ /* 0x002fe2000f8ec03f */
[----:B------:R-:W-:Y:S01]  /*2450*/  FFMA.FTZ R90, R13, R36, R90 ;  /* 0x000000240d5a7223 */ /* 0x000fe2000001005a */
[----:B------:R-:W-:Y:S01]  /*2460*/  ISETP.NE.AND P2, PT, R83, RZ, PT ;  /* 0x000000ff5300720c */ /* 0x000fe20003f45270 */
[----:B--2---:R-:W-:Y:S01]  /*2470*/  @!P0 FADD.FTZ R53, R53, R54 ;  /* 0x0000003635358221 */ /* 0x004fe20000010000 */
[----:B------:R-:W0:Y:S01]  /*2480*/  SHFL.DOWN PT, R55, R52, 0x2, 0x1f ;  /* 0x08401f0034377f89 */ /* 0x000e2200000e0000 */
[----:B------:R-:W-:Y:S01]  /*2490*/  ISETP.GT.AND P0, PT, R64, 0x1d, PT ;  /* 0x0000001d4000780c */ /* 0x000fe20003f04270 */
[----:B------:R-:W-:Y:S01]  /*24a0*/  FADD.FTZ R36, R40, R37 ;  /* 0x0000002528247221 */ /* 0x000fe20000010000 */
[----:B------:R-:W-:Y:S01]  /*24b0*/  FFMA.FTZ R41, R12, R37, R41 ;  /* 0x000000250c297223 */ /* 0x000fe20000010029 */
[----:B------:R-:W1:Y:S01]  /*24c0*/  SHFL.DOWN PT, R54, R53, 0x2, 0x1f ;  /* 0x08401f0035367f89 */ /* 0x000e6200000e0000 */
[----:B------:R-:W-:Y:S01]  /*24d0*/  FADD.FTZ R42, R85, R50 ;  /* 0x00000032552a7221 */ /* 0x000fe20000010000 */
[----:B------:R-:W-:Y:S01]  /*24e0*/  FFMA.FTZ R40, R15, R50, R90 ;  /* 0x000000320f287223 */ /* 0x000fe2000001005a */
[----:B------:R-:W-:Y:S01]  /*24f0*/  FFMA.FTZ R41, R14, R51, R41 ;  /* 0x000000330e297223 */ /* 0x000fe20000010029 */
[----:B------:R-:W-:Y:S01]  /*2500*/  FADD.FTZ R43, R36, R51 ;  /* 0x00000033242b7221 */ /* 0x000fe20000010000 */
[C---:B------:R-:W-:Y:S01]  /*2510*/  LEA R85, R83.reuse, UR5, 0x4 ;  /* 0x0000000553557c11 */ /* 0x040fe2000f8e20ff */
[----:B------:R-:W-:Y:S01]  /*2520*/  BSSY B0, `(.L_x_1432) ;  /* 0x000003f000007945 */ /* 0x000fe20003800000 */
[----:B------:R-:W-:-:S03]  /*2530*/  ISETP.GT.U32.AND P3, PT, R83, 0xe, PT ;  /* 0x0000000e5300780c */ /* 0x000fc60003f64070 */
[----:B------:R-:W-:Y:S01]  /*2540*/  STS.128 [R85], R40 ;  /* 0x0000002855007388 */ /* 0x000fe20000000c00 */
        /* <DEDUP_REMOVED lines=33> */
[----:B------:R-:W-:-:S03]  /*2760*/  FADD.FTZ R36, R36, R55 ;  /* 0x0000003724247221 */ /* 0x000fc60000010000 */
[----:B---3--:R-:W-:Y:S01]  /*2770*/  FADD.FTZ R91, R91, R44 ;  /* 0x0000002c5b5b7221 */ /* 0x008fe20000010000 */
[----:B------:R-:W-:Y:S02]  /*2780*/  FADD.FTZ R44, R36, R45 ;  /* 0x0000002d242c7221 */ /* 0x000fe40000010000 */
[----:B------:R-:W0:Y:S01]  /*2790*/  LDS.128 R36, [UR5+0x50] ;  /* 0x00005005ff247984 */ /* 0x000e220008000c00 */
[----:B------:R-:W-:Y:S01]  /*27a0*/  FADD.FTZ R91, R91, R46 ;  /* 0x0000002e5b5b7221 */ /* 0x000fe20000010000 */
[----:B------:R-:W-:Y:S02]  /*27b0*/  FADD.FTZ R52, R44, R47 ;  /* 0x0000002f2c347221 */ /* 0x000fe40000010000 */
[----:B------:R-:W1:Y:S01]  /*27c0*/  LDS.128 R44, [UR5+0x60] ;  /* 0x00006005ff2c7984 */ /* 0x000e620008000c00 */
[----:B----4-:R-:W-:Y:S01]  /*27d0*/  FADD.FTZ R91, R91, R48 ;  /* 0x000000305b5b7221 */ /* 0x010fe20000010000 */
[----:B------:R-:W-:Y:S02]  /*27e0*/  FADD.FTZ R90, R52, R49 ;  /* 0x00000031345a7221 */ /* 0x000fe40000010000 */
[----:B------:R-:W2:Y:S01]  /*27f0*/  LDS.128 R52, [UR5+0x70] ;  /* 0x00007005ff347984 */ /* 0x000ea20008000c00 */
[----:B------:R-:W-:Y:S01]  /*2800*/  FADD.FTZ R91, R91, R50 ;  /* 0x000000325b5b7221 */ /* 0x000fe20000010000 */
[----:B------:R-:W-:-:S02]  /*2810*/  FADD.FTZ R90, R90, R51 ;  /* 0x000000335a5a7221 */ /* 0x000fc40000010000 */
        /* <DEDUP_REMOVED lines=15> */
.L_x_1433:
[----:B------:R-:W-:Y:S05]  /*2910*/  BSYNC B0 ;  /* 0x0000000000007941 */ /* 0x000fea0003800000 */
.L_x_1432:
        /* <DEDUP_REMOVED lines=20> */
[----:B------:R-:W-:Y:S04]  /*2a60*/  LDS.128 R48, [R85+0x780] ;  /* 0x0007800055307984 */ /* 0x000fe80000000c00 */
        /* <DEDUP_REMOVED lines=19> */
[----:B------:R-:W-:Y:S01]  /*2ba0*/  FADD.FTZ R90, R90, R43 ;  /* 0x0000002b5a5a7221 */ /* 0x000fe20000010000 */
[----:B------:R-:W-:Y:S01]  /*2bb0*/  FADD.FTZ R39, R39, R48 ;  /* 0x0000003027277221 */ /* 0x000fe20000010000 */
[----:B------:R-:W1:Y:S01]  /*2bc0*/  LDS.128 R40, [R85+0x960] ;  /* 0x0009600055287984 */ /* 0x000e620000000c00 */
[----:B------:R-:W-:Y:S01]  /*2bd0*/  FADD.FTZ R38, R38, R49 ;  /* 0x0000003126267221 */ /* 0x000fe20000010000 */
[----:B------:R-:W-:Y:S01]  /*2be0*/  FADD.FTZ R91, R91, R50 ;  /* 0x000000325b5b7221 */ /* 0x000fe20000010000 */
[----:B------:R-:W-:Y:S01]  /*2bf0*/  FADD.FTZ R90, R90, R51 ;  /* 0x000000335a5a7221 */ /* 0x000fe20000010000 */
[----:B--2---:R-:W-:Y:S01]  /*2c00*/  FADD.FTZ R39, R39, R44 ;  /* 0x0000002c27277221 */ /* 0x004fe20000010000 */
[----:B------:R-:W2:Y:S01]  /*2c10*/  LDS.128 R48, [R85+0xb40] ;  /* 0x000b400055307984 */ /* 0x000ea20000000c00 */
[----:B------:R-:W-:Y:S01]  /*2c20*/  FADD.FTZ R38, R38, R45 ;  /* 0x0000002d26267221 */ /* 0x000fe20000010000 */
[----:B------:R-:W-:Y:S01]  /*2c30*/  FADD.FTZ R91, R91, R46 ;  /* 0x0000002e5b5b7221 */ /* 0x000fe20000010000 */
[----:B------:R-:W-:-:S02]  /*2c40*/  FADD.FTZ R90, R90, R47 ;  /* 0x0000002f5a5a7221 */ /* 0x000fc40000010000 */
        /* <DEDUP_REMOVED lines=29> */
[----:B------:R-:W-:Y:S01]  /*2e20*/  FADD.FTZ R90, R90, R55 ;  /* 0x000000375a5a7221 */ /* 0x000fe20000010000 */
[----:B---3--:R-:W-:Y:S01]  /*2e30*/  FADD.FTZ R39, R39, R48 ;  /* 0x0000003027277221 */ /* 0x008fe20000010000 */
[----:B------:R-:W3:Y:S01]  /*2e40*/  LDS.128 R52, [R85+0x11d0] ;  /* 0x0011d00055347984 */ /* 0x000ee20000000c00 */
[----:B------:R-:W-:Y:S01]  /*2e50*/  FADD.FTZ R38, R38, R49 ;  /* 0x0000003126267221 */ /* 0x000fe20000010000 */
[----:B------:R-:W-:Y:S01]  /*2e60*/  FADD.FTZ R91, R91, R50 ;  /* 0x000000325b5b7221 */ /* 0x000fe20000010000 */
[----:B------:R-:W-:-:S02]  /*2e70*/  FADD.FTZ R90, R90, R51 ;  /* 0x000000335a5a7221 */ /* 0x000fc40000010000 */
[----:B------:R-:W4:Y:S01]  /*2e80*/  LDS.128 R48, [R85+0x12c0] ;  /* 0x0012c00055307984 */ /* 0x000f220000000c00 */
        /* <DEDUP_REMOVED lines=33> */
[----:B------:R-:W-:Y:S01]  /*30a0*/  FADD.FTZ R90, R90, R51 ;  /* 0x000000335a5a7221 */ /* 0x000fe20000010000 */
[----:B------:R-:W-:Y:S01]  /*30b0*/  FADD.FTZ R39, R39, R52 ;  /* 0x0000003427277221 */ /* 0x000fe20000010000 */
[----:B------:R-:W3:Y:S01]  /*30c0*/  LDS.128 R48, [R85+0x1950] ;  /* 0x0019500055307984 */ /* 0x000ee20000000c00 */
[----:B------:R-:W-:Y:S01]  /*30d0*/  FADD.FTZ R38, R38, R53 ;  /* 0x0000003526267221 */ /* 0x000fe20000010000 */
[----:B------:R-:W-:Y:S01]  /*30e0*/  FADD.FTZ R91, R91, R54 ;  /* 0x000000365b5b7221 */ /* 0x000fe20000010000 */
[----:B------:R-:W-:-:S02]  /*30f0*/  FADD.FTZ R90, R90, R55 ;  /* 0x000000375a5a7221 */ /* 0x000fc40000010000 */
[----:B------:R-:W-:Y:S01]  /*3100*/  LDS.128 R52, [R85+0x1d10] ;  /* 0x001d100055347984 */ /* 0x000fe20000000c00 */
        /* <DEDUP_REMOVED lines=31> */
.L_x_1435:
[----:B------:R-:W-:Y:S05]  /*3300*/  BSYNC B0 ;  /* 0x0000000000007941 */ /* 0x000fea0003800000 */
.L_x_1434:
        /* <DEDUP_REMOVED lines=18> */
.L_x_1437:
[----:B------:R-:W-:Y:S05]  /*3430*/  BSYNC B0 ;  /* 0x0000000000007941 */ /* 0x000fea0003800000 */
.L_x_1436:
[----:B------:R-:W-:Y:S05]  /*3440*/  @!P0 BRA `(.L_x_1438) ;  /* 0x0000001000888947 */ /* 0x000fea0003800000 */
[----:B------:R-:W1:Y:S01]  /*3450*/  LDC R39, c[0x0][0x10] ;  /* 0x00000400ff277b82 */ /* 0x000e620000000800 */
[----:B------:R-:W3:Y:S01]  /*3460*/  S2R R48, SR_CTAID.Y ;  /* 0x0000000000307919 */ /* 0x000ee20000002600 */
[----:B--2---:R-:W-:-:S06]  /*3470*/  LOP3.LUT R42, R68, 0x1, RZ, 0xc0, !PT ;  /* 0x00000001442a7812 */ /* 0x004fcc00078ec0ff */
[----:B------:R-:W2:Y:S08]  /*3480*/  LDC.64 R40, c[0x0][0x258] ;  /* 0x00009600ff287b82 */ /* 0x000eb00000000a00 */
[----:B------:R-:W4:Y:S01]  /*3490*/  LDC.64 R50, c[0x0][0x260] ;  /* 0x00009800ff327b82 */ /* 0x000f220000000a00 */
[----:B-1----:R-:W-:-:S04]  /*34a0*/  IMAD R43, R42, R39, RZ ;  /* 0x000000272a2b7224 */ /* 0x002fc800078e02ff */
[C---:B------:R-:W-:Y:S01]  /*34b0*/  IMAD R42, R43.reuse, R38, RZ ;  /* 0x000000262b2a7224 */ /* 0x040fe200078e02ff */
[----:B---3--:R-:W-:-:S04]  /*34c0*/  IADD3 R43, R43, R48, RZ ;  /* 0x000000302b2b7210 */ /* 0x008fc80007ffe0ff */
[----:B------:R-:W-:Y:S01]  /*34d0*/  SHF.L.U32 R45, R42, 0x1, RZ ;  /* 0x000000012a2d7819 */ /* 0x000fe200000006ff */
[----:B--2---:R-:W-:-:S04]  /*34e0*/  IMAD.WIDE.U32 R40, R43, 0x4, R40 ;  /* 0x000000042b287825 */ /* 0x004fc800078e0028 */
[----:B----4-:R-:W-:Y:S01]  /*34f0*/  IMAD.WIDE R50, R45, 0x4, R50 ;  /* 0x000000042d327825 */ /* 0x010fe200078e0232 */
        /* <DEDUP_REMOVED lines=8> */
[----:B------:R-:W-:Y:S02]  /*3580*/  SEL R47, R38, RZ, !P0 ;  /* 0x000000ff262f7207 */ /* 0x000fe40004000000 */
[----:B------:R-:W-:Y:S02]  /*3590*/  IMAD.WIDE.U32 R42, R43, 0x8, R50 ;  /* 0x000000082b2a7825 */ /* 0x000fe400078e0032 */
        /* <DEDUP_REMOVED lines=10> */
.L_x_1440:
[----:B--2---:R-:W2:Y:S04]  /*3640*/  LDG.E.STRONG.GPU R42, desc[UR8][R40.64] ;  /* 0x00000008282a7981 */ /* 0x004ea8000c1ef900 */
[----:B--2---:R-:W-:Y:S01]  /*3650*/  CCTL.IVALL ;  /* 0x00000000ff00798f */ /* 0x004fe20002000000 */
[----:B------:R-:W-:Y:S05]  /*3660*/  YIELD ;  /* 0x0000000000007946 */ /* 0x000fea0003800000 */
[----:B------:R-:W-:-:S13]  /*3670*/  ISETP.NE.AND P0, PT, R42, R47, PT ;  /* 0x0000002f2a00720c */ /* 0x000fda0003f05270 */
[----:B------:R-:W-:Y:S05]  /*3680*/  @P0 BRA `(.L_x_1440) ;  /* 0xfffffffc00ec0947 */ /* 0x000fea000383ffff */
.L_x_1439:
        /* <DEDUP_REMOVED lines=17> */
.L_x_1444:
        /* <DEDUP_REMOVED lines=115> */
.L_x_1443:
[----:B------:R-:W-:-:S13]  /*3ed0*/  ISETP.GT.AND P3, PT, R49, 0x4, PT ;  /* 0x000000043100780c */ /* 0x000fda0003f64270 */
[----:B------:R-:W-:Y:S05]  /*3ee0*/  @!P3 BRA `(.L_x_1445) ;  /* 0x0000000000ecb947 */ /* 0x000fea0003800000 */
[C---:B------:R-:W-:Y:S02]  /*3ef0*/  IADD3 R43, R52.reuse, 0x1, RZ ;  /* 0x00000001342b7810 */ /* 0x040fe40007ffe0ff */
[C---:B------:R-:W-:Y:S02]  /*3f00*/  ISETP.EQ.OR P0, PT, R52.reuse, UR7, P2 ;  /* 0x0000000734007c0c */ /* 0x040fe40009702670 */
        /* <DEDUP_REMOVED lines=57> */
.L_x_1445:
[----:B------:R-:W-:-:S13]  /*42a0*/  ISETP.NE.OR P0, PT, R49, RZ, P0 ;  /* 0x000000ff3100720c */ /* 0x000fda0000705670 */
[----:B------:R-:W-:Y:S05]  /*42b0*/  @!P0 BRA `(.L_x_1441) ;  /* 0x00000000007c8947 */ /* 0x000fea0003800000 */
.L_x_1442:
[C---:B------:R-:W-:Y:S02]  /*42c0*/  ISETP.EQ.OR P4, PT, R52.reuse, UR7, P2 ;  /* 0x0000000734007c0c */ /* 0x040fe40009782670 */
[C---:B------:R-:W-:Y:S02]  /*42d0*/  IADD3 R43, R52.reuse, 0x1, RZ ;  /* 0x00000001342b7810 */ /* 0x040fe40007ffe0ff */
[C---:B------:R-:W-:Y:S02]  /*42e0*/  IADD3 R45, R52.reuse, 0x2, RZ ;  /* 0x00000002342d7810 */ /* 0x040fe40007ffe0ff */
        /* <DEDUP_REMOVED lines=28> */
.L_x_1441:
        /* <DEDUP_REMOVED lines=11> */
.L_x_1447:
[----:B------:R-:W-:Y:S05]  /*4560*/  BSYNC B0 ;  /* 0x0000000000007941 */ /* 0x000fea0003800000 */
.L_x_1446:
        /* <DEDUP_REMOVED lines=16> */
.L_x_1438:
[----:B------:R-:W1:Y:S01]  /*4670*/  S2UR UR6, SR_CgaCtaId ;  /* 0x00000000000679c3 */ /* 0x000e620000008800 */
[----:B------:R-:W-:Y:S01]  /*4680*/  UMOV UR5, 0x400 ;  /* 0x0000040000057882 */ /* 0x000fe20000000000 */
[----:B------:R-:W-:Y:S02]  /*4690*/  ULDC.64 UR14, c[0x0][0x290] ;  /* 0x0000a400000e7ab9 */ /* 0x000fe40000000a00 */
[----:B------:R-:W-:Y:S02]  /*46a0*/  ISETP.GE.U32.AND P0, PT, R80, UR14, PT ;  /* 0x0000000e50007c0c */ /* 0x000fe4000bf06070 */
[----:B------:R-:W-:Y:S02]  /*46b0*/  ISETP.GE.U32.AND P3, PT, R79, UR14, PT ;  /* 0x0000000e4f007c0c */ /* 0x000fe4000bf66070 */
[----:B------:R-:W-:Y:S02]  /*46c0*/  ISETP.GE.U32.AND P4, PT, R78, UR14, PT ;  /* 0x0000000e4e007c0c */ /* 0x000fe4000bf86070 */
[----:B------:R-:W-:-:S04]  /*46d0*/  ISETP.GE.AND.EX P3, PT, R73, UR15, PT, P3 ;  /* 0x0000000f49007c0c */ /* 0x000fc8000bf66330 */
[----:B------:R-:W-:Y:S01]  /*46e0*/  ISETP.GT.U32.OR P3, PT, R83, 0x1df, P3 ;  /* 0x000001df5300780c */ /* 0x000fe20001f64470 */
[----:B-1----:R-:W-:-:S09]  /*46f0*/  ULEA UR5, UR6, UR5, 0x18 ;  /* 0x0000000506057291 */ /* 0x002fd2000f8ec03f */
[----:B------:R-:W-:Y:S01]  /*4700*/  @!P2 STS.64 [UR5+0x90], R36 ;  /* 0x00009024ff00a988 */ /* 0x000fe20008000a05 */
[----:B------:R-:W-:Y:S01]  /*4710*/  BAR.SYNC.DEFER_BLOCKING 0x0 ;  /* 0x0000000000007b1d */ /* 0x000fe20000010000 */
[----:B------:R-:W-:Y:S02]  /*4720*/  ISETP.GE.AND.EX P2, PT, R75, UR15, PT, P0 ;  /* 0x0000000f4b007c0c */ /* 0x000fe4000bf46300 */
[----:B------:R-:W-:Y:S02]  /*4730*/  ISETP.GE.U32.AND P0, PT, R76, UR14, PT ;  /* 0x0000000e4c007c0c */ /* 0x000fe4000bf06070 */
[----:B------:R-:W-:Y:S01]  /*4740*/  ISETP.GT.U32.OR P2, PT, R83, 0x1df, P2 ;  /* 0x000001df5300780c */ /* 0x000fe20001744470 */
[----:B------:R-:W0:Y:S01]  /*4750*/  LDS.64 R38, [UR5+0x90] ;  /* 0x00009005ff267984 */ /* 0x000e220008000a00 */
[----:B------:R-:W-:Y:S02]  /*4760*/  ULDC UR5, c[0x0][0x2bc] ;  /* 0x0000af0000057ab9 */ /* 0x000fe40000000800 */
[----:B0-2---:R-:W-:Y:S01]  /*4770*/  FMUL.FTZ R36, R38, UR5 ;  /* 0x0000000526247c20 */ /* 0x005fe20008410000 */
[----:B------:R-:W-:Y:S01]  /*4780*/  FMUL.FTZ R37, R39, UR5 ;  /* 0x0000000527257c20 */ /* 0x000fe20008410000 */
[----:B------:R-:W-:Y:S07]  /*4790*/  @!P5 BRA `(.L_x_1448) ;  /* 0x000000000048d947 */ /* 0x000fee0003800000 */
        /* <DEDUP_REMOVED lines=18> */
.L_x_1448:
[----:B------:R-:W-:Y:S04]  /*48c0*/  BSSY B0, `(.L_x_1449) ;  /* 0x0000013000007945 */ /* 0x000fe80003800000 */
[----:B------:R-:W-:Y:S05]  /*48d0*/  @!P1 BRA `(.L_x_1450) ;  /* 0x0000000000449947 */ /* 0x000fea0003800000 */
[----:B------:R-:W-:Y:S01]  /*48e0*/  ULDC.64 UR12, c[0x0][0x288] ;  /* 0x0000a200000c7ab9 */ /* 0x000fe20000000a00 */
[----:B------:R-:W-:Y:S01]  /*48f0*/  MOV R38, R86 ;  /* 0x0000005600267202 */ /* 0x000fe20000000f00 */
        /* <DEDUP_REMOVED lines=15> */
.L_x_1450:
[----:B------:R-:W-:Y:S05]  /*49f0*/  BSYNC B0 ;  /* 0x0000000000007941 */ /* 0x000fea0003800000 */
.L_x_1449:
[----:B------:R-:W-:Y:S05]  /*4a00*/  @!P5 BRA `(.L_x_1451) ;  /* 0x000000000048d947 */ /* 0x000fea0003800000 */
        /* <DEDUP_REMOVED lines=18> */
.L_x_1451:
[----:B------:R-:W-:Y:S04]  /*4b30*/  BSSY B0, `(.L_x_1452) ;  /* 0x0000013000007945 */ /* 0x000fe80003800000 */
[----:B------:R-:W-:Y:S05]  /*4b40*/  @P2 BRA `(.L_x_1453) ;  /* 0x0000000000442947 */ /* 0x000fea0003800000 */
        /* <DEDUP_REMOVED lines=17> */
.L_x_1453:
[----:B------:R-:W-:Y:S05]  /*4c60*/  BSYNC B0 ;  /* 0x0000000000007941 */ /* 0x000fea0003800000 */
.L_x_1452:
[----:B------:R-:W-:Y:S05]  /*4c70*/  @!P5 BRA `(.L_x_1454) ;  /* 0x000000000048d947 */ /* 0x000fea0003800000 */
[----:B------:R-:W-:Y:S01]  /*4c80*/  FFMA.FTZ R0, R5, R32, R34 ;  /* 0x0000002005007223 */ /* 0x000fe20000010022 */
[----:B-1----:R-:W-:-:S03]  /*4c90*/  FFMA.FTZ R2, R4, R33, R35 ;  /* 0x0000002104027223 */ /* 0x002fc60000010023 */
        /* <DEDUP_REMOVED lines=16> */
.L_x_1454:
[----:B------:R-:W-:Y:S04]  /*4da0*/  BSSY B0, `(.L_x_1455) ;  /* 0x0000013000007945 */ /* 0x000fe80003800000 */
[----:B------:R-:W-:Y:S05]  /*4db0*/  @P3 BRA `(.L_x_1456) ;  /* 0x0000000000443947 */ /* 0x000fea0003800000 */
[----:B------:R-:W-:Y:S01]  /*4dc0*/  ULDC.64 UR12, c[0x0][0x288] ;  /* 0x0000a200000c7ab9 */ /* 0x000fe20000000a00 */
[----:B-1----:R-:W-:Y:S01]  /*4dd0*/  MOV R2, R86 ;  /* 0x0000005600027202 */ /* 0x002fe20000000f00 */
[----:B------:R-:W-:Y:S01]  /*4de0*/  IMAD R0, R73, UR12, RZ ;  /* 0x0000000c49007c24 */ /* 0x000fe2000f8e02ff */
[----:B------:R-:W-:Y:S01]  /*4df0*/  MOV R3, R89 ;  /* 0x0000005900037202 */ /* 0x000fe20000000f00 */
[-CC-:B------:R-:W-:Y:S01]  /*4e00*/  FFMA.FTZ R5, R5, R36.reuse, R37.reuse ;  /* 0x0000002405057223 */ /* 0x180fe20000010025 */
[----:B------:R-:W-:Y:S01]  /*4e10*/  FFMA.FTZ R4, R4, R36, R37 ;  /* 0x0000002404047223 */ /* 0x000fe20000010025 */
[----:B------:R-:W-:-:S04]  /*4e20*/  IMAD.WIDE.U32 R16, R79, UR12, R2 ;  /* 0x0000000c4f107c25 */ /* 0x000fc8000f8e0002 */
[----:B------:R-:W-:Y:S01]  /*4e30*/  FFMA.FTZ R5, R32, R18, -R5 ;  /* 0x0000001220057223 */ /* 0x000fe20000010805 */
[----:B------:R-:W-:Y:S01]  /*4e40*/  FFMA.FTZ R19, R33, R19, -R4 ;  /* 0x0000001321137223 */ /* 0x000fe20000010804 */
[----:B------:R-:W-:Y:S01]  /*4e50*/  IMAD R3, R79, UR13, R0 ;  /* 0x0000000d4f037c24 */ /* 0x000fe2000f8e0200 */
[----:B------:R-:W-:Y:S01]  /*4e60*/  ULDC.64 UR12, c[0x0][0x210] ;  /* 0x00008400000c7ab9 */ /* 0x000fe20000000a00 */
[-C--:B------:R-:W-:Y:S01]  /*4e70*/  FMUL.FTZ R4, R5, R66.reuse ;  /* 0x0000004205047220 */ /* 0x080fe20000410000 */
[----:B------:R-:W-:Y:S01]  /*4e80*/  LEA R2, P2, R16, UR12, 0x2 ;  /* 0x0000000c10027c11 */ /* 0x000fe2000f8410ff */
[----:B------:R-:W-:Y:S01]  /*4e90*/  FMUL.FTZ R5, R19, R66 ;  /* 0x0000004213057220 */ /* 0x000fe20000410000 */
[----:B------:R-:W-:-:S04]  /*4ea0*/  IADD3 R3, R17, R3, RZ ;  /* 0x0000000311037210 */ /* 0x000fc80007ffe0ff */
[----:B------:R-:W-:-:S05]  /*4eb0*/  LEA.HI.X R3, R16, UR13, R3, 0x2, P2 ;  /* 0x0000000d10037c11 */ /* 0x000fca00090f1403 */
[----:B------:R2:W-:Y:S02]  /*4ec0*/  STG.E.64 desc[UR8][R2.64], R4 ;  /* 0x0000000402007986 */ /* 0x0005e4000c101b08 */
.L_x_1456:
[----:B------:R-:W-:Y:S05]  /*4ed0*/  BSYNC B0 ;  /* 0x0000000000007941 */ /* 0x000fea0003800000 */
.L_x_1455:
[----:B------:R-:W-:Y:S02]  /*4ee0*/  ISETP.GE.U32.AND P2, PT, R74, UR14, PT ;  /* 0x0000000e4a007c0c */ /* 0x000fe4000bf46070 */
[----:B------:R-:W-:Y:S02]  /*4ef0*/  ISETP.GE.U32.AND P3, PT, R72, UR14, PT ;  /* 0x0000000e48007c0c */ /* 0x000fe4000bf66070 */
[----:B------:R-:W-:Y:S02]  /*4f00*/  ISETP.GE.U32.AND P6, PT, R70, UR14, PT ;  /* 0x0000000e46007c0c */ /* 0x000fe4000bfc6070 */
[----:B------:R-:W-:Y:S02]  /*4f10*/  ISETP.GE.AND.EX P4, PT, R71, UR15, PT, P4 ;  /* 0x0000000f47007c0c */ /* 0x000fe4000bf86340 */
[----:B------:R-:W-:Y:S02]  /*4f20*/  ISETP.GE.AND.EX P0, PT, R69, UR15, PT, P0 ;  /* 0x0000000f45007c0c */ /* 0x000fe4000bf06300 */
[----:B------:R-:W-:-:S02]  /*4f30*/  ISETP.GE.AND.EX P2, PT, R67, UR15, PT, P2 ;  /* 0x0000000f43007c0c */ /* 0x000fc4000bf46320 */
[----:B------:R-:W-:Y:S02]  /*4f40*/  ISETP.GE.AND.EX P3, PT, R65, UR15, PT, P3 ;  /* 0x0000000f41007c0c */ /* 0x000fe4000bf66330 */
[----:B------:R-:W-:Y:S02]  /*4f50*/  ISETP.GE.AND.EX P6, PT, R63, UR15, PT, P6 ;  /* 0x0000000f3f007c0c */ /* 0x000fe4000bfc6360 */
[C---:B------:R-:W-:Y:S02]  /*4f60*/  ISETP.GT.U32.OR P4, PT, R83.reuse, 0x1df, P4 ;  /* 0x000001df5300780c */ /* 0x040fe40002784470 */
[C---:B------:R-:W-:Y:S02]  /*4f70*/  ISETP.GT.U32.OR P0, PT, R83.reuse, 0x1df, P0 ;  /* 0x000001df5300780c */ /* 0x040fe40000704470 */
[C---:B------:R-:W-:Y:S02]  /*4f80*/  ISETP.GT.U32.OR P2, PT, R83.reuse, 0x1df, P2 ;  /* 0x000001df5300780c */ /* 0x040fe40001744470 */
[----:B------:R-:W-:-:S02]  /*4f90*/  ISETP.GT.U32.OR P3, PT, R83, 0x1df, P3 ;  /* 0x000001df5300780c */ /* 0x000fc40001f64470 */
[----:B------:R-:W-:Y:S01]  /*4fa0*/  ISETP.GT.U32.OR P6, PT, R83, 0x1df, P6 ;  /* 0x000001df5300780c */ /* 0x000fe200037c4470 */
[----:B------:R-:W-:-:S12]  /*4fb0*/  @!P5 BRA `(.L_x_1457) ;  /* 0x000000000048d947 */ /* 0x000fd80003800000 */
[----:B------:R-:W-:Y:S01]  /*4fc0*/  FFMA.FTZ R0, R7, R32, R34 ;  /* 0x0000002007007223 */ /* 0x000fe20000010022 */
[----:B-12---:R-:W-:-:S03]  /*4fd0*/  FFMA.FTZ R2, R6, R33, R35 ;  /* 0x0000002106027223 */ /* 0x006fc60000010023 */
[----:B------:R-:W-:Y:S01]  /*4fe0*/  FMUL.FTZ R3, R0, -1.4426950216293334961 ;  /* 0xbfb8aa3b00037820 */ /* 0x000fe20000410000 */
[----:B------:R-:W-:-:S05]  /*4ff0*/  FMUL.FTZ R16, R2, -1.4426950216293334961 ;  /* 0xbfb8aa3b02107820 */ /* 0x000fca0000410000 */
[----:B------:R-:W1:Y:S08]  /*5000*/  MUFU.EX2 R3, R3 ;  /* 0x0000000300037308 */ /* 0x000e700000000800 */
[----:B------:R-:W2:Y:S01]  /*5010*/  MUFU.EX2 R16, R16 ;  /* 0x0000001000107308 */ /* 0x000ea20000000800 */
[----:B-1----:R-:W-:-:S07]  /*5020*/  FADD.FTZ R4, R3, 1 ;  /* 0x3f80000003047421 */ /* 0x002fce0000010000 */
[----:B------:R-:W1:Y:S01]  /*5030*/  MUFU.RCP R5, R4 ;  /* 0x0000000400057308 */ /* 0x000e620000001000 */
[----:B--2---:R-:W-:-:S07]  /*5040*/  FADD.FTZ R17, R16, 1 ;  /* 0x3f80000010117421 */ /* 0x004fce0000010000 */
[----:B------:R-:W0:Y:S01]  /*5050*/  MUFU.RCP R18, R17 ;  /* 0x0000001100127308 */ /* 0x000e220000001000 */
        /* <DEDUP_REMOVED lines=8> */
.L_x_1457:
[----:B------:R-:W-:Y:S04]  /*50e0*/  BSSY B0, `(.L_x_1458) ;  /* 0x0000013000007945 */ /* 0x000fe80003800000 */
[----:B------:R-:W-:Y:S05]  /*50f0*/  @P4 BRA `(.L_x_1459) ;  /* 0x0000000000444947 */ /* 0x000fea0003800000 */
[----:B------:R-:W-:Y:S01]  /*5100*/  ULDC.64 UR12, c[0x0][0x288] ;  /* 0x0000a200000c7ab9 */ /* 0x000fe20000000a00 */
[----:B-12---:R-:W-:Y:S01]  /*5110*/  MOV R2, R86 ;  /* 0x0000005600027202 */ /* 0x006fe20000000f00 */
        /* <DEDUP_REMOVED lines=15> */
.L_x_1459:
[----:B------:R-:W-:Y:S05]  /*5210*/  BSYNC B0 ;  /* 0x0000000000007941 */ /* 0x000fea0003800000 */
.L_x_1458:
[----:B------:R-:W-:Y:S05]  /*5220*/  @!P5 BRA `(.L_x_1460) ;  /* 0x000000000048d947 */ /* 0x000fea0003800000 */
[----:B------:R-:W-:Y:S01]  /*5230*/  FFMA.FTZ R0, R9, R32, R34 ;  /* 0x0000002009007223 */ /* 0x000fe20000010022 */
[----:B-123--:R-:W-:-:S03]  /*5240*/  FFMA.FTZ R2, R8, R33, R35 ;  /* 0x0000002108027223 */ /* 0x00efc60000010023 */
[----:B------:R-:W-:Y:S01]  /*5250*/  FMUL.FTZ R3, R0, -1.4426950216293334961 ;  /* 0xbfb8aa3b00037820 */ /* 0x000fe20000410000 */
[----:B------:R-:W-:-:S05]  /*5260*/  FMUL.FTZ R6, R2, -1.4426950216293334961 ;  /* 0xbfb8aa3b02067820 */ /* 0x000fca0000410000 */
[----:B------:R-:W1:Y:S08]  /*5270*/  MUFU.EX2 R3, R3 ;  /* 0x0000000300037308 */ /* 0x000e700000000800 */
[----:B------:R-:W2:Y:S01]  /*5280*/  MUFU.EX2 R6, R6 ;  /* 0x0000000600067308 */ /* 0x000ea20000000800 */
[----:B-1----:R-:W-:-:S07]  /*5290*/  FADD.FTZ R4, R3, 1 ;  /* 0x3f80000003047421 */ /* 0x002fce0000010000 */
[----:B------:R-:W1:Y:S01]  /*52a0*/  MUFU.RCP R5, R4 ;  /* 0x0000000400057308 */ /* 0x000e620000001000 */
[----:B--2---:R-:W-:-:S07]  /*52b0*/  FADD.FTZ R7, R6, 1 ;  /* 0x3f80000006077421 */ /* 0x004fce0000010000 */
[----:B------:R-:W2:Y:S01]  /*52c0*/  MUFU.RCP R16, R7 ;  /* 0x0000000700107308 */ /* 0x000ea20000001000 */
[----:B-1----:R-:W-:Y:S01]  /*52d0*/  FADD.FTZ R17, -R5, 1 ;  /* 0x3f80000005117421 */ /* 0x002fe20000010100 */
[----:B------:R-:W-:-:S03]  /*52e0*/  FMUL.FTZ R24, R24, R5 ;  /* 0x0000000518187220 */ /* 0x000fc60000410000 */
[----:B------:R-:W-:Y:S01]  /*52f0*/  FFMA.FTZ R17, R0, R17, 1 ;  /* 0x3f80000000117423 */ /* 0x000fe20000010011 */
[----:B--2---:R-:W-:Y:S01]  /*5300*/  FADD.FTZ R19, -R16, 1 ;  /* 0x3f80000010137421 */ /* 0x004fe20000010100 */
[----:B------:R-:W-:Y:S02]  /*5310*/  FMUL.FTZ R25, R25, R16 ;  /* 0x0000001019197220 */ /* 0x000fe40000410000 */
[----:B------:R-:W-:Y:S01]  /*5320*/  FMUL.FTZ R24, R24, R17 ;  /* 0x0000001118187220 */ /* 0x000fe20000410000 */
[----:B------:R-:W-:-:S04]  /*5330*/  FFMA.FTZ R2, R2, R19, 1 ;  /* 0x3f80000002027423 */ /* 0x000fc80000010013 */
[----:B------:R-:W-:-:S07]  /*5340*/  FMUL.FTZ R25, R25, R2 ;  /* 0x0000000219197220 */ /* 0x000fce0000410000 */
.L_x_1460:
        /* <DEDUP_REMOVED lines=19> */
.L_x_1462:
[----:B------:R-:W-:Y:S05]  /*5480*/  BSYNC B0 ;  /* 0x0000000000007941 */ /* 0x000fea0003800000 */
.L_x_1461:
[----:B------:R-:W-:Y:S05]  /*5490*/  @!P5 BRA `(.L_x_1463) ;  /* 0x000000000048d947 */ /* 0x000fea0003800000 */
[----:B------:R-:W-:Y:S01]  /*54a0*/  FFMA.FTZ R0, R11, R32, R34 ;  /* 0x000000200b007223 */ /* 0x000fe20000010022 */
[----:B-1234-:R-:W-:-:S03]  /*54b0*/  FFMA.FTZ R2, R10, R33, R35 ;  /* 0x000000210a027223 */ /* 0x01efc60000010023 */
        /* <DEDUP_REMOVED lines=16> */
.L_x_1463:
[----:B------:R-:W-:Y:S04]  /*55c0*/  BSSY B0, `(.L_x_1464) ;  /* 0x0000013000007945 */ /* 0x000fe80003800000 */
[----:B------:R-:W-:Y:S05]  /*55d0*/  @P2 BRA `(.L_x_1465) ;  /* 0x0000000000442947 */ /* 0x000fea0003800000 */
[----:B------:R-:W-:Y:S01]  /*55e0*/  ULDC.64 UR12, c[0x0][0x288] ;  /* 0x0000a200000c7ab9 */ /* 0x000fe20000000a00 */
[----:B-1234-:R-:W-:Y:S01]  /*55f0*/  MOV R2, R86 ;  /* 0x0000005600027202 */ /* 0x01efe20000000f00 */
        /* <DEDUP_REMOVED lines=15> */
.L_x_1465:
[----:B------:R-:W-:Y:S05]  /*56f0*/  BSYNC B0 ;  /* 0x0000000000007941 */ /* 0x000fea0003800000 */
.L_x_1464:
        /* <DEDUP_REMOVED lines=19> */
.L_x_1466:
        /* <DEDUP_REMOVED lines=19> */
.L_x_1468:
[----:B------:R-:W-:Y:S05]  /*5960*/  BSYNC B0 ;  /* 0x0000000000007941 */ /* 0x000fea0003800000 */
.L_x_1467:
[----:B------:R-:W-:Y:S05]  /*5970*/  @!P5 BRA `(.L_x_1469) ;  /* 0x000000000048d947 */ /* 0x000fea0003800000 */
[----:B------:R-:W-:Y:S01]  /*5980*/  FFMA.FTZ R34, R15, R32, R34 ;  /* 0x000000200f227223 */ /* 0x000fe20000010022 */
[----:B------:R-:W-:-:S03]  /*5990*/  FFMA.FTZ R35, R14, R33, R35 ;  /* 0x000000210e237223 */ /* 0x000fc60000010023 */
[----:B------:R-:W-:Y:S01]  /*59a0*/  FMUL.FTZ R0, R34, -1.4426950216293334961 ;  /* 0xbfb8aa3b22007820 */ /* 0x000fe20000410000 */
[----:B--2---:R-:W-:-:S05]  /*59b0*/  FMUL.FTZ R4, R35, -1.4426950216293334961 ;  /* 0xbfb8aa3b23047820 */ /* 0x004fca0000410000 */
[----:B------:R-:W1:Y:S08]  /*59c0*/  MUFU.EX2 R0, R0 ;  /* 0x0000000000007308 */ /* 0x000e700000000800 */
[----:B------:R-:W2:Y:S01]  /*59d0*/  MUFU.EX2 R4, R4 ;  /* 0x0000000400047308 */ /* 0x000ea20000000800 */
[----:B-1-34-:R-:W-:-:S07]  /*59e0*/  FADD.FTZ R2, R0, 1 ;  /* 0x3f80000000027421 */ /* 0x01afce0000010000 */
        /* <DEDUP_REMOVED lines=11> */
.L_x_1469:
[----:B------:R-:W-:Y:S04]  /*5aa0*/  BSSY B0, `(.L_x_1470) ;  /* 0x0000012000007945 */ /* 0x000fe80003800000 */
[----:B------:R-:W-:Y:S05]  /*5ab0*/  @P6 BRA `(.L_x_1471) ;  /* 0x0000000000406947 */ /* 0x000fea0003800000 */
[----:B------:R-:W-:Y:S01]  /*5ac0*/  ULDC.64 UR12, c[0x0][0x288] ;  /* 0x0000a200000c7ab9 */ /* 0x000fe20000000a00 */
[----:B------:R-:W-:Y:S01]  /*5ad0*/  MOV R87, R89 ;  /* 0x0000005900577202 */ /* 0x000fe20000000f00 */
[----:B------:R-:W-:Y:S02]  /*5ae0*/  IMAD R63, R63, UR12, RZ ;  /* 0x0000000c3f3f7c24 */ /* 0x000fe4000f8e02ff */
        /* <DEDUP_REMOVED lines=8> */
[----:B-1234-:R-:W-:Y:S01]  /*5b70*/  LEA R2, P0, R86, UR12, 0x2 ;  /* 0x0000000c56027c11 */ /* 0x01efe2000f8010ff */
[----:B------:R-:W-:Y:S01]  /*5b80*/  FMUL.FTZ R31, R31, R66 ;  /* 0x000000421f1f7220 */ /* 0x000fe20000410000 */
[----:B------:R-:W-:-:S04]  /*5b90*/  IADD3 R63, R87, R63, RZ ;  /* 0x0000003f573f7210 */ /* 0x000fc80007ffe0ff */
[----:B------:R-:W-:-:S05]  /*5ba0*/  LEA.HI.X R3, R86, UR13, R63, 0x2, P0 ;  /* 0x0000000d56037c11 */ /* 0x000fca00080f143f */
[----:B------:R1:W-:Y:S02]  /*5bb0*/  STG.E.64 desc[UR8][R2.64], R30 ;  /* 0x0000001e02007986 */ /* 0x0003e4000c101b08 */
.L_x_1471:
[----:B------:R-:W-:Y:S05]  /*5bc0*/  BSYNC B0 ;  /* 0x0000000000007941 */ /* 0x000fea0003800000 */
.L_x_1470:
[----:B-1234-:R-:W1:Y:S01]  /*5bd0*/  LDC R3, c[0x0][0x10] ;  /* 0x00000400ff037b82 */ /* 0x01ee620000000800 */
[----:B------:R-:W-:Y:S02]  /*5be0*/  IADD3 R68, R68, 0x1, RZ ;  /* 0x0000000144447810 */ /* 0x000fe40007ffe0ff */
[----:B-1----:R-:W-:-:S04]  /*5bf0*/  IADD3 R82, R3, R82, RZ ;  /* 0x0000005203527210 */ /* 0x002fc80007ffe0ff */
[----:B------:R-:W-:-:S13]  /*5c00*/  ISETP.GE.AND P0, PT, R82, UR4, PT ;  /* 0x0000000452007c0c */ /* 0x000fda000bf06270 */
[----:B------:R-:W-:Y:S05]  /*5c10*/  @!P0 BRA `(.L_x_1472) ;  /* 0xffffffa400c88947 */ /* 0x000fea000383ffff */
.L_x_1421:
[----:B------:R-:W1:Y:S01]  /*5c20*/  LDC R4, c[0x0][0xc] ;  /* 0x00000300ff047b82 */ /* 0x000e620000000800 */
[----:B------:R-:W-:Y:S01]  /*5c30*/  ISETP.NE.AND P1, PT, R83, RZ, PT ;  /* 0x000000ff5300720c */ /* 0x000fe20003f25270 */
[----:B------:R-:W-:Y:S06]  /*5c40*/  BSSY B0, `(.L_x_1473) ;  /* 0x0000011000007945 */ /* 0x000fec0003800000 */
[----:B------:R-:W2:Y:S08]  /*5c50*/  LDC R7, c[0x0][0x10] ;  /* 0x00000400ff077b82 */ /* 0x000eb00000000800 */
[----:B------:R-:W3:Y:S01]  /*5c60*/  LDC.64 R2, c[0x0][0x258] ;  /* 0x00009600ff027b82 */ /* 0x000ee20000000a00 */
[----:B-1----:R-:W-:-:S02]  /*5c70*/  ISETP.NE.AND P0, PT, R4, 0x1, PT ;  /* 0x000000010400780c */ /* 0x002fc40003f05270 */
[----:B--2---:R-:W-:-:S04]  /*5c80*/  SHF.L.U32 R0, R7, 0x1, RZ ;  /* 0x0000000107007819 */ /* 0x004fc800000006ff */
        /* <DEDUP_REMOVED lines=12> */
.L_x_1474:
[----:B------:R-:W-:Y:S05]  /*5d50*/  BSYNC B0 ;  /* 0x0000000000007941 */ /* 0x000fea0003800000 */
.L_x_1473:
[----:B------:R-:W2:Y:S01]  /*5d60*/  S2UR UR4, SR_CTAID.X ;  /* 0x00000000000479c3 */ /* 0x000ea20000002500 */
[----:B------:R-:W-:Y:S02]  /*5d70*/  IADD3 R0, R4, -0x1, RZ ;  /* 0xffffffff04007810 */ /* 0x000fe40007ffe0ff */
[----:B-1----:R-:W-:-:S05]  /*5d80*/  IADD3 R5, R7, -0x1, RZ ;  /* 0xffffffff07057810 */ /* 0x002fca0007ffe0ff */
[----:B------:R-:W1:Y:S01]  /*5d90*/  S2UR UR5, SR_CTAID.Y ;  /* 0x00000000000579c3 */ /* 0x000e620000002600 */
[----:B--2---:R-:W-:-:S04]  /*5da0*/  ISETP.NE.AND P0, PT, R0, UR4, PT ;  /* 0x0000000400007c0c */ /* 0x004fc8000bf05270 */
[----:B-1----:R-:W-:-:S13]  /*5db0*/  ISETP.NE.OR P0, PT, R5, UR5, P0 ;  /* 0x0000000505007c0c */ /* 0x002fda0008705670 */
[----:B------:R-:W-:Y:S05]  /*5dc0*/  @P0 EXIT ;  /* 0x000000000000094d */ /* 0x000fea0003800000 */
[----:B------:R-:W-:Y:S05]  /*5dd0*/  @P1 BRA `(.L_x_1475) ;  /* 0x0000000000201947 */ /* 0x000fea0003800000 */
[----:B------:R-:W-:-:S05]  /*5de0*/  IMAD R0, R4, R7, RZ ;  /* 0x0000000704007224 */ /* 0x000fca00078e02ff */
[----:B------:R-:W-:-:S13]  /*5df0*/  ISETP.NE.AND P0, PT, R0, -0x1, PT ;  /* 0xffffffff0000780c */ /* 0x000fda0003f05270 */
[----:B------:R-:W-:Y:S05]  /*5e00*/  @!P0 BRA `(.L_x_1475) ;  /* 0x0000000000148947 */ /* 0x000fea0003800000 */
.L_x_1476:
[----:B------:R-:W2:Y:S04]  /*5e10*/  LDG.E.STRONG.GPU R5, desc[UR8][R2.64] ;  /* 0x0000000802057981 */ /* 0x000ea8000c1ef900 */
[----:B--2---:R-:W-:Y:S01]  /*5e20*/  CCTL.IVALL ;  /* 0x00000000ff00798f */ /* 0x004fe20002000000 */
[----:B------:R-:W-:Y:S05]  /*5e30*/  YIELD ;  /* 0x0000000000007946 */ /* 0x000fea0003800000 */
[----:B------:R-:W-:-:S13]  /*5e40*/  ISETP.NE.AND P0, PT, R5, R0, PT ;  /* 0x000000000500720c */ /* 0x000fda0003f05270 */
[----:B------:R-:W-:Y:S05]  /*5e50*/  @P0 BRA `(.L_x_1476) ;  /* 0xfffffffc00ec0947 */ /* 0x000fea000383ffff */
.L_x_1475:
[----:B------:R-:W-:Y:S05]  /*5e60*/  WARPSYNC.ALL ;  /* 0x0000000000007948 */ /* 0x000fea0003800000 */
[----:B------:R-:W1:Y:S08]  /*5e70*/  LDC.64 R22, c[0x0][0x288] ;  /* 0x0000a200ff167b82 */ /* 0x000e700000000a00 */
        /* <DEDUP_REMOVED lines=22> */
.L_x_1477:
[----:B------:R-:W-:-:S04]  /*5fe0*/  LEA R6, P0, R83, UR4, 0x2 ;  /* 0x0000000453067c11 */ /* 0x000fc8000f8010ff */
[----:B------:R-:W-:Y:S02]  /*5ff0*/  LEA.HI.X R7, R83, UR5, R0, 0x2, P0 ;  /* 0x0000000553077c11 */ /* 0x000fe400080f1400 */
[-C--:B------:R-:W-:Y:S02]  /*6000*/  LEA R8, P0, R24, R6.reuse, 0x2 ;  /* 0x0000000618087211 */ /* 0x080fe400078010ff */
[-C--:B------:R-:W-:Y:S01]  /*6010*/  LEA R12, P1, R22, R6.reuse, 0x2 ;  /* 0x00000006160c7211 */ /* 0x080fe200078210ff */
[----:B---3--:R-:W3:Y:S01]  /*6020*/  LDG.E R18, desc[UR8][R6.64] ;  /* 0x0000000806127981 */ /* 0x008ee2000c1e1900 */
[----:B------:R-:W-:Y:S02]  /*6030*/  LEA R10, P2, R27, R6, 0x2 ;  /* 0x000000061b0a7211 */ /* 0x000fe400078410ff */
[----:B------:R-:W-:Y:S02]  /*6040*/  IADD3.X R9, R7, R31, RZ, P0, !PT ;  /* 0x0000001f07097210 */ /* 0x000fe400007fe4ff */
[----:B------:R-:W-:-:S02]  /*6050*/  IADD3.X R13, R23, R7, RZ, P1, !PT ;  /* 0x00000007170d7210 */ /* 0x000fc40000ffe4ff */
[----:B------:R-:W-:Y:S01]  /*6060*/  IADD3.X R11, R7, R29, RZ, P2, !PT ;  /* 0x0000001d070b7210 */ /* 0x000fe200017fe4ff */
[----:B------:R-:W3:Y:S04]  /*6070*/  LDG.E R19, desc[UR8][R8.64] ;  /* 0x0000000808137981 */ /* 0x000ee8000c1e1900 */
[----:B0-----:R-:W4:Y:S04]  /*6080*/  LDG.E R20, desc[UR8][R12.64] ;  /* 0x000000080c147981 */ /* 0x001f28000c1e1900 */
        /* <DEDUP_REMOVED lines=12> */
.L_x_1478:
        /* <DEDUP_REMOVED lines=11> */
.L_x_3277:


//--------------------- .text._Z35group_norm_nhwc_bwd_one_pass_kernelI11Fp32IOFp32WLi512ELi30ELi480EEv26Group_norm_nhwc_bwd_params --------------------------
	.section	.text._Z35group_norm_nhwc_bwd_one_pass_kernelI11Fp32IOFp32WLi512ELi30ELi480EEv26Group_norm_nhwc_bwd_params,"ax",@progbits
	.align	128
        .global         _Z35group_norm_nhwc_bwd_one_pass_kernelI11Fp32IOFp32WLi512ELi30ELi480EEv26Group_norm_nhwc_bwd_params
        .type           _Z35group_norm_nhwc_bwd_one_pass_kernelI11Fp32IOFp32WLi512ELi30ELi480EEv26Group_norm_nhwc_bwd_params,@function
        .size           _Z35group_norm_nhwc_bwd_one_pass_kernelI11Fp32IOFp32WLi512ELi30ELi480EEv26Group_norm_nhwc_bwd_params,(.L_x_3278 - _Z35group_norm_nhwc_bwd_one_pass_kernelI11Fp32IOFp32WLi512ELi30ELi480EEv26Group_norm_nhwc_bwd_params)
        .other          _Z35group_norm_nhwc_bwd_one_pass_kernelI11Fp32IOFp32WLi512ELi30ELi480EEv26Group_norm_nhwc_bwd_params,@"STO_CUDA_ENTRY STV_DEFAULT"
_Z35group_norm_nhwc_bwd_one_pass_kernelI11Fp32IOFp32WLi512ELi30ELi480EEv26Group_norm_nhwc_bwd_params:
.text._Z35group_norm_nhwc_bwd_one_pass_kernelI11Fp32IOFp32WLi512ELi30ELi480EEv26Group_norm_nhwc_bwd_params:
        /* <DEDUP_REMOVED lines=19> */
[----:B------:R-:W-:Y:S01]  /*0130*/  HFMA2.MMA R76, -RZ, RZ, 0, 0 ;  /* 0x00000000ff4c7435 */ /* 0x000fe200000001ff */
[----:B------:R-:W-:-:S06]  /*0140*/  MOV R81, R79 ;  /* 0x0000004f00517202 */ /* 0x000fcc0000000f00 */
[----:B------:R-:W3:Y:S01]  /*0150*/  LDC R74, c[0x0][0x10] ;  /* 0x00000400ff4a7b82 */ /* 0x000ee20000000800 */
[----:B0-----:R-:W-:-:S07]  /*0160*/  IMAD R86, R5, UR7, R88 ;  /* 0x0000000705567c24 */ /* 0x001fce000f8e0258 */
[----:B------:R-:W0:Y:S01]  /*0170*/  LDC R72, c[0x0][0xc] ;  /* 0x00000300ff487b82 */ /* 0x000e220000000800 */
[----:B------:R-:W-:Y:S01]  /*0180*/  IMAD R88, R88, -0xf, R87 ;  /* 0xfffffff158587824 */ /* 0x000fe200078e0257 */
[C---:B------:R-:W-:Y:S02]  /*0190*/  IADD3 R0, R86.reuse, 0x60, RZ ;  /* 0x0000006056007810 */ /* 0x040fe40007ffe0ff */
[----:B------:R-:W-:Y:S01]  /*01a0*/  IADD3 R2, R86, 0x80, RZ ;  /* 0x0000008056027810 */ /* 0x000fe20007ffe0ff */
[----:B--2---:R-:W-:Y:S01]  /*01b0*/  ULEA UR5, UR6, UR5, 0x18 ;  /* 0x0000000506057291 */ /* 0x004fe2000f8ec03f */
[----:B------:R-:W-:Y:S02]  /*01c0*/  ISETP.LT.U32.AND P0, PT, R0, UR10, PT ;  /* 0x0000000a00007c0c */ /* 0x000fe4000bf01070 */
[----:B------:R-:W-:Y:S02]  /*01d0*/  SHF.R.S32.HI R0, RZ, 0x1f, R0 ;  /* 0x0000001fff007819 */ /* 0x000fe40000011400 */
[----:B------:R-:W-:-:S02]  /*01e0*/  ISETP.LT.U32.AND P1, PT, R2, UR10, PT ;  /* 0x0000000a02007c0c */ /* 0x000fc4000bf21070 */
[----:B------:R-:W-:Y:S01]  /*01f0*/  ISETP.LT.AND.EX P0, PT, R0, UR11, !P4, P0 ;  /* 0x0000000b00007c0c */ /* 0x000fe2000e701300 */
[----:B---3--:R-:W-:Y:S01]  /*0200*/  IMAD R85, R74, UR7, R79 ;  /* 0x000000074a557c24 */ /* 0x008fe2000f8e024f */
[----:B------:R-:W-:Y:S02]  /*0210*/  SHF.R.S32.HI R2, RZ, 0x1f, R2 ;  /* 0x0000001fff027819 */ /* 0x000fe40000011402 */
[----:B------:R-:W-:Y:S02]  /*0220*/  IADD3 R3, R86, 0xa0, RZ ;  /* 0x000000a056037810 */ /* 0x000fe40007ffe0ff */
[----:B------:R-:W-:Y:S02]  /*0230*/  ISETP.LT.AND.EX P1, PT, R2, UR11, !P4, P1 ;  /* 0x0000000b02007c0c */ /* 0x000fe4000e721310 */
[----:B------:R-:W-:Y:S02]  /*0240*/  ISETP.LT.U32.AND P2, PT, R3, UR10, PT ;  /* 0x0000000a03007c0c */ /* 0x000fe4000bf41070 */
[----:B------:R-:W-:-:S02]  /*0250*/  SHF.R.S32.HI R3, RZ, 0x1f, R3 ;  /* 0x0000001fff037819 */ /* 0x000fc40000011403 */
[----:B------:R-:W-:Y:S02]  /*0260*/  IADD3 R0, R86, 0xc0, RZ ;  /* 0x000000c056007810 */ /* 0x000fe40007ffe0ff */
[----:B------:R-:W-:Y:S02]  /*0270*/  @P0 LOP3.LUT R89, R89, 0x100, RZ, 0xfc, !PT ;  /* 0x0000010059590812 */ /* 0x000fe400078efcff */
[----:B------:R-:W-:Y:S02]  /*0280*/  ISETP.LT.AND.EX P0, PT, R3, UR11, !P4, P2 ;  /* 0x0000000b03007c0c */ /* 0x000fe4000e701320 */
[----:B------:R-:W-:Y:S02]  /*0290*/  LOP3.LUT R89, R89, 0xffffff7f, RZ, 0xc0, !PT ;  /* 0xffffff7f59597812 */ /* 0x000fe400078ec0ff */
[----:B------:R-:W-:Y:S02]  /*02a0*/  ISETP.LT.U32.AND P2, PT, R0, UR10, PT ;  /* 0x0000000a00007c0c */ /* 0x000fe4000bf41070 */
[----:B------:R-:W-:-:S02]  /*02b0*/  SHF.R.S32.HI R0, RZ, 0x1f, R0 ;  /* 0x0000001fff007819 */ /* 0x000fc40000011400 */
[----:B------:R-:W-:Y:S02]  /*02c0*/  @P1 LOP3.LUT R89, R89, 0x80, RZ, 0xfc, !PT ;  /* 0x0000008059591812 */ /* 0x000fe400078efcff */
[----:B------:R-:W-:Y:S02]  /*02d0*/  IADD3 R2, R86, 0xe0, RZ ;  /* 0x000000e056027810 */ /* 0x000fe40007ffe0ff */
        /* <DEDUP_REMOVED lines=11> */
[----:B------:R-:W-:Y:S02]  /*0390*/  ISETP.LT.AND.EX P0, PT, R3, UR11, !P4, P0 ;  /* 0x0000000b03007c0c */ /* 0x000fe4000e701300 */
[----:B------:R-:W-:Y:S02]  /*03a0*/  LOP3.LUT R89, R89, 0xffffffef, RZ, 0xc0, !PT ;  /* 0xffffffef59597812 */ /* 0x000fe400078ec0ff */
[----:B------:R-:W-:Y:S02]  /*03b0*/  IADD3 R0, R86, 0x120, RZ ;  /* 0x0000012056007810 */ /* 0x000fe40007ffe0ff */
[----:B------:R-:W-:Y:S02]  /*03c0*/  @P1 LOP3.LUT R89, R89, 0x10, RZ, 0xfc, !PT ;  /* 0x0000001059591812 */ /* 0x000fe400078efcff */
[----:B------:R-:W-:-:S02]  /*03d0*/  SHF.R.S32.HI R3, RZ, 0x1f, R0 ;  /* 0x0000001fff037819 */ /* 0x000fc40000011400 */
[----:B------:R-:W-:Y:S02]  /*03e0*/  LOP3.LUT R89, R89, 0xfffffff7, RZ, 0xc0, !PT ;  /* 0xfffffff759597812 */ /* 0x000fe400078ec0ff */
[----:B------:R-:W-:Y:S02]  /*03f0*/  IADD3 R2, R86, 0x140, RZ ;  /* 0x0000014056027810 */ /* 0x000fe40007ffe0ff */
[----:B------:R-:W-:Y:S02]  /*0400*/  @P0 LOP3.LUT R89, R89, 0x8, RZ, 0xfc, !PT ;  /* 0x0000000859590812 */ /* 0x000fe400078efcff */
[----:B------:R-:W-:Y:S02]  /*0410*/  ISETP.LT.U32.AND P0, PT, R0, UR10, PT ;  /* 0x0000000a00007c0c */ /* 0x000fe4000bf01070 */
[----:B------:R-:W-:Y:S02]  /*0420*/  IADD3 R0, R86, 0x160, RZ ;  /* 0x0000016056007810 */ /* 0x000fe40007ffe0ff */
[----:B------:R-:W-:-:S02]  /*0430*/  ISETP.LT.AND.EX P0, PT, R3, UR11, !P4, P0 ;  /* 0x0000000b03007c0c */ /* 0x000fc4000e701300 */
[----:B------:R-:W-:Y:S02]  /*0440*/  SHF.R.S32.HI R3, RZ, 0x1f, R2 ;  /* 0x0000001fff037819 */ /* 0x000fe40000011402 */
[----:B------:R-:W-:Y:S02]  /*0450*/  ISETP.LT.U32.AND P1, PT, R2, UR10, PT ;  /* 0x0000000a02007c0c */ /* 0x000fe4000bf21070 */
[----:B------:R-:W-:Y:S02]  /*0460*/  SHF.R.S32.HI R2, RZ, 0x1f, R0 ;  /* 0x0000001fff027819 */ /* 0x000fe40000011400 */
[----:B------:R-:W-:Y:S02]  /*0470*/  ISETP.LT.U32.AND P2, PT, R0, UR10, PT ;  /* 0x0000000a00007c0c */ /* 0x000fe4000bf41070 */
[----:B------:R-:W-:Y:S02]  /*0480*/  ISETP.LT.AND.EX P1, PT, R3, UR11, !P4, P1 ;  /* 0x0000000b03007c0c */ /* 0x000fe4000e721310 */
[----:B------:R-:W-:-:S02]  /*0490*/  ISETP.LT.AND.EX P2, PT, R2, UR11, !P4, P2 ;  /* 0x0000000b02007c0c */ /* 0x000fc4000e741320 */
[----:B------:R-:W-:Y:S01]  /*04a0*/  SHF.R.S32.HI R77, RZ, 0x1f, R86 ;  /* 0x0000001fff4d7819 */ /* 0x000fe20000011456 */
[----:B------:R-:W2:Y:S01]  /*04b0*/  LDC.64 R2, c[0x0][0x288] ;  /* 0x0000a200ff027b82 */ /* 0x000ea20000000a00 */
[C---:B------:R-:W-:Y:S02]  /*04c0*/  ISETP.LT.U32.AND P3, PT, R86.reuse, UR10, PT ;  /* 0x0000000a56007c0c */ /* 0x040fe4000bf61070 */
[----:B------:R-:W-:Y:S02]  /*04d0*/  LOP3.LUT R89, R89, 0xfffffdff, RZ, 0xc0, !PT ;  /* 0xfffffdff59597812 */ /* 0x000fe400078ec0ff */
[----:B------:R-:W-:Y:S02]  /*04e0*/  ISETP.LT.AND.EX P3, PT, R77, UR11, !P4, P3 ;  /* 0x0000000b4d007c0c */ /* 0x000fe4000e761330 */
[C---:B------:R-:W-:Y:S02]  /*04f0*/  IADD3 R84, R86.reuse, 0x20, RZ ;  /* 0x0000002056547810 */ /* 0x040fe40007ffe0ff */
[----:B------:R-:W-:-:S02]  /*0500*/  IADD3 R82, R86, 0x40, RZ ;  /* 0x0000004056527810 */ /* 0x000fc40007ffe0ff */
[----:B------:R-:W-:Y:S02]  /*0510*/  SHF.R.S32.HI R75, RZ, 0x1f, R84 ;  /* 0x0000001fff4b7819 */ /* 0x000fe40000011454 */
[----:B------:R-:W-:Y:S02]  /*0520*/  SHF.R.S32.HI R73, RZ, 0x1f, R82 ;  /* 0x0000001fff497819 */ /* 0x000fe40000011452 */
[----:B------:R-:W-:Y:S02]  /*0530*/  ISETP.LT.U32.AND P5, PT, R82, UR10, PT ;  /* 0x0000000a52007c0c */ /* 0x000fe4000bfa1070 */
[----:B------:R-:W-:Y:S02]  /*0540*/  SHF.R.S32.HI R0, RZ, 0x1f, R87 ;  /* 0x0000001fff007819 */ /* 0x000fe40000011457 */
[----:B------:R-:W-:Y:S02]  /*0550*/  @P3 LOP3.LUT R89, R89, 0x200, RZ, 0xfc, !PT ;  /* 0x0000020059593812 */ /* 0x000fe400078efcff */
[----:B------:R-:W-:Y:S01]  /*0560*/  ISETP.LT.U32.AND P3, PT, R84, UR10, PT ;  /* 0x0000000a54007c0c */ /* 0x000fe2000bf61070 */
[----:B------:R-:W-:Y:S01]  /*0570*/  ULDC.U8 UR10, c[0x0][0x2a4] ;  /* 0x0000a900000a7ab9 */ /* 0x000fe20000000000 */
[----:B------:R-:W-:-:S02]  /*0580*/  LEA.HI R0, R0, R87, RZ, 0x5 ;  /* 0x0000005700007211 */ /* 0x000fc400078f28ff */
[----:B------:R-:W-:Y:S02]  /*0590*/  ISETP.LT.AND.EX P3, PT, R75, UR11, !P4, P3 ;  /* 0x0000000b4b007c0c */ /* 0x000fe4000e761330 */
[----:B------:R-:W-:Y:S02]  /*05a0*/  ISETP.LT.AND.EX P4, PT, R73, UR11, !P4, P5 ;  /* 0x0000000b49007c0c */ /* 0x000fe4000e781350 */
[C---:B--2---:R-:W-:Y:S02]  /*05b0*/  LEA.HI R4, P5, R3.reuse, R2, RZ, 0x1 ;  /* 0x0000000203047211 */ /* 0x044fe400078b08ff */
[-C--:B------:R-:W-:Y:S02]  /*05c0*/  LEA R7, R3, R3.reuse, 0x1 ;  /* 0x0000000303077211 */ /* 0x080fe400078e08ff */
[----:B------:R-:W-:Y:S01]  /*05d0*/  IADD3.X R5, RZ, R3, RZ, P5, !PT ;  /* 0x00000003ff057210 */ /* 0x000fe20002ffe4ff */
[----:B------:R-:W-:Y:S01]  /*05e0*/  IMAD.WIDE.U32 R2, R2, 0x3, RZ ;  /* 0x0000000302027825 */ /* 0x000fe200078e00ff */
[----:B------:R-:W-:-:S02]  /*05f0*/  SHF.R.S32.HI R0, RZ, 0x5, R0 ;  /* 0x00000005ff007819 */ /* 0x000fc40000011400 */
[----:B0-----:R-:W-:Y:S02]  /*0600*/  LOP3.LUT R83, R72, 0x3, RZ, 0xc0, !PT ;  /* 0x0000000348537812 */ /* 0x001fe400078ec0ff */
[----:B------:R-:W-:Y:S02]  /*0610*/  IADD3 R3, R3, R7, RZ ;  /* 0x0000000703037210 */ /* 0x000fe40007ffe0ff */
[----:B------:R-:W-:Y:S02]  /*0620*/  IADD3 R80, R86, 0x1e0, RZ ;  /* 0x000001e056507810 */ /* 0x000fe40007ffe0ff */
[----:B------:R-:W-:Y:S02]  /*0630*/  LEA.HI R7, P5, R3, R2, RZ, 0x1 ;  /* 0x0000000203077211 */ /* 0x000fe400078b08ff */
[----:B------:R-:W-:Y:S02]  /*0640*/  LEA R2, R0, UR5, 0x3 ;  /* 0x0000000500027c11 */ /* 0x000fe4000f8e18ff */
[----:B------:R-:W-:-:S02]  /*0650*/  IADD3.X R6, RZ, R3, RZ, P5, !PT ;  /* 0x00000003ff067210 */ /* 0x000fc40002ffe4ff */
[--C-:B------:R-:W-:Y:S02]  /*0660*/  SHF.R.S64 R4, R4, 0x1, R5.reuse ;  /* 0x0000000104047819 */ /* 0x100fe40000001005 */
[----:B------:R-:W-:Y:S02]  /*0670*/  SHF.R.S32.HI R3, RZ, 0x1, R5 ;  /* 0x00000001ff037819 */ /* 0x000fe40000011405 */
[--C-:B------:R-:W-:Y:S02]  /*0680*/  SHF.R.S64 R7, R7, 0x1, R6.reuse ;  /* 0x0000000107077819 */ /* 0x100fe40000001006 */
[----:B------:R-:W-:Y:S02]  /*0690*/  SHF.R.S32.HI R0, RZ, 0x1, R6 ;  /* 0x00000001ff007819 */ /* 0x000fe40000011406 */
[----:B------:R-:W-:Y:S02]  /*06a0*/  SHF.L.U32 R88, R88, 0x1, RZ ;  /* 0x0000000158587819 */ /* 0x000fe400000006ff */
[----:B------:R-:W-:-:S02]  /*06b0*/  IADD3 R78, -R83, R72, RZ ;  /* 0x00000048534e7210 */ /* 0x000fc40007ffe1ff */
[----:B------:R-:W-:Y:S02]  /*06c0*/  SHF.R.S32.HI R71, RZ, 0x1f, R80 ;  /* 0x0000001fff477819 */ /* 0x000fe40000011450 */
[----:B------:R-:W-:Y:S02]  /*06d0*/  SHF.L.U64.HI R68, R4, 0x2, R3 ;  /* 0x0000000204447819 */ /* 0x000fe40000010203 */
[----:B-1----:R-:W-:-:S07]  /*06e0*/  SHF.L.U64.HI R69, R7, 0x2, R0 ;  /* 0x0000000207457819 */ /* 0x002fce0000010200 */
.L_x_1562:
[----:B01----:R-:W0:Y:S01]  /*06f0*/  LDC R10, c[0x0][0x2a0] ;  /* 0x0000a800ff0a7b82 */ /* 0x003e220000000800 */
[----:B------:R-:W-:Y:S01]  /*0700*/  LOP3.LUT P6, RZ, R89, 0x200, RZ, 0xc0, !PT ;  /* 0x0000020059ff7812 */ /* 0x000fe200078cc0ff */
[----:B------:R-:W-:Y:S01]  /*0710*/  ULDC.64 UR12, c[0x0][0x298] ;  /* 0x0000a600000c7ab9 */ /* 0x000fe20000000a00 */
[----:B------:R-:W-:Y:S02]  /*0720*/  P2R R12, PR, RZ, 0x8 ;  /* 0x00000008ff0c7803 */ /* 0x000fe40000000000 */
[C---:B------:R-:W-:Y:S02]  /*0730*/  IADD3 R13, R86.reuse, 0x80, RZ ;  /* 0x00000080560d7810 */ /* 0x040fe40007ffe0ff */
[C---:B------:R-:W-:Y:S01]  /*0740*/  IADD3 R17, R86.reuse, 0x180, RZ ;  /* 0x0000018056117810 */ /* 0x040fe20007ffe0ff */
[----:B------:R-:W1:Y:S01]  /*0750*/  @P3 LDC.64 R22, c[0x0][0x230] ;  /* 0x00008c00ff163b82 */ /* 0x000e620000000a00 */
[----:B------:R-:W-:-:S07]  /*0760*/  IADD3 R19, R86, 0x1a0, RZ ;  /* 0x000001a056137810 */ /* 0x000fce0007ffe0ff */
[----:B--2---:R-:W2:Y:S01]  /*0770*/  @P6 LDC.64 R58, c[0x0][0x230] ;  /* 0x00008c00ff3a6b82 */ /* 0x004ea20000000a00 */
        /* <DEDUP_REMOVED lines=24> */
[----:B------:R-:W-:-:S11]  /*0900*/  LOP3.LUT R0, R81, R10, RZ, 0x3c, !PT ;  /* 0x0000000a51007212 */ /* 0x000fd600078e3cff */
[----:B------:R-:W-:Y:S02]  /*0910*/  @P5 IADD3 R9, R9, 0x1, RZ ;  /* 0x0000000109095810 */ /* 0x000fe40007ffe0ff */
[----:B------:R-:W-:-:S13]  /*0920*/  ISETP.GE.AND P5, PT, R81, RZ, PT ;  /* 0x000000ff5100720c */ /* 0x000fda0003fa6270 */
[----:B------:R-:W-:Y:S02]  /*0930*/  @!P5 IADD3 R3, -R3, RZ, RZ ;  /* 0x000000ff0303d210 */ /* 0x000fe40007ffe1ff */
[----:B------:R-:W-:Y:S02]  /*0940*/  ISETP.GE.AND P5, PT, R0, RZ, PT ;  /* 0x000000ff0000720c */ /* 0x000fe40003fa6270 */
[----:B------:R-:W-:-:S11]  /*0950*/  LOP3.LUT R0, RZ, R10, RZ, 0x33, !PT ;  /* 0x0000000aff007212 */ /* 0x000fd600078e33ff */
[----:B------:R-:W-:Y:S02]  /*0960*/  @!P5 IADD3 R9, -R9, RZ, RZ ;  /* 0x000000ff0909d210 */ /* 0x000fe40007ffe1ff */
[----:B------:R-:W-:Y:S02]  /*0970*/  ISETP.NE.AND P5, PT, R10, RZ, PT ;  /* 0x000000ff0a00720c */ /* 0x000fe40003fa5270 */
[----:B------:R-:W1:Y:S02]  /*0980*/  @P6 LDC.64 R10, c[0x0][0x288] ;  /* 0x0000a200ff0a6b82 */ /* 0x000e640000000a00 */
[C---:B------:R-:W-:Y:S02]  /*0990*/  SEL R120, R0.reuse, R3, !P5 ;  /* 0x0000000300787207 */ /* 0x040fe40006800000 */
[----:B------:R-:W-:-:S03]  /*09a0*/  SEL R9, R0, R9, !P5 ;  /* 0x0000000900097207 */ /* 0x000fc60006800000 */
[----:B------:R-:W-:Y:S01]  /*09b0*/  IMAD R3, R120, 0x1e, RZ ;  /* 0x0000001e78037824 */ /* 0x000fe200078e02ff */
[----:B------:R-:W-:-:S04]  /*09c0*/  SHF.R.S32.HI R0, RZ, 0x1f, R9 ;  /* 0x0000001fff007819 */ /* 0x000fc80000011409 */
[----:B------:R-:W-:Y:S01]  /*09d0*/  SHF.R.S32.HI R5, RZ, 0x1f, R3 ;  /* 0x0000001fff057819 */ /* 0x000fe20000011403 */
[----:B------:R-:W-:Y:S01]  /*09e0*/  IMAD R0, R0, UR12, RZ ;  /* 0x0000000c00007c24 */ /* 0x000fe2000f8e02ff */
[----:B------:R-:W-:-:S03]  /*09f0*/  IADD3 R122, P5, R88, R3, RZ ;  /* 0x00000003587a7210 */ /* 0x000fc60007fbe0ff */
[----:B------:R-:W-:Y:S01]  /*0a00*/  IMAD R125, R9, UR13, R0 ;  /* 0x0000000d097d7c24 */ /* 0x000fe2000f8e0200 */
[----:B------:R-:W-:-:S03]  /*0a10*/  LEA.HI.X.SX32 R123, R88, R5, 0x1, P5 ;  /* 0x00000005587b7211 */ /* 0x000fc600028f0eff */
        /* <DEDUP_REMOVED lines=10> */
[----:B------:R-:W-:Y:S02]  /*0ac0*/  @P6 SHF.L.U64.HI R8, R8, 0x2, R5 ;  /* 0x0000000208086819 */ /* 0x000fe40000010205 */
[----:B--2---:R-:W-:-:S02]  /*0ad0*/  @P6 IADD3 R58, P5, R57, R58, RZ ;  /* 0x0000003a393a6210 */ /* 0x004fc40007fbe0ff */
        /* <DEDUP_REMOVED lines=21> */
[----:B------:R-:W-:Y:S02]  /*0c30*/  @P4 MOV R8, R122 ;  /* 0x0000007a00084202 */ /* 0x000fe40000000f00 */
[----:B------:R-:W-:-:S13]  /*0c40*/  LOP3.LUT P3, RZ, R89, 0x80, RZ, 0xc0, !PT ;  /* 0x0000008059ff7812 */ /* 0x000fda000786c0ff */
[----:B------:R-:W3:Y:S01]  /*0c50*/  @P3 LDC.64 R64, c[0x0][0x230] ;  /* 0x00008c00ff403b82 */ /* 0x000ee20000000a00 */
[-C--:B-1----:R-:W-:Y:S02]  /*0c60*/  @P4 IMAD R0, R73, R10.reuse, RZ ;  /* 0x0000000a49004224 */ /* 0x082fe400078e02ff */
[----:B------:R-:W-:-:S04]  /*0c70*/  @P4 IMAD.WIDE.U32 R8, R82, R10, R8 ;  /* 0x0000000a52084225 */ /* 0x000fc800078e0008 */
[----:B------:R-:W-:Y:S01]  /*0c80*/  @P4 IMAD R5, R82, R11, R0 ;  /* 0x0000000b52054224 */ /* 0x000fe200078e0200 */
[C---:B------:R-:W-:Y:S01]  /*0c90*/  @P4 SHF.L.U32 R27, R8.reuse, 0x2, RZ ;  /* 0x00000002081b4819 */ /* 0x040fe200000006ff */
[----:B------:R-:W1:Y:S03]  /*0ca0*/  @P4 LDC.64 R10, c[0x0][0x228] ;  /* 0x00008a00ff0a4b82 */ /* 0x000e660000000a00 */
[----:B------:R-:W-:Y:S02]  /*0cb0*/  @P4 IADD3 R5, R9, R5, RZ ;  /* 0x0000000509054210 */ /* 0x000fe40007ffe0ff */
[----:B0-----:R-:W-:Y:S02]  /*0cc0*/  @P4 IADD3 R24, P5, R27, R24, RZ ;  /* 0x000000181b184210 */ /* 0x001fe40007fbe0ff */
[----:B------:R-:W-:Y:S02]  /*0cd0*/  @P4 SHF.L.U64.HI R8, R8, 0x2, R5 ;  /* 0x0000000208084819 */ /* 0x000fe40000010205 */
[----:B------:R-:W-:-:S02]  /*0ce0*/  SHF.R.S32.HI R5, RZ, 0x1f, R13 ;  /* 0x0000001fff057819 */ /* 0x000fc4000001140d */
[----:B------:R-:W-:Y:S02]  /*0cf0*/  @P4 IADD3.X R25, R8, R25, RZ, P5, !PT ;  /* 0x0000001908194210 */ /* 0x000fe40002ffe4ff */
[----:B------:R-:W-:Y:S02]  /*0d00*/  @P3 MOV R9, R125 ;  /* 0x0000007d00093202 */ /* 0x000fe40000000f00 */
[----:B-1----:R-:W-:-:S04]  /*0d10*/  @P4 IADD3 R26, P5, R27, R10, RZ ;  /* 0x0000000a1b1a4210 */ /* 0x002fc80007fbe0ff */
[----:B------:R-:W-:Y:S02]  /*0d20*/  @P4 IADD3.X R27, R8, R11, RZ, P5, !PT ;  /* 0x0000000b081b4210 */ /* 0x000fe40002ffe4ff */
[----:B------:R-:W0:Y:S01]  /*0d30*/  @P3 LDC.64 R10, c[0x0][0x288] ;  /* 0x0000a200ff0a3b82 */ /* 0x000e220000000a00 */
[----:B------:R-:W-:Y:S01]  /*0d40*/  @P3 MOV R8, R122 ;  /* 0x0000007a00083202 */ /* 0x000fe20000000f00 */
[----:B0-----:R-:W-:-:S04]  /*0d50*/  @P3 IMAD R0, R5, R10, RZ ;  /* 0x0000000a05003224 */ /* 0x001fc800078e02ff */
[----:B------:R-:W-:-:S04]  /*0d60*/  @P3 IMAD.WIDE.U32 R8, R13, R10, R8 ;  /* 0x0000000a0d083225 */ /* 0x000fc800078e0008 */
[----:B------:R-:W-:Y:S01]  /*0d70*/  @P3 IMAD R5, R13, R11, R0 ;  /* 0x0000000b0d053224 */ /* 0x000fe200078e0200 */
[----:B------:R-:W-:Y:S01]  /*0d80*/  @P3 SHF.L.U32 R63, R8, 0x2, RZ ;  /* 0x00000002083f3819 */ /* 0x000fe200000006ff */
[----:B------:R-:W0:Y:S01]  /*0d90*/  @P3 LDC.64 R10, c[0x0][0x228] ;  /* 0x00008a00ff0a3b82 */ /* 0x000e220000000a00 */
[----:B------:R-:W-:Y:S02]  /*0da0*/  IADD3 R13, R86, 0xa0, RZ ;  /* 0x000000a0560d7810 */ /* 0x000fe40007ffe0ff */
[----:B------:R-:W-:Y:S02]  /*0db0*/  @P3 IADD3 R5, R9, R5, RZ ;  /* 0x0000000509053210 */ /* 0x000fe40007ffe0ff */
[----:B---3--:R-:W-:Y:S02]  /*0dc0*/  @P3 IADD3 R64, P5, R63, R64, RZ ;  /* 0x000000403f403210 */ /* 0x008fe40007fbe0ff */
[----:B------:R-:W-:Y:S02]  /*0dd0*/  @P3 SHF.L.U64.HI R8, R8, 0x2, R5 ;  /* 0x0000000208083819 */ /* 0x000fe40000010205 */
[----:B------:R-:W-:-:S02]  /*0de0*/  SHF.R.S32.HI R5, RZ, 0x1f, R13 ;  /* 0x0000001fff057819 */ /* 0x000fc4000001140d */
[----:B------:R-:W-:Y:S02]  /*0df0*/  @P3 IADD3.X R65, R8, R65, RZ, P5, !PT ;  /* 0x0000004108413210 */ /* 0x000fe40002ffe4ff */
[----:B------:R-:W-:Y:S02]  /*0e00*/  @P6 MOV R9, R125 ;  /* 0x0000007d00096202 */ /* 0x000fe40000000f00 */
[----:B0-----:R-:W-:-:S04]  /*0e10*/  @P3 IADD3 R62, P5, R63, R10, RZ ;  /* 0x0000000a3f3e3210 */ /* 0x001fc80007fbe0ff */
[----:B------:R-:W-:Y:S02]  /*0e20*/  @P3 IADD3.X R63, R8, R11, RZ, P5, !PT ;  /* 0x0000000b083f3210 */ /* 0x000fe40002ffe4ff */
[----:B------:R-:W0:Y:S01]  /*0e30*/  @P6 LDC.64 R10, c[0x0][0x288] ;  /* 0x0000a200ff0a6b82 */ /* 0x000e220000000a00 */
[----:B------:R-:W-:Y:S02]  /*0e40*/  @P6 MOV R8, R122 ;  /* 0x0000007a00086202 */ /* 0x000fe40000000f00 */
[----:B------:R-:W-:-:S13]  /*0e50*/  LOP3.LUT P3, RZ, R89, 0x20, RZ, 0xc0, !PT ;  /* 0x0000002059ff7812 */ /* 0x000fda000786c0ff */
[----:B------:R-:W1:Y:S01]  /*0e60*/  @P3 LDC.64 R30, c[0x0][0x230] ;  /* 0x00008c00ff1e3b82 */ /* 0x000e620000000a00 */
[-C--:B0-----:R-:W-:Y:S02]  /*0e70*/  @P6 IMAD R0, R5, R10.reuse, RZ ;  /* 0x0000000a05006224 */ /* 0x081fe400078e02ff */
[----:B------:R-:W-:-:S04]  /*0e80*/  @P6 IMAD.WIDE.U32 R8, R13, R10, R8 ;  /* 0x0000000a0d086225 */ /* 0x000fc800078e0008 */
[----:B------:R-:W-:Y:S01]  /*0e90*/  @P6 IMAD R5, R13, R11, R0 ;  /* 0x0000000b0d056224 */ /* 0x000fe200078e0200 */
[----:B------:R-:W-:Y:S01]  /*0ea0*/  @P6 SHF.L.U32 R67, R8, 0x2, RZ ;  /* 0x0000000208436819 */ /* 0x000fe200000006ff */
[----:B------:R-:W0:Y:S01]  /*0eb0*/  @P6 LDC.64 R10, c[0x0][0x228] ;  /* 0x00008a00ff0a6b82 */ /* 0x000e220000000a00 */
[----:B------:R-:W-:Y:S02]  /*0ec0*/  IADD3 R13, R86, 0xc0, RZ ;  /* 0x000000c0560d7810 */ /* 0x000fe40007ffe0ff */
[----:B------:R-:W-:Y:S02]  /*0ed0*/  @P6 IADD3 R5, R9, R5, RZ ;  /* 0x0000000509056210 */ /* 0x000fe40007ffe0ff */
[----:B--2---:R-:W-:Y:S02]  /*0ee0*/  @P6 IADD3 R28, P5, R67, R28, RZ ;  /* 0x0000001c431c6210 */ /* 0x004fe40007fbe0ff */
        /* <DEDUP_REMOVED lines=9> */
[----:B------:R-:W2:Y:S01]  /*0f80*/  @P6 LDC.64 R92, c[0x0][0x230] ;  /* 0x00008c00ff5c6b82 */ /* 0x000ea20000000a00 */
[-C--:B0-----:R-:W-:Y:S02]  /*0f90*/  @P3 IMAD R0, R5, R10.reuse, RZ ;  /* 0x0000000a05003224 */ /* 0x081fe400078e02ff */
[----:B------:R-:W-:-:S04]  /*0fa0*/  @P3 IMAD.WIDE.U32 R8, R13, R10, R8 ;  /* 0x0000000a0d083225 */ /* 0x000fc800078e0008 */
[----:B------:R-:W-:Y:S01]  /*0fb0*/  @P3 IMAD R5, R13, R11, R0 ;  /* 0x0000000b0d053224 */ /* 0x000fe200078e0200 */
[----:B------:R-:W-:Y:S01]  /*0fc0*/  @P3 SHF.L.U32 R33, R8, 0x2, RZ ;  /* 0x0000000208213819 */ /* 0x000fe200000006ff */
[----:B------:R-:W0:Y:S01]  /*0fd0*/  @P3 LDC.64 R10, c[0x0][0x228] ;  /* 0x00008a00ff0a3b82 */ /* 0x000e220000000a00 */
[----:B------:R-:W-:Y:S02]  /*0fe0*/  IADD3 R13, R86, 0xe0, RZ ;  /* 0x000000e0560d7810 */ /* 0x000fe40007ffe0ff */
[----:B------:R-:W-:Y:S02]  /*0ff0*/  @P3 IADD3 R5, R9, R5, RZ ;  /* 0x0000000509053210 */ /* 0x000fe40007ffe0ff */
[----:B-1----:R-:W-:Y:S02]  /*1000*/  @P3 IADD3 R30, P5, R33, R30, RZ ;  /* 0x0000001e211e3210 */ /* 0x002fe40007fbe0ff */
        /* <DEDUP_REMOVED lines=44> */
[----:B0-----:R-:W-:-:S07]  /*12d0*/  @P0 IMAD R0, R5, R10, RZ ;  /* 0x0000000a05000224 */ /* 0x001fce00078e02ff */
[----:B------:R-:W0:Y:S01]  /*12e0*/  @P3 LDC.64 R104, c[0x0][0x228] ;  /* 0x00008a00ff683b82 */ /* 0x000e220000000a00 */
[----:B------:R-:W-:-:S04]  /*12f0*/  @P0 IMAD.WIDE.U32 R8, R13, R10, R8 ;  /* 0x0000000a0d080225 */ /* 0x000fc800078e0008 */
[----:B------:R-:W-:Y:S01]  /*1300*/  @P0 IMAD R5, R13, R11, R0 ;  /* 0x0000000b0d050224 */ /* 0x000fe200078e0200 */
[----:B------:R-:W-:Y:S02]  /*1310*/  @P0 SHF.L.U32 R39, R8, 0x2, RZ ;  /* 0x0000000208270819 */ /* 0x000fe400000006ff */
[----:B------:R-:W2:Y:S01]  /*1320*/  @P0 LDC.64 R10, c[0x0][0x228] ;  /* 0x00008a00ff0a0b82 */ /* 0x000ea20000000a00 */
[----:B------:R-:W-:Y:S02]  /*1330*/  IADD3 R13, R86, 0x140, RZ ;  /* 0x00000140560d7810 */ /* 0x000fe40007ffe0ff */
[----:B------:R-:W-:Y:S02]  /*1340*/  @P0 IADD3 R5, R9, R5, RZ ;  /* 0x0000000509050210 */ /* 0x000fe40007ffe0ff */
[----:B----4-:R-:W-:Y:S02]  /*1350*/  @P0 IADD3 R36, P5, R39, R36, RZ ;  /* 0x0000002427240210 */ /* 0x010fe40007fbe0ff */
[----:B------:R-:W-:-:S02]  /*1360*/  @P0 SHF.L.U64.HI R8, R8, 0x2, R5 ;  /* 0x0000000208080819 */ /* 0x000fc40000010205 */
[----:B------:R-:W-:Y:S02]  /*1370*/  SHF.R.S32.HI R5, RZ, 0x1f, R13 ;  /* 0x0000001fff057819 */ /* 0x000fe4000001140d */
[----:B------:R-:W-:Y:S02]  /*1380*/  @P0 IADD3.X R37, R8, R37, RZ, P5, !PT ;  /* 0x0000002508250210 */ /* 0x000fe40002ffe4ff */
[----:B------:R-:W-:Y:S02]  /*1390*/  @P1 MOV R9, R125 ;  /* 0x0000007d00091202 */ /* 0x000fe40000000f00 */
[----:B------:R-:W-:Y:S02]  /*13a0*/  P2R R0, PR, RZ, 0x1 ;  /* 0x00000001ff007803 */ /* 0x000fe40000000000 */
[----:B--2---:R-:W-:-:S04]  /*13b0*/  @P0 IADD3 R38, P5, R39, R10, RZ ;  /* 0x0000000a27260210 */ /* 0x004fc80007fbe0ff */
[----:B------:R-:W-:Y:S02]  /*13c0*/  @P0 IADD3.X R39, R8, R11, RZ, P5, !PT ;  /* 0x0000000b08270210 */ /* 0x000fe40002ffe4ff */
[----:B------:R-:W2:Y:S01]  /*13d0*/  @P1 LDC.64 R10, c[0x0][0x288] ;  /* 0x0000a200ff0a1b82 */ /* 0x000ea20000000a00 */
[----:B------:R-:W-:Y:S01]  /*13e0*/  @P1 MOV R8, R122 ;  /* 0x0000007a00081202 */ /* 0x000fe20000000f00 */
[----:B--2---:R-:W-:-:S04]  /*13f0*/  @P1 IMAD R6, R5, R10, RZ ;  /* 0x0000000a05061224 */ /* 0x004fc800078e02ff */
[----:B------:R-:W-:-:S04]  /*1400*/  @P1 IMAD.WIDE.U32 R8, R13, R10, R8 ;  /* 0x0000000a0d081225 */ /* 0x000fc800078e0008 */
[----:B------:R-:W-:Y:S01]  /*1410*/  @P1 IMAD R5, R13, R11, R6 ;  /* 0x0000000b0d051224 */ /* 0x000fe200078e0206 */
[----:B------:R-:W-:Y:S01]  /*1420*/  @P1 SHF.L.U32 R41, R8, 0x2, RZ ;  /* 0x0000000208291819 */ /* 0x000fe200000006ff */
[----:B------:R-:W2:Y:S01]  /*1430*/  @P1 LDC.64 R10, c[0x0][0x228] ;  /* 0x00008a00ff0a1b82 */ /* 0x000ea20000000a00 */
[----:B------:R-:W-:Y:S02]  /*1440*/  IADD3 R13, R86, 0x160, RZ ;  /* 0x00000160560d7810 */ /* 0x000fe40007ffe0ff */
[----:B------:R-:W-:Y:S02]  /*1450*/  @P1 IADD3 R5, R9, R5, RZ ;  /* 0x0000000509051210 */ /* 0x000fe40007ffe0ff */
[----:B------:R-:W-:Y:S02]  /*1460*/  @P1 IADD3 R108, P5, R41, R108, RZ ;  /* 0x0000006c296c1210 */ /* 0x000fe40007fbe0ff */
[----:B------:R-:W-:Y:S02]  /*1470*/  @P1 SHF.L.U64.HI R8, R8, 0x2, R5 ;  /* 0x0000000208081819 */ /* 0x000fe40000010205 */
[----:B------:R-:W-:-:S02]  /*1480*/  SHF.R.S32.HI R9, RZ, 0x1f, R13 ;  /* 0x0000001fff097819 */ /* 0x000fc4000001140d */
[----:B------:R-:W-:Y:S02]  /*1490*/  @P1 IADD3.X R109, R8, R109, RZ, P5, !PT ;  /* 0x0000006d086d1210 */ /* 0x000fe40002ffe4ff */
[----:B------:R-:W-:Y:S02]  /*14a0*/  P2R R5, PR, RZ, 0x2 ;  /* 0x00000002ff057803 */ /* 0x000fe40000000000 */
[----:B--2---:R-:W-:-:S04]  /*14b0*/  @P1 IADD3 R40, P5, R41, R10, RZ ;  /* 0x0000000a29281210 */ /* 0x004fc80007fbe0ff */
[----:B------:R-:W-:Y:S02]  /*14c0*/  @P1 IADD3.X R41, R8, R11, RZ, P5, !PT ;  /* 0x0000000b08291210 */ /* 0x000fe40002ffe4ff */
[----:B------:R-:W2:Y:S01]  /*14d0*/  @P2 LDC.64 R10, c[0x0][0x288] ;  /* 0x0000a200ff0a2b82 */ /* 0x000ea20000000a00 */
[----:B------:R-:W-:Y:S01]  /*14e0*/  @P2 MOV R8, R122 ;  /* 0x0000007a00082202 */ /* 0x000fe20000000f00 */
[----:B--2---:R-:W-:Y:S01]  /*14f0*/  @P2 IMAD R6, R9, R10, RZ ;  /* 0x0000000a09062224 */ /* 0x004fe200078e02ff */
[----:B------:R-:W-:-:S03]  /*1500*/  @P2 MOV R9, R125 ;  /* 0x0000007d00092202 */ /* 0x000fc60000000f00 */
[C---:B------:R-:W-:Y:S01]  /*1510*/  @P2 IMAD R11, R13.reuse, R11, R6 ;  /* 0x0000000b0d0b2224 */ /* 0x040fe200078e0206 */
[----:B------:R-:W-:Y:S01]  /*1520*/  P2R R6, PR, RZ, 0x4 ;  /* 0x00000004ff067803 */ /* 0x000fe20000000000 */
[----:B------:R-:W-:Y:S02]  /*1530*/  @P2 IMAD.WIDE.U32 R8, R13, R10, R8 ;  /* 0x0000000a0d082225 */ /* 0x000fe400078e0008 */
[----:B------:R-:W2:Y:S03]  /*1540*/  LDC R13, c[0x0][0x2ac] ;  /* 0x0000ab00ff0d7b82 */ /* 0x000ea60000000800 */
[----:B------:R-:W-:Y:S02]  /*1550*/  @P2 IADD3 R9, R9, R11, RZ ;  /* 0x0000000b09092210 */ /* 0x000fe40007ffe0ff */
[C---:B------:R-:W-:Y:S02]  /*1560*/  @P2 SHF.L.U32 R103, R8.reuse, 0x2, RZ ;  /* 0x0000000208672819 */ /* 0x040fe400000006ff */
[----:B------:R-:W-:Y:S01]  /*1570*/  @P2 SHF.L.U64.HI R8, R8, 0x2, R9 ;  /* 0x0000000208082819 */ /* 0x000fe20000010209 */
[----:B------:R-:W3:Y:S01]  /*1580*/  @P2 LDC.64 R10, c[0x0][0x228] ;  /* 0x00008a00ff0a2b82 */ /* 0x000ee20000000a00 */
[----:B------:R-:W-:-:S04]  /*1590*/  @P2 IADD3 R42, P5, R103, R42, RZ ;  /* 0x0000002a672a2210 */ /* 0x000fc80007fbe0ff */
[----:B------:R-:W-:Y:S02]  /*15a0*/  @P2 IADD3.X R43, R8, R43, RZ, P5, !PT ;  /* 0x0000002b082b2210 */ /* 0x000fe40002ffe4ff */
[----:B---3--:R-:W-:-:S04]  /*15b0*/  @P2 IADD3 R102, P5, R103, R10, RZ ;  /* 0x0000000a67662210 */ /* 0x008fc80007fbe0ff */
[----:B------:R-:W-:Y:S01]  /*15c0*/  @P2 IADD3.X R103, R8, R11, RZ, P5, !PT ;  /* 0x0000000b08672210 */ /* 0x000fe20002ffe4ff */
[----:B------:R-:W-:Y:S01]  /*15d0*/  IMAD.WIDE.U32 R8, R87, -0x77777777, RZ ;  /* 0x8888888957087825 */ /* 0x000fe200078e00ff */
[----:B------:R-:W-:-:S04]  /*15e0*/  SHF.R.S32.HI R11, RZ, 0x1f, R17 ;  /* 0x0000001fff0b7819 */ /* 0x000fc80000011411 */
[----:B------:R-:W-:-:S05]  /*15f0*/  SHF.R.U32.HI R8, RZ, 0x3, R9 ;  /* 0x00000003ff087819 */ /* 0x000fca0000011609 */
[----:B--2---:R-:W-:-:S05]  /*1600*/  IMAD R13, R13, UR7, R8 ;  /* 0x000000070d0d7c24 */ /* 0x004fca000f8e0208 */
[----:B------:R-:W-:-:S04]  /*1610*/  IADD3 R8, R13, 0x180, RZ ;  /* 0x000001800d087810 */ /* 0x000fc80007ffe0ff */
[----:B------:R-:W-:Y:S02]  /*1620*/  SHF.R.S32.HI R9, RZ, 0x1f, R8 ;  /* 0x0000001fff097819 */ /* 0x000fe40000011408 */
[----:B------:R-:W-:-:S04]  /*1630*/  ISETP.GE.U32.AND P5, PT, R8, UR12, PT ;  /* 0x0000000c08007c0c */ /* 0x000fc8000bfa6070 */
[----:B------:R-:W-:-:S04]  /*1640*/  ISETP.GE.AND.EX P5, PT, R9, UR13, PT, P5 ;  /* 0x0000000d09007c0c */ /* 0x000fc8000bfa6350 */
[----:B------:R-:W-:-:S13]  /*1650*/  ISETP.LT.U32.AND P2, PT, R87, 0x1e0, !P5 ;  /* 0x000001e05700780c */ /* 0x000fda0006f41070 */
[----:B------:R-:W2:Y:S08]  /*1660*/  @P2 LDC.64 R8, c[0x0][0x288] ;  /* 0x0000a200ff082b82 */ /* 0x000eb00000000a00 */
[----:B------:R-:W3:Y:S01]  /*1670*/  @P2 LDC.64 R52, c[0x0][0x230] ;  /* 0x00008c00ff342b82 */ /* 0x000ee20000000a00 */
[----:B--2---:R-:W-:Y:S01]  /*1680*/  @P2 IMAD R10, R11, R8, RZ ;  /* 0x000000080b0a2224 */ /* 0x004fe200078e02ff */
[----:B------:R-:W-:-:S03]  /*1690*/  @P2 MOV R11, R125 ;  /* 0x0000007d000b2202 */ /* 0x000fc60000000f00 */
[----:B------:R-:W-:Y:S01]  /*16a0*/  @P2 IMAD R15, R17, R9, R10 ;  /* 0x00000009110f2224 */ /* 0x000fe200078e020a */
[----:B------:R-:W-:-:S05]  /*16b0*/  @P2 MOV R10, R122 ;  /* 0x0000007a000a2202 */ /* 0x000fca0000000f00 */
[----:B------:R-:W-:Y:S02]  /*16c0*/  @P2 IMAD.WIDE.U32 R8, R17, R8, R10 ;  /* 0x0000000811082225 */ /* 0x000fe400078e000a */
[----:B------:R-:W2:Y:S03]  /*16d0*/  @P2 LDC.64 R10, c[0x0][0x228] ;  /* 0x00008a00ff0a2b82 */ /* 0x000ea60000000a00 */
[----:B------:R-:W-:Y:S02]  /*16e0*/  @P2 IADD3 R9, R9, R15, RZ ;  /* 0x0000000f09092210 */ /* 0x000fe40007ffe0ff */
[C---:B------:R-:W-:Y:S02]  /*16f0*/  @P2 SHF.L.U32 R15, R8.reuse, 0x2, RZ ;  /* 0x00000002080f2819 */ /* 0x040fe400000006ff */
[----:B------:R-:W-:Y:S02]  /*1700*/  @P2 SHF.L.U64.HI R8, R8, 0x2, R9 ;  /* 0x0000000208082819 */ /* 0x000fe40000010209 */
[----:B---3--:R-:W-:-:S04]  /*1710*/  @P2 IADD3 R52, P5, R15, R52, RZ ;  /* 0x000000340f342210 */ /* 0x008fc80007fbe0ff */
[----:B------:R-:W-:Y:S02]  /*1720*/  @P2 IADD3.X R53, R8, R53, RZ, P5, !PT ;  /* 0x0000003508352210 */ /* 0x000fe40002ffe4ff */
[----:B--2---:R-:W-:-:S04]  /*1730*/  @P2 IADD3 R14, P5, R15, R10, RZ ;  /* 0x0000000a0f0e2210 */ /* 0x004fc80007fbe0ff */
[----:B------:R-:W-:Y:S02]  /*1740*/  @P2 IADD3.X R15, R8, R11, RZ, P5, !PT ;  /* 0x0000000b080f2210 */ /* 0x000fe40002ffe4ff */
[----:B------:R-:W-:Y:S02]  /*1750*/  IADD3 R8, R13, 0x1a0, RZ ;  /* 0x000001a00d087810 */ /* 0x000fe40007ffe0ff */
[----:B------:R-:W-:Y:S02]  /*1760*/  SHF.R.S32.HI R11, RZ, 0x1f, R19 ;  /* 0x0000001fff0b7819 */ /* 0x000fe40000011413 */
        /* <DEDUP_REMOVED lines=10> */
[----:B------:R-:W-:Y:S01]  /*1810*/  @P1 IMAD.WIDE.U32 R8, R19, R8, R10 ;  /* 0x0000000813081225 */ /* 0x000fe200078e000a */
[----:B------:R-:W-:-:S04]  /*1820*/  IADD3 R19, R86, 0x1c0, RZ ;  /* 0x000001c056137810 */ /* 0x000fc80007ffe0ff */
[----:B------:R-:W-:Y:S02]  /*1830*/  @P1 IADD3 R11, R9, R17, RZ ;  /* 0x00000011090b1210 */ /* 0x000fe40007ffe0ff */
[----:B------:R-:W2:Y:S01]  /*1840*/  @P1 LDC.64 R16, c[0x0][0x228] ;  /* 0x00008a00ff101b82 */ /* 0x000ea20000000a00 */
[C---:B------:R-:W-:Y:S02]  /*1850*/  @P1 SHF.L.U32 R9, R8.reuse, 0x2, RZ ;  /* 0x0000000208091819 */ /* 0x040fe400000006ff */
[----:B------:R-:W-:Y:S02]  /*1860*/  @P1 SHF.L.U64.HI R8, R8, 0x2, R11 ;  /* 0x0000000208081819 */ /* 0x000fe4000001020b */
[----:B---3--:R-:W-:Y:S02]  /*1870*/  @P1 IADD3 R98, P5, R9, R98, RZ ;  /* 0x0000006209621210 */ /* 0x008fe40007fbe0ff */
[----:B------:R-:W-:Y:S02]  /*1880*/  SHF.R.S32.HI R11, RZ, 0x1f, R19 ;  /* 0x0000001fff0b7819 */ /* 0x000fe40000011413 */
[----:B------:R-:W-:-:S02]  /*1890*/  @P1 IADD3.X R99, R8, R99, RZ, P5, !PT ;  /* 0x0000006308631210 */ /* 0x000fc40002ffe4ff */
[----:B--2---:R-:W-:-:S04]  /*18a0*/  @P1 IADD3 R16, P5, R9, R16, RZ ;  /* 0x0000001009101210 */ /* 0x004fc80007fbe0ff */
[----:B------:R-:W-:Y:S02]  /*18b0*/  @P1 IADD3.X R17, R8, R17, RZ, P5, !PT ;  /* 0x0000001108111210 */ /* 0x000fe40002ffe4ff */
[C---:B------:R-:W-:Y:S02]  /*18c0*/  IADD3 R8, R13.reuse, 0x1c0, RZ ;  /* 0x000001c00d087810 */ /* 0x040fe40007ffe0ff */
[----:B------:R-:W-:Y:S02]  /*18d0*/  IADD3 R13, R13, 0x1e0, RZ ;  /* 0x000001e00d0d7810 */ /* 0x000fe40007ffe0ff */
[----:B------:R-:W-:Y:S02]  /*18e0*/  SHF.R.S32.HI R9, RZ, 0x1f, R8 ;  /* 0x0000001fff097819 */ /* 0x000fe40000011408 */
[----:B------:R-:W-:-:S04]  /*18f0*/  ISETP.GE.U32.AND P5, PT, R8, UR12, PT ;  /* 0x0000000c08007c0c */ /* 0x000fc8000bfa6070 */
[----:B------:R-:W-:-:S04]  /*1900*/  ISETP.GE.AND.EX P5, PT, R9, UR13, PT, P5 ;  /* 0x0000000d09007c0c */ /* 0x000fc8000bfa6350 */
[----:B------:R-:W-:-:S13]  /*1910*/  ISETP.LT.U32.AND P5, PT, R87, 0x1e0, !P5 ;  /* 0x000001e05700780c */ /* 0x000fda0006fa1070 */
[----:B------:R-:W2:Y:S08]  /*1920*/  @P5 LDC.64 R8, c[0x0][0x288] ;  /* 0x0000a200ff085b82 */ /* 0x000eb00000000a00 */
[----:B------:R-:W3:Y:S08]  /*1930*/  @P5 LDC.64 R100, c[0x0][0x230] ;  /* 0x00008c00ff645b82 */ /* 0x000ef00000000a00 */
[----:B------:R-:W4:Y:S01]  /*1940*/  @P5 LDC.64 R54, c[0x0][0x228] ;  /* 0x00008a00ff365b82 */ /* 0x000f220000000a00 */
[----:B--2---:R-:W-:Y:S01]  /*1950*/  @P5 IMAD R10, R11, R8, RZ ;  /* 0x000000080b0a5224 */ /* 0x004fe200078e02ff */
[----:B------:R-:W-:-:S03]  /*1960*/  @P5 MOV R11, R125 ;  /* 0x0000007d000b5202 */ /* 0x000fc60000000f00 */
[----:B------:R-:W-:Y:S01]  /*1970*/  @P5 IMAD R9, R19, R9, R10 ;  /* 0x0000000913095224 */ /* 0x000fe200078e020a */
[----:B------:R-:W-:-:S05]  /*1980*/  @P5 MOV R10, R122 ;  /* 0x0000007a000a5202 */ /* 0x000fca0000000f00 */
[----:B------:R-:W-:Y:S01]  /*1990*/  @P5 IMAD.WIDE.U32 R10, R19, R8, R10 ;  /* 0x00000008130a5225 */ /* 0x000fe200078e000a */
[----:B------:R-:W-:-:S04]  /*19a0*/  SHF.R.S32.HI R8, RZ, 0x1f, R13 ;  /* 0x0000001fff087819 */ /* 0x000fc8000001140d */
[----:B------:R-:W-:Y:S02]  /*19b0*/  @P5 IADD3 R11, R11, R9, RZ ;  /* 0x000000090b0b5210 */ /* 0x000fe40007ffe0ff */
[C---:B------:R-:W-:Y:S02]  /*19c0*/  @P5 SHF.L.U32 R9, R10.reuse, 0x2, RZ ;  /* 0x000000020a095819 */ /* 0x040fe400000006ff */
[----:B------:R-:W-:Y:S02]  /*19d0*/  @P5 SHF.L.U64.HI R10, R10, 0x2, R11 ;  /* 0x000000020a0a5819 */ /* 0x000fe4000001020b */
[----:B---3--:R-:W-:-:S04]  /*19e0*/  @P5 IADD3 R100, P6, R9, R100, RZ ;  /* 0x0000006409645210 */ /* 0x008fc80007fde0ff */
[----:B------:R-:W-:Y:S02]  /*19f0*/  @P5 IADD3.X R101, R10, R101, RZ, P6, !PT ;  /* 0x000000650a655210 */ /* 0x000fe400037fe4ff */
[----:B----4-:R-:W-:-:S04]  /*1a00*/  @P5 IADD3 R54, P6, R9, R54, RZ ;  /* 0x0000003609365210 */ /* 0x010fc80007fde0ff */
[----:B------:R-:W-:Y:S02]  /*1a10*/  @P5 IADD3.X R55, R10, R55, RZ, P6, !PT ;  /* 0x000000370a375210 */ /* 0x000fe400037fe4ff */
[----:B------:R-:W-:Y:S02]  /*1a20*/  ISETP.GE.U32.AND P6, PT, R13, UR12, PT ;  /* 0x0000000c0d007c0c */ /* 0x000fe4000bfc6070 */
[----:B------:R-:W-:Y:S02]  /*1a30*/  IADD3 R13, R86, 0x60, RZ ;  /* 0x00000060560d7810 */ /* 0x000fe40007ffe0ff */
[----:B------:R-:W-:-:S04]  /*1a40*/  ISETP.GE.AND.EX P6, PT, R8, UR13, PT, P6 ;  /* 0x0000000d08007c0c */ /* 0x000fc8000bfc6360 */
[----:B------:R-:W-:-:S13]  /*1a50*/  ISETP.LT.U32.AND P6, PT, R87, 0x1e0, !P6 ;  /* 0x000001e05700780c */ /* 0x000fda00077c1070 */
[----:B------:R-:W2:Y:S01]  /*1a60*/  @P6 LDC.64 R8, c[0x0][0x288] ;  /* 0x0000a200ff086b82 */ /* 0x000ea20000000a00 */
[----:B------:R-:W-:-:S07]  /*1a70*/  @P6 MOV R11, R125 ;  /* 0x0000007d000b6202 */ /* 0x000fce0000000f00 */
[----:B------:R-:W3:Y:S08]  /*1a80*/  @P6 LDC.64 R18, c[0x0][0x230] ;  /* 0x00008c00ff126b82 */ /* 0x000ef00000000a00 */
[----:B------:R-:W4:Y:S01]  /*1a90*/  @P6 LDC.64 R20, c[0x0][0x228] ;  /* 0x00008a00ff146b82 */ /* 0x000f220000000a00 */
[----:B--2---:R-:W-:-:S04]  /*1aa0*/  @P6 IMAD R10, R71, R8, RZ ;  /* 0x00000008470a6224 */ /* 0x004fc800078e02ff */
[----:B------:R-:W-:Y:S01]  /*1ab0*/  @P6 IMAD R9, R80, R9, R10 ;  /* 0x0000000950096224 */ /* 0x000fe200078e020a */
[----:B------:R-:W-:-:S05]  /*1ac0*/  @P6 MOV R10, R122 ;  /* 0x0000007a000a6202 */ /* 0x000fca0000000f00 */
[----:B------:R-:W-:-:S05]  /*1ad0*/  @P6 IMAD.WIDE.U32 R10, R80, R8, R10 ;  /* 0x00000008500a6225 */ /* 0x000fca00078e000a */
[----:B------:R-:W-:Y:S02]  /*1ae0*/  @P6 IADD3 R11, R11, R9, RZ ;  /* 0x000000090b0b6210 */ /* 0x000fe40007ffe0ff */
[C---:B------:R-:W-:Y:S02]  /*1af0*/  @P6 SHF.L.U32 R9, R10.reuse, 0x2, RZ ;  /* 0x000000020a096819 */ /* 0x040fe400000006ff */
[----:B------:R-:W-:Y:S02]  /*1b00*/  @P6 SHF.L.U64.HI R10, R10, 0x2, R11 ;  /* 0x000000020a0a6819 */ /* 0x000fe4000001020b */
[----:B---3--:R-:W-:Y:S02]  /*1b10*/  @P6 IADD3 R18, P0, R9, R18, RZ ;  /* 0x0000001209126210 */ /* 0x008fe40007f1e0ff */
[----:B------:R-:W-:Y:S02]  /*1b20*/  SHF.R.S32.HI R11, RZ, 0x1f, R13 ;  /* 0x0000001fff0b7819 */ /* 0x000fe4000001140d */
[----:B------:R-:W-:-:S02]  /*1b30*/  @P6 IADD3.X R19, R10, R19, RZ, P0, !PT ;  /* 0x000000130a136210 */ /* 0x000fc400007fe4ff */
[----:B----4-:R-:W-:Y:S02]  /*1b40*/  @P6 IADD3 R20, P0, R9, R20, RZ ;  /* 0x0000001409146210 */ /* 0x010fe40007f1e0ff */
[----:B------:R-:W2:Y:S02]  /*1b50*/  @P3 LDC.64 R8, c[0x0][0x288] ;  /* 0x0000a200ff083b82 */ /* 0x000ea40000000a00 */
[----:B------:R-:W-:Y:S01]  /*1b60*/  @P6 IADD3.X R21, R10, R21, RZ, P0, !PT ;  /* 0x000000150a156210 */ /* 0x000fe200007fe4ff */
[----:B--2---:R-:W-:Y:S01]  /*1b70*/  @P3 IMAD R10, R11, R8, RZ ;  /* 0x000000080b0a3224 */ /* 0x004fe200078e02ff */
[----:B------:R-:W-:-:S03]  /*1b80*/  @P3 MOV R11, R125 ;  /* 0x0000007d000b3202 */ /* 0x000fc60000000f00 */
        /* <DEDUP_REMOVED lines=8> */
[----:B0-----:R-:W-:Y:S02]  /*1c10*/  @P3 IADD3 R104, P0, R9, R104, RZ ;  /* 0x0000006809683210 */ /* 0x001fe40007f1e0ff */
[----:B------:R-:W0:Y:S02]  /*1c20*/  LDC.64 R8, c[0x0][0x248] ;  /* 0x00009200ff087b82 */ /* 0x000e240000000a00 */
[----:B------:R-:W-:Y:S02]  /*1c30*/  @P3 IADD3.X R105, R10, R105, RZ, P0, !PT ;  /* 0x000000690a693210 */ /* 0x000fe400007fe4ff */
[----:B------:R-:W-:Y:S01]  /*1c40*/  ISETP.NE.AND P3, PT, R12, RZ, PT ;  /* 0x000000ff0c00720c */ /* 0x000fe20003f65270 */
[----:B0-----:R-:W-:-:S06]  /*1c50*/  IMAD.WIDE R44, R81, 0x8, R8 ;  /* 0x00000008512c7825 */ /* 0x001fcc00078e0208 */
[----:B------:R-:W2:Y:S01]  /*1c60*/  LDG.E.64 R44, desc[UR8][R44.64] ;  /* 0x000000082c2c7981 */ /* 0x000ea2000c1e1b00 */
[----:B------:R-:W-:Y:S02]  /*1c70*/  MOV R96, 0x3f800000 ;  /* 0x3f80000000607802 */ /* 0x000fe40000000f00 */
[----:B------:R-:W-:Y:S02]  /*1c80*/  CS2R R46, SRZ ;  /* 0x00000000002e7805 */ /* 0x000fe4000001ff00 */
[----:B------:R-:W-:Y:S02]  /*1c90*/  MOV R8, RZ ;  /* 0x000000ff00087202 */ /* 0x000fe40000000f00 */
[----:B------:R-:W-:Y:S02]  /*1ca0*/  CS2R R48, SRZ ;  /* 0x0000000000307805 */ /* 0x000fe4000001ff00 */
[----:B------:R-:W-:Y:S02]  /*1cb0*/  CS2R R10, SRZ ;  /* 0x00000000000a7805 */ /* 0x000fe4000001ff00 */
[----:B------:R-:W-:Y:S01]  /*1cc0*/  CS2R R50, SRZ ;  /* 0x0000000000327805 */ /* 0x000fe2000001ff00 */
[----:B------:R-:W5:Y:S04]  /*1cd0*/  @P2 LDG.E.64 R46, desc[UR8][R52.64] ;  /* 0x00000008342e2981 */ /* 0x000f68000c1e1b00 */
[----:B------:R0:W5:Y:S04]  /*1ce0*/  @P1 LDG.E.64 R48, desc[UR8][R98.64] ;  /* 0x0000000862301981 */ /* 0x000168000c1e1b00 */
[----:B------:R1:W5:Y:S01]  /*1cf0*/  @P1 LDG.E.64 R10, desc[UR8][R16.64] ;  /* 0x00000008100a1981 */ /* 0x000362000c1e1b00 */
[----:B------:R-:W-:-:S03]  /*1d00*/  LOP3.LUT P1, RZ, R89, 0x40, RZ, 0xc0, !PT ;  /* 0x0000004059ff7812 */ /* 0x000fc6000782c0ff */
[----:B------:R3:W5:Y:S01]  /*1d10*/  @P5 LDG.E.64 R50, desc[UR8][R100.64] ;  /* 0x0000000864325981 */ /* 0x000762000c1e1b00 */
[----:B0-----:R-:W-:Y:S02]  /*1d20*/  CS2R R98, SRZ ;  /* 0x0000000000627805 */ /* 0x001fe4000001ff00 */
[----:B-1----:R-:W-:Y:S02]  /*1d30*/  CS2R R16, SRZ ;  /* 0x0000000000107805 */ /* 0x002fe4000001ff00 */
[----:B---3--:R-:W-:-:S06]  /*1d40*/  CS2R R100, SRZ ;  /* 0x0000000000647805 */ /* 0x008fcc000001ff00 */
[----:B------:R0:W5:Y:S02]  /*1d50*/  @P3 LDG.E.64 R100, desc[UR8][R22.64] ;  /* 0x0000000816643981 */ /* 0x000164000c1e1b00 */
[----:B0-----:R-:W-:Y:S01]  /*1d60*/  CS2R R22, SRZ ;  /* 0x0000000000167805 */ /* 0x001fe2000001ff00 */
[----:B--2---:R-:W-:-:S05]  /*1d70*/  FFMA.FTZ R9, -R44, R44, R45 ;  /* 0x0000002c2c097223 */ /* 0x004fca000001012d */
[----:B------:R-:W-:-:S13]  /*1d80*/  FSETP.GTU.FTZ.AND P0, PT, R9, RZ, PT ;  /* 0x000000ff0900720b */ /* 0x000fda0003f1c000 */
[----:B------:R-:W0:Y:S02]  /*1d90*/  @P0 LDC R12, c[0x0][0x250] ;  /* 0x00009400ff0c0b82 */ /* 0x000e240000000800 */
[----:B0-----:R-:W-:Y:S01]  /*1da0*/  @P0 FADD.FTZ R12, R9, R12 ;  /* 0x0000000c090c0221 */ /* 0x001fe20000010000 */
[----:B------:R-:W-:-:S03]  /*1db0*/  MOV R9, RZ ;  /* 0x000000ff00097202 */ /* 0x000fc60000000f00 */
[----:B------:R0:W1:Y:S01]  /*1dc0*/  @P0 MUFU.RSQ R96, R12 ;  /* 0x0000000c00600308 */ /* 0x0000620000001400 */
[C---:B------:R-:W-:Y:S02]  /*1dd0*/  LOP3.LUT P0, RZ, R89.reuse, 0x200, RZ, 0xc0, !PT ;  /* 0x0000020059ff7812 */ /* 0x040fe4000780c0ff */
[----:B------:R-:W5:Y:S01]  /*1de0*/  @P2 LDG.E.64 R8, desc[UR8][R14.64] ;  /* 0x000000080e082981 */ /* 0x000f62000c1e1b00 */
[----:B------:R-:W-:Y:S02]  /*1df0*/  LOP3.LUT P2, RZ, R89, 0x80, RZ, 0xc0, !PT ;  /* 0x0000008059ff7812 */ /* 0x000fe4000784c0ff */
[----:B0-----:R-:W-:-:S08]  /*1e00*/  CS2R R12, SRZ ;  /* 0x00000000000c7805 */ /* 0x001fd0000001ff00 */
[----:B------:R0:W5:Y:S04]  /*1e10*/  @P0 LDG.E.64 R98, desc[UR8][R58.64] ;  /* 0x000000083a620981 */ /* 0x000168000c1e1b00 */
[----:B------:R-:W5:Y:S01]  /*1e20*/  @P0 LDG.E.64 R16, desc[UR8][R56.64] ;  /* 0x0000000838100981 */ /* 0x000f62000c1e1b00 */
[----:B------:R-:W-:-:S03]  /*1e30*/  LOP3.LUT P0, RZ, R89, 0x10, RZ, 0xc0, !PT ;  /* 0x0000001059ff7812 */ /* 0x000fc6000780c0ff */
[----:B------:R2:W5:Y:S01]  /*1e40*/  @P5 LDG.E.64 R12, desc[UR8][R54.64] ;  /* 0x00000008360c5981 */ /* 0x000562000c1e1b00 */
[----:B0-----:R-:W-:-:S03]  /*1e50*/  CS2R R58, SRZ ;  /* 0x00000000003a7805 */ /* 0x001fc6000001ff00 */
[----:B------:R0:W5:Y:S04]  /*1e60*/  @P2 LDG.E.64 R22, desc[UR8][R62.64] ;  /* 0x000000083e162981 */ /* 0x000168000c1e1b00 */
[----:B------:R3:W5:Y:S01]  /*1e70*/  @P1 LDG.E.64 R58, desc[UR8][R28.64] ;  /* 0x000000081c3a1981 */ /* 0x000762000c1e1b00 */
[----:B--2---:R-:W-:Y:S02]  /*1e80*/  CS2R R54, SRZ ;  /* 0x0000000000367805 */ /* 0x004fe4000001ff00 */
[----:B0-----:R-:W-:Y:S02]  /*1e90*/  CS2R R62, SRZ ;  /* 0x00000000003e7805 */ /* 0x001fe4000001ff00 */
[----:B------:R-:W-:Y:S02]  /*1ea0*/  CS2R R56, SRZ ;  /* 0x0000000000387805 */ /* 0x000fe4000001ff00 */
[----:B------:R0:W5:Y:S01]  /*1eb0*/  @P4 LDG.E.64 R54, desc[UR8][R24.64] ;  /* 0x0000000818364981 */ /* 0x000162000c1e1b00 */
[----:B---3--:R-:W-:-:S03]  /*1ec0*/  CS2R R28, SRZ ;  /* 0x00000000001c7805 */ /* 0x008fc6000001ff00 */
[----:B------:R-:W5:Y:S04]  /*1ed0*/  @P0 LDG.E.64 R62, desc[UR8][R92.64] ;  /* 0x000000085c3e0981 */ /* 0x000f68000c1e1b00 */
[----:B------:R2:W5:Y:S01]  /*1ee0*/  @P0 LDG.E.64 R28, desc[UR8][R90.64] ;  /* 0x000000085a1c0981 */ /* 0x000562000c1e1b00 */
[----:B------:R-:W-:Y:S02]  /*1ef0*/  ISETP.NE.AND P0, PT, R0, RZ, PT ;  /* 0x000000ff0000720c */ /* 0x000fe40003f05270 */
[----:B0-----:R-:W-:Y:S01]  /*1f00*/  CS2R R24, SRZ ;  /* 0x0000000000187805 */ /* 0x001fe2000001ff00 */
[----:B------:R-:W5:Y:S01]  /*1f10*/  @P2 LDG.E.64 R56, desc[UR8][R64.64] ;  /* 0x0000000840382981 */ /* 0x000f62000c1e1b00 */
[----:B------:R-:W-:-:S04]  /*1f20*/  ISETP.NE.AND P2, PT, R6, RZ, PT ;  /* 0x000000ff0600720c */ /* 0x000fc80003f45270 */
[----:B------:R0:W5:Y:S01]  /*1f30*/  @P1 LDG.E.64 R24, desc[UR8][R66.64] ;  /* 0x0000000842181981 */ /* 0x000162000c1e1b00 */
[----:B------:R-:W-:Y:S02]  /*1f40*/  ISETP.NE.AND P1, PT, R5, RZ, PT ;  /* 0x000000ff0500720c */ /* 0x000fe40003f25270 */
[----:B--2---:R-:W-:Y:S02]  /*1f50*/  CS2R R90, SRZ ;  /* 0x00000000005a7805 */ /* 0x004fe4000001ff00 */
[----:B0-----:R-:W-:-:S09]  /*1f60*/  CS2R R66, SRZ ;  /* 0x0000000000427805 */ /* 0x001fd2000001ff00 */
[----:B------:R-:W5:Y:S04]  /*1f70*/  @P1 LDG.E.64 R90, desc[UR8][R108.64] ;  /* 0x000000086c5a1981 */ /* 0x000f68000c1e1b00 */
[----:B------:R0:W5:Y:S02]  /*1f80*/  @P0 LDG.E.64 R66, desc[UR8][R36.64] ;  /* 0x0000000824420981 */ /* 0x000164000c1e1b00 */
[----:B0-----:R-:W-:-:S06]  /*1f90*/  CS2R R36, SRZ ;  /* 0x0000000000247805 */ /* 0x001fcc000001ff00 */
[----:B------:R-:W5:Y:S01]  /*1fa0*/  @P2 LDG.E.64 R36, desc[UR8][R102.64] ;  /* 0x0000000866242981 */ /* 0x000f62000c1e1b00 */
[----:B------:R-:W-:Y:S02]  /*1fb0*/  CS2R R52, SRZ ;  /* 0x0000000000347805 */ /* 0x000fe4000001ff00 */
[----:B------:R-:W-:Y:S02]  /*1fc0*/  CS2R R14, SRZ ;  /* 0x00000000000e7805 */ /* 0x000fe4000001ff00 */
[----:B------:R-:W-:Y:S02]  /*1fd0*/  LOP3.LUT P5, RZ, R89, 0x20, RZ, 0xc0, !PT ;  /* 0x0000002059ff7812 */ /* 0x000fe400078ac0ff */
[----:B------:R0:W5:Y:S04]  /*1fe0*/  @P6 LDG.E.64 R52, desc[UR8][R18.64] ;  /* 0x0000000812346981 */ /* 0x000168000c1e1b00 */
[----:B------:R2:W5:Y:S01]  /*1ff0*/  @P6 LDG.E.64 R14, desc[UR8][R20.64] ;  /* 0x00000008140e6981 */ /* 0x000562000c1e1b00 */
[----:B0-----:R-:W-:-:S02]  /*2000*/  CS2R R18, SRZ ;  /* 0x0000000000127805 */ /* 0x001fc4000001ff00 */
[----:B--2---:R-:W-:Y:S02]  /*2010*/  CS2R R20, SRZ ;  /* 0x0000000000147805 */ /* 0x004fe4000001ff00 */
[----:B------:R-:W-:Y:S02]  /*2020*/  LOP3.LUT P6, RZ, R89, 0x8, RZ, 0xc0, !PT ;  /* 0x0000000859ff7812 */ /* 0x000fe400078cc0ff */
[----:B------:R0:W5:Y:S04]  /*2030*/  @P3 LDG.E.64 R18, desc[UR8][R60.64] ;  /* 0x000000083c123981 */ /* 0x000168000c1e1b00 */
[----:B------:R2:W5:Y:S01]  /*2040*/  @P4 LDG.E.64 R20, desc[UR8][R26.64] ;  /* 0x000000081a144981 */ /* 0x000562000c1e1b00 */
[----:B0-----:R-:W-:Y:S02]  /*2050*/  CS2R R60, SRZ ;  /* 0x00000000003c7805 */ /* 0x001fe4000001ff00 */
[----:B--2---:R-:W-:-:S04]  /*2060*/  CS2R R26, SRZ ;  /* 0x00000000001a7805 */ /* 0x004fc8000001ff00 */
[----:B------:R0:W5:Y:S04]  /*2070*/  @P5 LDG.E.64 R60, desc[UR8][R30.64] ;  /* 0x000000081e3c5981 */ /* 0x000168000c1e1b00 */
[----:B------:R2:W5:Y:S01]  /*2080*/  @P5 LDG.E.64 R26, desc[UR8][R32.64] ;  /* 0x00000008201a5981 */ /* 0x000562000c1e1b00 */
[----:B------:R-:W-:Y:S02]  /*2090*/  LOP3.LUT P5, RZ, R89, 0x100, RZ, 0xc0, !PT ;  /* 0x0000010059ff7812 */ /* 0x000fe400078ac0ff */
[----:B0-----:R-:W-:Y:S02]  /*20a0*/  CS2R R30, SRZ ;  /* 0x00000000001e7805 */ /* 0x001fe4000001ff00 */
[----:B--2---:R-:W-:-:S04]  /*20b0*/  CS2R R32, SRZ ;  /* 0x0000000000207805 */ /* 0x004fc8000001ff00 */
[----:B------:R0:W5:Y:S04]  /*20c0*/  @P6 LDG.E.64 R30, desc[UR8][R94.64] ;  /* 0x000000085e1e6981 */ /* 0x000168000c1e1b00 */
[----:B------:R2:W5:Y:S01]  /*20d0*/  @P0 LDG.E.64 R32, desc[UR8][R38.64] ;  /* 0x0000000826200981 */ /* 0x000562000c1e1b00 */
[----:B0-----:R-:W-:Y:S02]  /*20e0*/  CS2R R94, SRZ ;  /* 0x00000000005e7805 */ /* 0x001fe4000001ff00 */
[----:B--2---:R-:W-:-:S04]  /*20f0*/  CS2R R38, SRZ ;  /* 0x0000000000267805 */ /* 0x004fc8000001ff00 */
[----:B------:R-:W5:Y:S01]  /*2100*/  @P5 LDG.E.64 R94, desc[UR8][R106.64] ;  /* 0x000000086a5e5981 */ /* 0x000f62000c1e1b00 */
[----:B------:R-:W-:-:S03]  /*2110*/  CS2R R64, SRZ ;  /* 0x0000000000407805 */ /* 0x000fc6000001ff00 */
[----:B------:R-:W5:Y:S01]  /*2120*/  @P5 LDG.E.64 R38, desc[UR8][R104.64] ;  /* 0x0000000868265981 */ /* 0x000f62000c1e1b00 */
[----:B------:R-:W-:Y:S02]  /*2130*/  ISETP.GT.U32.AND P5, PT, R87, 0x1df, PT ;  /* 0x000001df5700780c */ /* 0x000fe40003fa4070 */
[----:B------:R-:W-:Y:S01]  /*2140*/  CS2R R92, SRZ ;  /* 0x00000000005c7805 */ /* 0x000fe2000001ff00 */
[----:B------:R0:W5:Y:S01]  /*2150*/  @P6 LDG.E.64 R64, desc[UR8][R34.64] ;  /* 0x0000000822406981 */ /* 0x000162000c1e1b00 */
[----:B------:R-:W-:Y:S04]  /*2160*/  BSSY B0, `(.L_x_1480) ;  /* 0x0000011000007945 */ /* 0x000fe80003800000 */
[----:B------:R2:W5:Y:S01]  /*2170*/  @P2 LDG.E.64 R92, desc[UR8][R42.64] ;  /* 0x000000082a5c2981 */ /* 0x000562000c1e1b00 */
[----:B0-----:R-:W-:-:S02]  /*2180*/  CS2R R34, SRZ ;  /* 0x0000000000227805 */ /* 0x001fc4000001ff00 */
[----:B--2---:R-:W-:-:S04]  /*2190*/  CS2R R42, SRZ ;  /* 0x00000000002a7805 */ /* 0x004fc8000001ff00 */
[----:B------:R0:W5:Y:S02]  /*21a0*/  @P1 LDG.E.64 R34, desc[UR8][R40.64] ;  /* 0x0000000828221981 */ /* 0x000164000c1e1b00 */
[----:B0-----:R-:W-:Y:S01]  /*21b0*/  CS2R R40, SRZ ;  /* 0x0000000000287805 */ /* 0x001fe2000001ff00 */
[----:B-1----:R-:W-:Y:S06]  /*21c0*/  @P5 BRA `(.L_x_1481) ;  /* 0x0000000000285947 */ /* 0x002fec0003800000 */
        /* <DEDUP_REMOVED lines=10> */
.L_x_1481:
[----:B------:R-:W-:Y:S05]  /*2270*/  BSYNC B0 ;  /* 0x0000000000007941 */ /* 0x000fea0003800000 */
.L_x_1480:
[----:B------:R-:W-:Y:S01]  /*2280*/  ISETP.NE.AND P5, PT, RZ, UR10, PT ;  /* 0x0000000aff007c0c */ /* 0x000fe2000bfa5270 */
[C---:B-----5:R-:W-:Y:S01]  /*2290*/  FADD.FTZ R3, -R44.reuse, R98 ;  /* 0x000000622c037221 */ /* 0x060fe20000010100 */
[C---:B------:R-:W-:Y:S01]  /*22a0*/  FADD.FTZ R99, -R44.reuse, R99 ;  /* 0x000000632c637221 */ /* 0x040fe20000010100 */
[----:B------:R-:W-:Y:S01]  /*22b0*/  LOP3.LUT R89, R89, 0xfffffffd, RZ, 0xc0, !PT ;  /* 0xfffffffd59597812 */ /* 0x000fe200078ec0ff */
[C---:B------:R-:W-:Y:S01]  /*22c0*/  FADD.FTZ R107, -R44.reuse, R100 ;  /* 0x000000642c6b7221 */ /* 0x040fe20000010100 */
[----:B------:R-:W-:Y:S01]  /*22d0*/  FADD.FTZ R45, -R44, R101 ;  /* 0x000000652c2d7221 */ /* 0x000fe20000010100 */
[----:B------:R-:W-:Y:S01]  /*22e0*/  MOV R106, R16 ;  /* 0x00000010006a7202 */ /* 0x000fe20000000f00 */
[-C--:B------:R-:W-:Y:S01]  /*22f0*/  FMUL.FTZ R3, R3, R96.reuse ;  /* 0x0000006003037220 */ /* 0x080fe20000410000 */
[----:B------:R-:W-:Y:S01]  /*2300*/  MOV R102, R17 ;  /* 0x0000001100667202 */ /* 0x000fe20000000f00 */
[----:B------:R-:W-:Y:S01]  /*2310*/  FMUL.FTZ R0, R99, R96 ;  /* 0x0000006063007220 */ /* 0x000fe20000410000 */
[----:B------:R-:W-:-:S03]  /*2320*/  MOV R105, R18 ;  /* 0x0000001200697202 */ /* 0x000fc60000000f00 */
        /* <DEDUP_REMOVED lines=20> */
.L_x_1482:
        /* <DEDUP_REMOVED lines=26> */
.L_x_1483:
        /* <DEDUP_REMOVED lines=31> */
.L_x_1484:
        /* <DEDUP_REMOVED lines=31> */
.L_x_1485:
[----:B------:R-:W-:Y:S01]  /*29f0*/  FFMA.FTZ R110, R98, R100, R45 ;  /* 0x00000064626e7223 */ /* 0x000fe2000001002d */
[----:B------:R-:W-:Y:S01]  /*2a00*/  FMUL.FTZ R108, R103, R40 ;  /* 0x00000028676c7220 */ /* 0x000fe20000410000 */
[----:B------:R-:W-:Y:S01]  /*2a10*/  FADD.FTZ R99, R100, R99 ;  /* 0x0000006364637221 */ /* 0x000fe20000010000 */
[C---:B------:R-:W-:Y:S01]  /*2a20*/  FADD.FTZ R109, -R44.reuse, R57 ;  /* 0x000000392c6d7221 */ /* 0x040fe20000010100 */
[----:B------:R-:W-:Y:S01]  /*2a30*/  MOV R45, R23 ;  /* 0x00000017002d7202 */ /* 0x000fe20000000f00 */
[----:B------:R-:W-:Y:S01]  /*2a40*/  FFMA.FTZ R107, R95, R108, R110 ;  /* 0x0000006c5f6b7223 */ /* 0x000fe2000001006e */
[----:B------:R-:W-:Y:S01]  /*2a50*/  FADD.FTZ R108, R99, R108 ;  /* 0x0000006c636c7221 */ /* 0x000fe20000010000 */
[----:B------:R-:W-:Y:S01]  /*2a60*/  FADD.FTZ R99, -R44, R56 ;  /* 0x000000382c637221 */ /* 0x000fe20000010100 */
[----:B------:R-:W-:Y:S01]  /*2a70*/  MOV R56, R22 ;  /* 0x0000001600387202 */ /* 0x000fe20000000f00 */
[----:B------:R-:W-:Y:S01]  /*2a80*/  FMUL.FTZ R57, R54, R41 ;  /* 0x0000002936397220 */ /* 0x000fe20000410000 */
        /* <DEDUP_REMOVED lines=21> */
.L_x_1486:
[----:B------:R-:W-:Y:S01]  /*2be0*/  FFMA.FTZ R112, R94, R57, R107 ;  /* 0x000000395e707223 */ /* 0x000fe2000001006b */
[----:B------:R-:W-:Y:S01]  /*2bf0*/  FMUL.FTZ R110, R56, R40 ;  /* 0x00000028386e7220 */ /* 0x000fe20000410000 */
[----:B------:R-:W-:Y:S01]  /*2c00*/  FADD.FTZ R107, R57, R108 ;  /* 0x0000006c396b7221 */ /* 0x000fe20000010000 */
[C---:B------:R-:W-:Y:S01]  /*2c10*/  FADD.FTZ R114, -R44.reuse, R63 ;  /* 0x0000003f2c727221 */ /* 0x040fe20000010100 */
[C---:B------:R-:W-:Y:S01]  /*2c20*/  FADD.FTZ R63, -R44.reuse, R46 ;  /* 0x0000002e2c3f7221 */ /* 0x040fe20000010100 */
[----:B------:R-:W-:Y:S01]  /*2c30*/  FFMA.FTZ R57, R99, R110, R112 ;  /* 0x0000006e63397223 */ /* 0x000fe20000010070 */
[----:B------:R-:W-:Y:S01]  /*2c40*/  FADD.FTZ R107, R107, R110 ;  /* 0x0000006e6b6b7221 */ /* 0x000fe20000010000 */
[----:B------:R-:W-:Y:S01]  /*2c50*/  FMUL.FTZ R46, R45, R41 ;  /* 0x000000292d2e7220 */ /* 0x000fe20000410000 */
[C---:B------:R-:W-:Y:S01]  /*2c60*/  FADD.FTZ R117, -R44.reuse, R58 ;  /* 0x0000003a2c757221 */ /* 0x040fe20000010100 */
        /* <DEDUP_REMOVED lines=39> */
[----:B-1----:R-:W-:Y:S01]  /*2ee0*/  FADD.FTZ R64, -R60, 1 ;  /* 0x3f8000003c407421 */ /* 0x002fe20000010100 */
[----:B------:R-:W-:-:S03]  /*2ef0*/  FMUL.FTZ R50, R25, R60 ;  /* 0x0000003c19327220 */ /* 0x000fc60000410000 */
[----:B------:R-:W-:Y:S01]  /*2f00*/  FFMA.FTZ R64, R48, R64, 1 ;  /* 0x3f80000030407423 */ /* 0x000fe20000010040 */
[----:B------:R-:W-:-:S03]  /*2f10*/  FMUL.FTZ R48, R46, R62 ;  /* 0x0000003e2e307220 */ /* 0x000fc60000410000 */
[----:B------:R-:W-:-:S07]  /*2f20*/  FMUL.FTZ R46, R50, R64 ;  /* 0x00000040322e7220 */ /* 0x000fce0000410000 */
.L_x_1487:
[----:B------:R-:W-:Y:S01]  /*2f30*/  FMUL.FTZ R58, R48, R40 ;  /* 0x00000028303a7220 */ /* 0x000fe20000410000 */
[----:B------:R-:W-:Y:S01]  /*2f40*/  FFMA.FTZ R60, R3, R106, RZ ;  /* 0x0000006a033c7223 */ /* 0x000fe200000100ff */
[----:B------:R-:W-:Y:S01]  /*2f50*/  FADD.FTZ R50, RZ, R106 ;  /* 0x0000006aff327221 */ /* 0x000fe20000010000 */
[----:B------:R-:W-:Y:S01]  /*2f60*/  FMUL.FTZ R62, R46, R41 ;  /* 0x000000292e3e7220 */ /* 0x000fe20000410000 */
[----:B------:R-:W-:Y:S01]  /*2f70*/  FFMA.FTZ R57, R117, R58, R44 ;  /* 0x0000003a75397223 */ /* 0x000fe2000001002c */
[----:B------:R-:W-:Y:S01]  /*2f80*/  FADD.FTZ R107, R107, R58 ;  /* 0x0000003a6b6b7221 */ /* 0x000fe20000010000 */
[----:B------:R-:W-:Y:S01]  /*2f90*/  FFMA.FTZ R44, R5, R105, R60 ;  /* 0x00000069052c7223 */ /* 0x000fe2000001003c */
[----:B------:R-:W-:Y:S01]  /*2fa0*/  FADD.FTZ R105, R50, R105 ;  /* 0x0000006932697221 */ /* 0x000fe20000010000 */
[----:B------:R-:W-:Y:S01]  /*2fb0*/  FFMA.FTZ R60, R118, R62, R57 ;  /* 0x0000003e763c7223 */ /* 0x000fe20000010039 */
[----:B------:R-:W-:Y:S01]  /*2fc0*/  FADD.FTZ R62, R62, R107 ;  /* 0x0000006b3e3e7221 */ /* 0x000fe20000010000 */
[----:B------:R-:W-:Y:S01]  /*2fd0*/  MOV R58, R26 ;  /* 0x0000001a003a7202 */ /* 0x000fe20000000f00 */
[----:B------:R-:W-:Y:S01]  /*2fe0*/  FMUL.FTZ R115, R115, R96 ;  /* 0x0000006073737220 */ /* 0x000fe20000410000 */
[----:B------:R-:W-:Y:S01]  /*2ff0*/  MOV R50, R27 ;  /* 0x0000001b00327202 */ /* 0x000fe20000000f00 */
        /* <DEDUP_REMOVED lines=22> */
.L_x_1488:
[----:B------:R-:W-:Y:S01]  /*3160*/  FMUL.FTZ R107, R58, R40 ;  /* 0x000000283a6b7220 */ /* 0x000fe20000410000 */
[----:B------:R-:W-:Y:S01]  /*3170*/  FFMA.FTZ R57, R6, R101, R57 ;  /* 0x0000006506397223 */ /* 0x000fe20000010039 */
[----:B------:R-:W-:Y:S01]  /*3180*/  FADD.FTZ R64, R64, R101 ;  /* 0x0000006540407221 */ /* 0x000fe20000010000 */
        /* <DEDUP_REMOVED lines=30> */
.L_x_1489:
[----:B------:R-:W-:Y:S01]  /*3370*/  FMUL.FTZ R107, R60, R40 ;  /* 0x000000283c6b7220 */ /* 0x000fe20000410000 */
[----:B------:R-:W-:Y:S01]  /*3380*/  FADD.FTZ R101, R64, R55 ;  /* 0x0000003740657221 */ /* 0x000fe20000010000 */
[----:B------:R-:W-:Y:S01]  /*3390*/  FFMA.FTZ R105, R98, R55, R57 ;  /* 0x0000003762697223 */ /* 0x000fe20000010039 */
[----:B------:R-:W-:Y:S01]  /*33a0*/  FFMA.FTZ R66, R95, R103, R66 ;  /* 0x000000675f427223 */ /* 0x000fe20000010042 */
[----:B------:R-:W-:Y:S01]  /*33b0*/  FFMA.FTZ R55, R113, R107, R90 ;  /* 0x0000006b71377223 */ /* 0x000fe2000001005a */
[----:B------:R-:W-:Y:S01]  /*33c0*/  FMUL.FTZ R90, R44, R41 ;  /* 0x000000292c5a7220 */ /* 0x000fe20000410000 */
[----:B------:R-:W-:Y:S01]  /*33d0*/  FADD.FTZ R57, R92, R107 ;  /* 0x0000006b5c397221 */ /* 0x000fe20000010000 */
[----:B------:R-:W-:Y:S01]  /*33e0*/  FADD.FTZ R107, R62, R103 ;  /* 0x000000673e6b7221 */ /* 0x000fe20000010000 */
[----:B------:R-:W-:Y:S01]  /*33f0*/  FMUL.FTZ R111, R111, R96 ;  /* 0x000000606f6f7220 */ /* 0x000fe20000410000 */
[----:B------:R-:W-:Y:S01]  /*3400*/  FFMA.FTZ R64, R114, R90, R55 ;  /* 0x0000005a72407223 */ /* 0x000fe20000010037 */
[----:B------:R-:W-:Y:S01]  /*3410*/  FADD.FTZ R90, R90, R57 ;  /* 0x000000395a5a7221 */ /* 0x000fe20000010000 */
[----:B------:R-:W-:Y:S01]  /*3420*/  MOV R57, R30 ;  /* 0x0000001e00397202 */ /* 0x000fe20000000f00 */
        /* <DEDUP_REMOVED lines=21> */
.L_x_1490:
[----:B------:R-:W-:Y:S01]  /*3580*/  FMUL.FTZ R65, R57, R40 ;  /* 0x0000002839417220 */ /* 0x000fe20000410000 */
[----:B------:R-:W-:Y:S01]  /*3590*/  FADD.FTZ R62, R101, R54 ;  /* 0x00000036653e7221 */ /* 0x000fe20000010000 */
[----:B------:R-:W-:Y:S01]  /*35a0*/  FFMA.FTZ R105, R94, R54, R105 ;  /* 0x000000365e697223 */ /* 0x000fe20000010069 */
[----:B------:R-:W-:Y:S01]  /*35b0*/  FADD.FTZ R107, R107, R56 ;  /* 0x000000386b6b7221 */ /* 0x000fe20000010000 */
[----:B------:R-:W-:Y:S01]  /*35c0*/  FFMA.FTZ R101, R111, R65, R64 ;  /* 0x000000416f657223 */ /* 0x000fe20000010040 */
[----:B------:R-:W-:Y:S01]  /*35d0*/  FADD.FTZ R65, R90, R65 ;  /* 0x000000415a417221 */ /* 0x000fe20000010000 */
[----:B------:R-:W-:Y:S01]  /*35e0*/  FMUL.FTZ R90, R55, R41 ;  /* 0x00000029375a7220 */ /* 0x000fe20000410000 */
[----:B------:R-:W-:Y:S01]  /*35f0*/  FFMA.FTZ R66, R99, R56, R66 ;  /* 0x0000003863427223 */ /* 0x000fe20000010042 */
[----:B------:R-:W-:Y:S01]  /*3600*/  MOV R56, R32 ;  /* 0x0000002000387202 */ /* 0x000fe20000000f00 */
[----:B------:R-:W-:Y:S01]  /*3610*/  FMUL.FTZ R109, R109, R96 ;  /* 0x000000606d6d7220 */ /* 0x000fe20000410000 */
[----:B------:R-:W-:Y:S01]  /*3620*/  FFMA.FTZ R64, R112, R90, R101 ;  /* 0x0000005a70407223 */ /* 0x000fe20000010065 */
[----:B------:R-:W-:Y:S01]  /*3630*/  FADD.FTZ R90, R90, R65 ;  /* 0x000000415a5a7221 */ /* 0x000fe20000010000 */
        /* <DEDUP_REMOVED lines=21> */
.L_x_1491:
        /* <DEDUP_REMOVED lines=8> */
[----:B------:R-:W-:Y:S01]  /*3810*/  MOV R48, R34 ;  /* 0x0000002200307202 */ /* 0x000fe20000000f00 */
[----:B------:R-:W-:Y:S01]  /*3820*/  FFMA.FTZ R62, R110, R64, R45 ;  /* 0x000000406e3e7223 */ /* 0x000fe2000001002d */
[----:B------:R-:W-:Y:S01]  /*3830*/  FADD.FTZ R64, R64, R101 ;  /* 0x0000006540407221 */ /* 0x000fe20000010000 */
[----:B------:R-:W-:Y:S01]  /*3840*/  MOV R45, R35 ;  /* 0x00000023002d7202 */ /* 0x000fe20000000f00 */
        /* <DEDUP_REMOVED lines=21> */
.L_x_1492:
[----:B------:R-:W-:Y:S01]  /*39a0*/  FMUL.FTZ R91, R48, R40 ;  /* 0x00000028305b7220 */ /* 0x000fe20000410000 */
[----:B------:R-:W-:Y:S01]  /*39b0*/  FADD.FTZ R59, R65, R46 ;  /* 0x0000002e413b7221 */ /* 0x000fe20000010000 */
[----:B------:R-:W-:Y:S01]  /*39c0*/  FFMA.FTZ R65, R118, R46, R105 ;  /* 0x0000002e76417223 */ /* 0x000fe20000010069 */
        /* <DEDUP_REMOVED lines=30> */
.L_x_1493:
[----:B------:R-:W-:Y:S01]  /*3bb0*/  FMUL.FTZ R91, R58, R40 ;  /* 0x000000283a5b7220 */ /* 0x000fe20000410000 */
[----:B------:R-:W-:Y:S01]  /*3bc0*/  FFMA.FTZ R61, R116, R50, R65 ;  /* 0x00000032743d7223 */ /* 0x000fe20000010041 */
[----:B------:R-:W-:Y:S01]  /*3bd0*/  FADD.FTZ R59, R59, R50 ;  /* 0x000000323b3b7221 */ /* 0x000fe20000010000 */
[----:B------:R-:W-:Y:S01]  /*3be0*/  FADD.FTZ R50, R67, R60 ;  /* 0x0000003c43327221 */ /* 0x000fe20000010000 */
[----:B------:R-:W-:Y:S01]  /*3bf0*/  FFMA.FTZ R65, R105, R91, R62 ;  /* 0x0000005b69417223 */ /* 0x000fe2000001003e */
[----:B------:R-:W-:Y:S01]  /*3c00*/  FMUL.FTZ R62, R46, R41 ;  /* 0x000000292e3e7220 */ /* 0x000fe20000410000 */
[----:B------:R-:W-:Y:S01]  /*3c10*/  FADD.FTZ R91, R66, R91 ;  /* 0x0000005b425b7221 */ /* 0x000fe20000010000 */
[----:B------:R-:W-:Y:S01]  /*3c20*/  FFMA.FTZ R64, R113, R60, R64 ;  /* 0x0000003c71407223 */ /* 0x000fe20000010040 */
        /* <DEDUP_REMOVED lines=25> */
.L_x_1494:
[----:B------:R-:W-:Y:S01]  /*3dc0*/  FMUL.FTZ R90, R62, R40 ;  /* 0x000000283e5a7220 */ /* 0x000fe20000410000 */
[----:B------:R-:W-:Y:S01]  /*3dd0*/  FMUL.FTZ R63, R60, R41 ;  /* 0x000000293c3f7220 */ /* 0x000fe20000410000 */
[-C--:B------:R-:W-:Y:S01]  /*3de0*/  FMUL.FTZ R101, R119, R96.reuse ;  /* 0x0000006077657220 */ /* 0x080fe20000410000 */
[----:B------:R-:W-:Y:S01]  /*3df0*/  FMUL.FTZ R102, R49, R96 ;  /* 0x0000006031667220 */ /* 0x000fe20000410000 */
[----:B------:R-:W-:Y:S01]  /*3e00*/  FFMA.FTZ R47, R103, R90, R66 ;  /* 0x0000005a672f7223 */ /* 0x000fe20000010042 */
[----:B------:R-:W-:Y:S01]  /*3e10*/  FADD.FTZ R90, R65, R90 ;  /* 0x0000005a415a7221 */ /* 0x000fe20000010000 */
[----:B------:R-:W-:Y:S02]  /*3e20*/  MOV R65, R10 ;  /* 0x0000000a00417202 */ /* 0x000fe40000000f00 */
[----:B------:R-:W-:Y:S01]  /*3e30*/  FFMA.FTZ R66, R104, R63, R47 ;  /* 0x0000003f68427223 */ /* 0x000fe2000001002f */
[----:B------:R-:W-:Y:S01]  /*3e40*/  FADD.FTZ R47, R63, R90 ;  /* 0x0000005a3f2f7221 */ /* 0x000fe20000010000 */
        /* <DEDUP_REMOVED lines=16> */
[----:B-1----:R-:W-:-:S04]  /*3f50*/  FADD.FTZ R49, -R92, 1 ;  /* 0x3f8000005c317421 */ /* 0x002fc80000010100 */
[----:B------:R-:W-:Y:S01]  /*3f60*/  FFMA.FTZ R49, R63, R49, 1 ;  /* 0x3f8000003f317423 */ /* 0x000fe20000010031 */
[----:B------:R-:W-:-:S04]  /*3f70*/  FMUL.FTZ R63, R11, R92 ;  /* 0x0000005c0b3f7220 */ /* 0x000fc80000410000 */
[----:B------:R-:W-:-:S07]  /*3f80*/  FMUL.FTZ R63, R63, R49 ;  /* 0x000000313f3f7220 */ /* 0x000fce0000410000 */
.L_x_1495:
[----:B------:R-:W-:Y:S01]  /*3f90*/  FMUL.FTZ R90, R65, R40 ;  /* 0x00000028415a7220 */ /* 0x000fe20000410000 */
[-C--:B------:R-:W-:Y:S01]  /*3fa0*/  FMUL.FTZ R92, R51, R96.reuse ;  /* 0x00000060335c7220 */ /* 0x080fe20000410000 */
[----:B------:R-:W-:Y:S01]  /*3fb0*/  FMUL.FTZ R93, R121, R96 ;  /* 0x00000060795d7220 */ /* 0x000fe20000410000 */
[----:B------:R-:W-:Y:S01]  /*3fc0*/  MOV R51, R13 ;  /* 0x0000000d00337202 */ /* 0x000fe20000000f00 */
[----:B------:R-:W-:Y:S01]  /*3fd0*/  FFMA.FTZ R49, R101, R90, R66 ;  /* 0x0000005a65317223 */ /* 0x000fe20000010042 */
[----:B------:R-:W-:Y:S01]  /*3fe0*/  FADD.FTZ R66, R47, R90 ;  /* 0x0000005a2f427221 */ /* 0x000fe20000010000 */
[----:B------:R-:W-:-:S04]  /*3ff0*/  FMUL.FTZ R47, R63, R41 ;  /* 0x000000293f2f7220 */ /* 0x000fc80000410000 */
        /* <DEDUP_REMOVED lines=22> */
.L_x_1496:
[----:B------:R-:W-:Y:S01]  /*4160*/  FMUL.FTZ R49, R66, R40 ;  /* 0x0000002842317220 */ /* 0x000fe20000410000 */
[----:B------:R-:W-:Y:S01]  /*4170*/  FMUL.FTZ R91, R52, R96 ;  /* 0x00000060345b7220 */ /* 0x000fe20000410000 */
[----:B------:R-:W-:Y:S02]  /*4180*/  MOV R52, R15 ;  /* 0x0000000f00347202 */ /* 0x000fe40000000f00 */
[----:B------:R-:W-:Y:S01]  /*4190*/  FFMA.FTZ R67, R93, R49, R90 ;  /* 0x000000315d437223 */ /* 0x000fe2000001005a */
[----:B------:R-:W-:Y:S01]  /*41a0*/  FADD.FTZ R90, R47, R49 ;  /* 0x000000312f5a7221 */ /* 0x000fe20000010000 */
[----:B------:R-:W-:-:S04]  /*41b0*/  FMUL.FTZ R49, R51, R41 ;  /* 0x0000002933317220 */ /* 0x000fc80000410000 */
[----:B------:R-:W-:Y:S01]  /*41c0*/  FFMA.FTZ R47, R92, R49, R67 ;  /* 0x000000315c2f7223 */ /* 0x000fe20000010043 */
[----:B------:R-:W-:Y:S01]  /*41d0*/  FADD.FTZ R49, R49, R90 ;  /* 0x0000005a31317221 */ /* 0x000fe20000010000 */
[----:B------:R-:W-:Y:S01]  /*41e0*/  FMUL.FTZ R90, R53, R96 ;  /* 0x00000060355a7220 */ /* 0x000fe20000410000 */
[----:B------:R-:W-:Y:S01]  /*41f0*/  MOV R53, R14 ;  /* 0x0000000e00357202 */ /* 0x000fe20000000f00 */
        /* <DEDUP_REMOVED lines=15> */
[----:B0-----:R-:W-:-:S04]  /*42f0*/  FADD.FTZ R67, -R119, 1 ;  /* 0x3f80000077437421 */ /* 0x001fc80000010100 */
[----:B------:R-:W-:Y:S01]  /*4300*/  FFMA.FTZ R67, R52, R67, 1 ;  /* 0x3f80000034437423 */ /* 0x000fe20000010043 */
[----:B------:R-:W-:-:S04]  /*4310*/  FMUL.FTZ R52, R15, R119 ;  /* 0x000000770f347220 */ /* 0x000fc80000410000 */
[----:B------:R-:W-:-:S07]  /*4320*/  FMUL.FTZ R52, R52, R67 ;  /* 0x0000004334347220 */ /* 0x000fce0000410000 */
.L_x_1497:
[----:B------:R-:W-:Y:S01]  /*4330*/  FMUL.FTZ R67, R53, R40 ;  /* 0x0000002835437220 */ /* 0x000fe20000410000 */
[----:B------:R-:W-:Y:S01]  /*4340*/  ISETP.GT.AND P5, PT, R70, 0x1e, PT ;  /* 0x0000001e4600780c */ /* 0x000fe20003fa4270 */
[----:B------:R-:W-:Y:S01]  /*4350*/  FADD.FTZ R59, R59, R44 ;  /* 0x0000002c3b3b7221 */ /* 0x000fe20000010000 */
[----:B------:R-:W-:Y:S01]  /*4360*/  FFMA.FTZ R61, R114, R44, R61 ;  /* 0x0000002c723d7223 */ /* 0x000fe2000001003d */
[----:B------:R-:W-:Y:S01]  /*4370*/  FFMA.FTZ R47, R91, R67, R47 ;  /* 0x000000435b2f7223 */ /* 0x000fe2000001002f */
[----:B------:R-:W-:Y:S01]  /*4380*/  FADD.FTZ R119, R49, R67 ;  /* 0x0000004331777221 */ /* 0x000fe20000010000 */
[----:B------:R-:W-:Y:S01]  /*4390*/  FMUL.FTZ R67, R52, R41 ;  /* 0x0000002934437220 */ /* 0x000fe20000410000 */
[----:B------:R-:W0:Y:S01]  /*43a0*/  S2UR UR11, SR_CgaCtaId ;  /* 0x00000000000b79c3 */ /* 0x000e220000008800 */
[----:B------:R-:W-:Y:S01]  /*43b0*/  FFMA.FTZ R64, R111, R57, R64 ;  /* 0x000000396f407223 */ /* 0x000fe20000010040 */
[----:B------:R-:W-:Y:S01]  /*43c0*/  FADD.FTZ R59, R59, R55 ;  /* 0x000000373b3b7221 */ /* 0x000fe20000010000 */
[----:B------:R-:W-:Y:S01]  /*43d0*/  FFMA.FTZ R49, R90, R67, R47 ;  /* 0x000000435a317223 */ /* 0x000fe2000001002f */
[----:B------:R-:W-:Y:S01]  /*43e0*/  FADD.FTZ R47, R67, R119 ;  /* 0x00000077432f7221 */ /* 0x000fe20000010000 */
[----:B------:R-:W-:Y:S01]  /*43f0*/  FFMA.FTZ R61, R112, R55, R61 ;  /* 0x00000037703d7223 */ /* 0x000fe2000001003d */
[----:B------:R-:W-:Y:S01]  /*4400*/  FFMA.FTZ R64, R109, R56, R64 ;  /* 0x000000386d407223 */ /* 0x000fe20000010040 */
[----:B------:R-:W-:Y:S01]  /*4410*/  FADD.FTZ R44, R59, R54 ;  /* 0x000000363b2c7221 */ /* 0x000fe20000010000 */
[----:B------:R-:W1:Y:S01]  /*4420*/  SHFL.DOWN PT, R67, R49, 0x1, 0x1f ;  /* 0x08201f0031437f89 */ /* 0x000e6200000e0000 */
[----:B------:R-:W-:Y:S01]  /*4430*/  FFMA.FTZ R61, R110, R54, R61 ;  /* 0x000000366e3d7223 */ /* 0x000fe2000001003d */
[----:B------:R-:W-:Y:S01]  /*4440*/  FFMA.FTZ R64, R107, R48, R64 ;  /* 0x000000306b407223 */ /* 0x000fe20000010040 */
[----:B------:R-:W-:Y:S01]  /*4450*/  FADD.FTZ R55, R44, R45 ;  /* 0x0000002d2c377221 */ /* 0x000fe20000010000 */
[----:B------:R-:W2:Y:S01]  /*4460*/  SHFL.DOWN PT, R119, R47, 0x1, 0x1f ;  /* 0x08201f002f777f89 */ /* 0x000ea200000e0000 */
[----:B------:R-:W-:Y:S01]  /*4470*/  FFMA.FTZ R61, R108, R45, R61 ;  /* 0x0000002d6c3d7223 */ /* 0x000fe2000001003d */
[----:B------:R-:W-:Y:S01]  /*4480*/  FFMA.FTZ R64, R105, R58, R64 ;  /* 0x0000003a69407223 */ /* 0x000fe20000010040 */
[----:B------:R-:W-:Y:S01]  /*4490*/  FADD.FTZ R55, R55, R46 ;  /* 0x0000002e37377221 */ /* 0x000fe20000010000 */
[----:B------:R-:W-:Y:S01]  /*44a0*/  UMOV UR6, 0x400 ;  /* 0x0000040000067882 */ /* 0x000fe20000000000 */
[----:B------:R-:W-:Y:S01]  /*44b0*/  FFMA.FTZ R61, R106, R46, R61 ;  /* 0x0000002e6a3d7223 */ /* 0x000fe2000001003d */
[----:B------:R-:W-:Y:S01]  /*44c0*/  FFMA.FTZ R64, R103, R62, R64 ;  /* 0x0000003e67407223 */ /* 0x000fe20000010040 */
[----:B------:R-:W-:Y:S01]  /*44d0*/  FADD.FTZ R46, R55, R60 ;  /* 0x0000003c372e7221 */ /* 0x000fe20000010000 */
[----:B------:R-:W-:Y:S01]  /*44e0*/  UIADD3 UR5, UR6, 0xa0, URZ ;  /* 0x000000a006057890 */ /* 0x000fe2000fffe03f */
[----:B------:R-:W-:Y:S01]  /*44f0*/  FFMA.FTZ R61, R104, R60, R61 ;  /* 0x0000003c683d7223 */ /* 0x000fe2000001003d */
[----:B------:R-:W-:Y:S01]  /*4500*/  FFMA.FTZ R64, R101, R65, R64 ;  /* 0x0000004165407223 */ /* 0x000fe20000010040 */
[----:B------:R-:W-:Y:S01]  /*4510*/  FADD.FTZ R46, R46, R63 ;  /* 0x0000003f2e2e7221 */ /* 0x000fe20000010000 */
[----:B0-----:R-:W-:Y:S01]  /*4520*/  ULEA UR5, UR11, UR5, 0x18 ;  /* 0x000000050b057291 */ /* 0x001fe2000f8ec03f */
[----:B------:R-:W-:Y:S01]  /*4530*/  FFMA.FTZ R61, R102, R63, R61 ;  /* 0x0000003f663d7223 */ /* 0x000fe2000001003d */
[----:B------:R-:W-:Y:S01]  /*4540*/  FFMA.FTZ R64, R93, R66, R64 ;  /* 0x000000425d407223 */ /* 0x000fe20000010040 */
[----:B------:R-:W-:Y:S02]  /*4550*/  BSSY B0, `(.L_x_1498) ;  /* 0x0000052000007945 */ /* 0x000fe40003800000 */
[----:B------:R-:W-:Y:S01]  /*4560*/  FFMA.FTZ R61, R92, R51, R61 ;  /* 0x000000335c3d7223 */ /* 0x000fe2000001003d */
[----:B------:R-:W-:Y:S01]  /*4570*/  FFMA.FTZ R64, R91, R53, R64 ;  /* 0x000000355b407223 */ /* 0x000fe20000010040 */
        /* <DEDUP_REMOVED lines=21> */
[----:B------:R-:W-:Y:S01]  /*46d0*/  FADD.FTZ R67, R50, R57 ;  /* 0x0000003932437221 */ /* 0x000fe20000010000 */
[----:B-1----:R-:W-:-:S03]  /*46e0*/  @!P5 FADD.FTZ R47, R47, R119 ;  /* 0x000000772f2fd221 */ /* 0x002fc60000010000 */
[----:B------:R-:W-:Y:S01]  /*46f0*/  FADD.FTZ R67, R67, R56 ;  /* 0x0000003843437221 */ /* 0x000fe20000010000 */
[----:B------:R-:W-:Y:S02]  /*4700*/  ISETP.NE.AND P5, PT, R70, RZ, PT ;  /* 0x000000ff4600720c */ /* 0x000fe40003fa5270 */
[----:B------:R-:W-:Y:S01]  /*4710*/  LEA R119, R87, UR5, 0x4 ;  /* 0x0000000557777c11 */ /* 0x000fe2000f8e20ff */
[----:B------:R-:W-:-:S04]  /*4720*/  FADD.FTZ R67, R67, R48 ;  /* 0x0000003043437221 */ /* 0x000fc80000010000 */
[----:B------:R-:W-:-:S04]  /*4730*/  FADD.FTZ R67, R67, R58 ;  /* 0x0000003a43437221 */ /* 0x000fc80000010000 */
[----:B------:R-:W-:Y:S01]  /*4740*/  FADD.FTZ R44, R67, R62 ;  /* 0x0000003e432c7221 */ /* 0x000fe20000010000 */
[----:B------:R-:W-:-:S03]  /*4750*/  FADD.FTZ R67, R46, R51 ;  /* 0x000000332e437221 */ /* 0x000fc60000010000 */
[----:B------:R-:W-:Y:S01]  /*4760*/  FADD.FTZ R45, R44, R65 ;  /* 0x000000412c2d7221 */ /* 0x000fe20000010000 */
[----:B------:R-:W-:Y:S01]  /*4770*/  FFMA.FTZ R65, R90, R52, R61 ;  /* 0x000000345a417223 */ /* 0x000fe2000001003d */
[----:B------:R-:W-:Y:S02]  /*4780*/  FADD.FTZ R67, R67, R52 ;  /* 0x0000003443437221 */ /* 0x000fe40000010000 */
[----:B------:R-:W-:Y:S01]  /*4790*/  FADD.FTZ R44, R45, R66 ;  /* 0x000000422d2c7221 */ /* 0x000fe20000010000 */
[----:B------:R-:W-:-:S03]  /*47a0*/  MOV R45, R47 ;  /* 0x0000002f002d7202 */ /* 0x000fc60000000f00 */
[----:B------:R-:W-:Y:S01]  /*47b0*/  FADD.FTZ R66, R44, R53 ;  /* 0x000000352c427221 */ /* 0x000fe20000010000 */
[----:B------:R-:W-:-:S04]  /*47c0*/  MOV R44, R49 ;  /* 0x00000031002c7202 */ /* 0x000fc80000000f00 */
[----:B------:R0:W-:Y:S04]  /*47d0*/  STS.128 [R119], R64 ;  /* 0x0000004077007388 */ /* 0x0001e80000000c00 */
        /* <DEDUP_REMOVED lines=8> */
[----:B------:R-:W-:Y:S01]  /*4860*/  LDS.64 R60, [UR5+0x80] ;  /* 0x00008005ff3c7984 */ /* 0x000fe20008000a00 */
[----:B0-----:R-:W-:Y:S01]  /*4870*/  FADD.FTZ R57, R44, R46 ;  /* 0x0000002e2c397221 */ /* 0x001fe20000010000 */
[----:B------:R-:W-:-:S02]  /*4880*/  FADD.FTZ R56, R45, R47 ;  /* 0x0000002f2d387221 */ /* 0x000fc40000010000 */
[----:B------:R-:W0:Y:S01]  /*4890*/  LDS.128 R44, [UR5+0x40] ;  /* 0x00004005ff2c7984 */ /* 0x000e220008000c00 */
[----:B-1----:R-:W-:Y:S01]  /*48a0*/  FADD.FTZ R57, R57, R52 ;  /* 0x0000003439397221 */ /* 0x002fe20000010000 */
[----:B------:R-:W-:-:S03]  /*48b0*/  FADD.FTZ R56, R56, R53 ;  /* 0x0000003538387221 */ /* 0x000fc60000010000 */
[----:B------:R-:W-:Y:S01]  /*48c0*/  FADD.FTZ R53, R57, R54 ;  /* 0x0000003639357221 */ /* 0x000fe20000010000 */
[----:B------:R-:W-:Y:S02]  /*48d0*/  FADD.FTZ R52, R56, R55 ;  /* 0x0000003738347221 */ /* 0x000fe40000010000 */
[----:B------:R-:W1:Y:S01]  /*48e0*/  LDS.128 R56, [UR5+0x50] ;  /* 0x00005005ff387984 */ /* 0x000e620008000c00 */
[----:B--2---:R-:W-:Y:S01]  /*48f0*/  FADD.FTZ R53, R53, R48 ;  /* 0x0000003035357221 */ /* 0x004fe20000010000 */
[----:B------:R-:W-:-:S03]  /*4900*/  FADD.FTZ R48, R52, R49 ;  /* 0x0000003134307221 */ /* 0x000fc60000010000 */
[----:B------:R-:W-:Y:S01]  /*4910*/  FADD.FTZ R63, R53, R50 ;  /* 0x00000032353f7221 */ /* 0x000fe20000010000 */
[----:B------:R-:W-:Y:S01]  /*4920*/  FADD.FTZ R62, R48, R51 ;  /* 0x00000033303e7221 */ /* 0x000fe20000010000 */
[----:B------:R-:W2:Y:S04]  /*4930*/  LDS.128 R52, [UR5+0x60] ;  /* 0x00006005ff347984 */ /* 0x000ea80008000c00 */
[----:B------:R-:W3:Y:S01]  /*4940*/  LDS.128 R48, [UR5+0x70] ;  /* 0x00007005ff307984 */ /* 0x000ee20008000c00 */
        /* <DEDUP_REMOVED lines=16> */
[----:B------:R-:W-:Y:S01]  /*4a50*/  FADD.FTZ R44, R63, R60 ;  /* 0x0000003c3f2c7221 */ /* 0x000fe20000010000 */
[----:B------:R-:W-:-:S07]  /*4a60*/  FADD.FTZ R45, R62, R61 ;  /* 0x0000003d3e2d7221 */ /* 0x000fce0000010000 */
.L_x_1499:
[----:B------:R-:W-:Y:S05]  /*4a70*/  BSYNC B0 ;  /* 0x0000000000007941 */ /* 0x000fea0003800000 */
.L_x_1498:
        /* <DEDUP_REMOVED lines=27> */
[----:B------:R-:W-:-:S03]  /*4c30*/  FADD.FTZ R47, R47, R62 ;  /* 0x0000003e2f2f7221 */ /* 0x000fc60000010000 */
[----:B------:R-:W-:Y:S02]  /*4c40*/  FADD.FTZ R46, R46, R63 ;  /* 0x0000003f2e2e7221 */ /* 0x000fe40000010000 */
[----:B------:R-:W-:Y:S01]  /*4c50*/  LDS.128 R60, [R119+0xa50] ;  /* 0x000a5000773c7984 */ /* 0x000fe20000000c00 */
[----:B0-----:R-:W-:Y:S01]  /*4c60*/  FADD.FTZ R121, R121, R64 ;  /* 0x0000004079797221 */ /* 0x001fe20000010000 */
[----:B------:R-:W-:Y:S01]  /*4c70*/  FADD.FTZ R56, R56, R65 ;  /* 0x0000004138387221 */ /* 0x000fe20000010000 */
[----:B------:R-:W-:Y:S01]  /*4c80*/  FADD.FTZ R47, R47, R66 ;  /* 0x000000422f2f7221 */ /* 0x000fe20000010000 */
[----:B------:R-:W-:Y:S02]  /*4c90*/  FADD.FTZ R46, R46, R67 ;  /* 0x000000432e2e7221 */ /* 0x000fe40000010000 */
[----:B------:R-:W-:Y:S01]  /*4ca0*/  LDS.128 R64, [R119+0x870] ;  /* 0x0008700077407984 */ /* 0x000fe20000000c00 */
[----:B-1----:R-:W-:Y:S01]  /*4cb0*/  FADD.FTZ R121, R121, R48 ;  /* 0x0000003079797221 */ /* 0x002fe20000010000 */
[----:B------:R-:W-:Y:S01]  /*4cc0*/  FADD.FTZ R48, R56, R49 ;  /* 0x0000003138307221 */ /* 0x000fe20000010000 */
[----:B------:R-:W-:Y:S01]  /*4cd0*/  FADD.FTZ R47, R47, R50 ;  /* 0x000000322f2f7221 */ /* 0x000fe20000010000 */
[----:B------:R-:W0:Y:S01]  /*4ce0*/  LDS.128 R56, [R119+0x780] ;  /* 0x0007800077387984 */ /* 0x000e220000000c00 */
[----:B------:R-:W-:Y:S01]  /*4cf0*/  FADD.FTZ R121, R121, R52 ;  /* 0x0000003479797221 */ /* 0x000fe20000010000 */
[----:B------:R-:W-:Y:S01]  /*4d00*/  FADD.FTZ R46, R46, R51 ;  /* 0x000000332e2e7221 */ /* 0x000fe20000010000 */
[----:B------:R-:W-:Y:S01]  /*4d10*/  FADD.FTZ R52, R48, R53 ;  /* 0x0000003530347221 */ /* 0x000fe20000010000 */
[----:B------:R-:W-:Y:S01]  /*4d20*/  FADD.FTZ R47, R47, R54 ;  /* 0x000000362f2f7221 */ /* 0x000fe20000010000 */
[----:B------:R-:W1:Y:S01]  /*4d30*/  LDS.128 R48, [R119+0x960] ;  /* 0x0009600077307984 */ /* 0x000e620000000c00 */
        /* <DEDUP_REMOVED lines=8> */
[----:B------:R-:W-:Y:S01]  /*4dc0*/  FADD.FTZ R46, R46, R67 ;  /* 0x000000432e2e7221 */ /* 0x000fe20000010000 */
[----:B-1----:R-:W-:Y:S01]  /*4dd0*/  FADD.FTZ R121, R121, R48 ;  /* 0x0000003079797221 */ /* 0x002fe20000010000 */
[----:B------:R-:W-:Y:S01]  /*4de0*/  FADD.FTZ R48, R52, R49 ;  /* 0x0000003134307221 */ /* 0x000fe20000010000 */
[----:B------:R-:W-:Y:S01]  /*4df0*/  LDS.128 R64, [R119+0xc30] ;  /* 0x000c300077407984 */ /* 0x000fe20000000c00 */
[----:B------:R-:W-:Y:S01]  /*4e00*/  FADD.FTZ R47, R47, R50 ;  /* 0x000000322f2f7221 */ /* 0x000fe20000010000 */
[----:B------:R-:W-:Y:S01]  /*4e10*/  FADD.FTZ R121, R121, R60 ;  /* 0x0000003c79797221 */ /* 0x000fe20000010000 */
[----:B------:R-:W-:Y:S01]  /*4e20*/  FADD.FTZ R46, R46, R51 ;  /* 0x000000332e2e7221 */ /* 0x000fe20000010000 */
[----:B------:R-:W0:Y:S01]  /*4e30*/  LDS.128 R52, [R119+0xb40] ;  /* 0x000b400077347984 */ /* 0x000e220000000c00 */
[----:B------:R-:W-:Y:S01]  /*4e40*/  FADD.FTZ R60, R48, R61 ;  /* 0x0000003d303c7221 */ /* 0x000fe20000010000 */
[----:B------:R-:W-:Y:S01]  /*4e50*/  FADD.FTZ R47, R47, R62 ;  /* 0x0000003e2f2f7221 */ /* 0x000fe20000010000 */
[----:B------:R-:W-:Y:S01]  /*4e60*/  FADD.FTZ R46, R46, R63 ;  /* 0x0000003f2e2e7221 */ /* 0x000fe20000010000 */
[----:B------:R-:W1:Y:S04]  /*4e70*/  LDS.128 R48, [R119+0xd20] ;  /* 0x000d200077307984 */ /* 0x000e680000000c00 */
[----:B------:R-:W2:Y:S01]  /*4e80*/  LDS.128 R56, [R119+0xe10] ;  /* 0x000e100077387984 */ /* 0x000ea20000000c00 */
[----:B0-----:R-:W-:Y:S01]  /*4e90*/  FADD.FTZ R121, R121, R52 ;  /* 0x0000003479797221 */ /* 0x001fe20000010000 */
[----:B------:R-:W-:Y:S01]  /*4ea0*/  FADD.FTZ R60, R60, R53 ;  /* 0x000000353c3c7221 */ /* 0x000fe20000010000 */
[----:B------:R-:W-:Y:S01]  /*4eb0*/  FADD.FTZ R47, R47, R54 ;  /* 0x000000362f2f7221 */ /* 0x000fe20000010000 */
[----:B------:R-:W-:Y:S01]  /*4ec0*/  FADD.FTZ R46, R46, R55 ;  /* 0x000000372e2e7221 */ /* 0x000fe20000010000 */
[----:B------:R-:W-:Y:S01]  /*4ed0*/  FADD.FTZ R121, R121, R64 ;  /* 0x0000004079797221 */ /* 0x000fe20000010000 */
[----:B------:R-:W0:Y:S01]  /*4ee0*/  LDS.128 R52, [R119+0xf00] ;  /* 0x000f000077347984 */ /* 0x000e220000000c00 */
[----:B------:R-:W-:Y:S01]  /*4ef0*/  FADD.FTZ R60, R60, R65 ;  /* 0x000000413c3c7221 */ /* 0x000fe20000010000 */
[----:B------:R-:W-:Y:S01]  /*4f00*/  FADD.FTZ R47, R47, R66 ;  /* 0x000000422f2f7221 */ /* 0x000fe20000010000 */
[----:B------:R-:W-:Y:S01]  /*4f10*/  FADD.FTZ R46, R46, R67 ;  /* 0x000000432e2e7221 */ /* 0x000fe20000010000 */
[----:B-1----:R-:W-:Y:S01]  /*4f20*/  FADD.FTZ R121, R121, R48 ;  /* 0x0000003079797221 */ /* 0x002fe20000010000 */
        /* <DEDUP_REMOVED lines=59> */
[----:B------:R-:W-:Y:S01]  /*52e0*/  LDS.128 R64, [R119+0x1d10] ;  /* 0x001d100077407984 */ /* 0x000fe20000000c00 */
[----:B--2---:R-:W-:Y:S01]  /*52f0*/  FADD.FTZ R57, R121, R48 ;  /* 0x0000003079397221 */ /* 0x004fe20000010000 */
        /* <DEDUP_REMOVED lines=24> */
[----:B------:R-:W-:-:S07]  /*5480*/  FADD.FTZ R67, R62, R67 ;  /* 0x000000433e437221 */ /* 0x000fce0000010000 */
.L_x_1501:
[----:B------:R-:W-:Y:S05]  /*5490*/  BSYNC B0 ;  /* 0x0000000000007941 */ /* 0x000fea0003800000 */
.L_x_1500:
[----:B------:R-:W0:Y:S01]  /*54a0*/  LDC.64 R48, c[0x0][0x268] ;  /* 0x00009a00ff307b82 */ /* 0x000e220000000a00 */
[----:B------:R-:W-:Y:S01]  /*54b0*/  IMAD R47, R120, 0xf, R87 ;  /* 0x0000000f782f7824 */ /* 0x000fe200078e0257 */
[----:B------:R-:W-:Y:S03]  /*54c0*/  BSSY B0, `(.L_x_1502) ;  /* 0x000000e000007945 */ /* 0x000fe60003800000 */
        /* <DEDUP_REMOVED lines=13> */
.L_x_1503:
[----:B------:R-:W-:Y:S05]  /*55a0*/  BSYNC B0 ;  /* 0x0000000000007941 */ /* 0x000fea0003800000 */
.L_x_1502:
[----:B------:R-:W-:-:S13]  /*55b0*/  ISETP.GE.U32.AND P6, PT, R72, 0x2, PT ;  /* 0x000000024800780c */ /* 0x000fda0003fc6070 */
[----:B------:R-:W-:Y:S05]  /*55c0*/  @!P6 BRA `(.L_x_1504) ;  /* 0x0000001000a8e947 */ /* 0x000fea0003800000 */
[----:B------:R-:W0:Y:S01]  /*55d0*/  LDC.64 R46, c[0x0][0x258] ;  /* 0x00009600ff2e7b82 */ /* 0x000e220000000a00 */
[----:B-1----:R-:W-:-:S05]  /*55e0*/  LOP3.LUT R49, R76, 0x1, RZ, 0xc0, !PT ;  /* 0x000000014c317812 */ /* 0x002fca00078ec0ff */
        /* <DEDUP_REMOVED lines=29> */
.L_x_1506:
[----:B-1----:R-:W2:Y:S04]  /*57c0*/  LDG.E.STRONG.GPU R48, desc[UR8][R46.64] ;  /* 0x000000082e307981 */ /* 0x002ea8000c1ef900 */
[----:B--2---:R-:W-:Y:S01]  /*57d0*/  CCTL.IVALL ;  /* 0x00000000ff00798f */ /* 0x004fe20002000000 */
[----:B------:R-:W-:Y:S05]  /*57e0*/  YIELD ;  /* 0x0000000000007946 */ /* 0x000fea0003800000 */
[----:B------:R-:W-:-:S13]  /*57f0*/  ISETP.NE.AND P6, PT, R48, R55, PT ;  /* 0x000000373000720c */ /* 0x000fda0003fc5270 */
[----:B------:R-:W-:Y:S05]  /*5800*/  @P6 BRA `(.L_x_1506) ;  /* 0xfffffffc00ec6947 */ /* 0x000fea000383ffff */
.L_x_1505:
        /* <DEDUP_REMOVED lines=22> */
.L_x_1510:
        /* <DEDUP_REMOVED lines=115> */
.L_x_1509:
        /* <DEDUP_REMOVED lines=63> */
.L_x_1511:
[----:B------:R-:W-:-:S04]  /*6490*/  LOP3.LUT P6, RZ, R89, 0x1, RZ, 0xc0, !PT ;  /* 0x0000000159ff7812 */ /* 0x000fc800078cc0ff */
[----:B------:R-:W-:-:S13]  /*64a0*/  ISETP.NE.OR P6, PT, R48, RZ, P6 ;  /* 0x000000ff3000720c */ /* 0x000fda00037c5670 */
[----:B------:R-:W-:Y:S05]  /*64b0*/  @!P6 BRA `(.L_x_1507) ;  /* 0x00000000007ce947 */ /* 0x000fea0003800000 */
.L_x_1508:
        /* <DEDUP_REMOVED lines=31> */
.L_x_1507:
        /* <DEDUP_REMOVED lines=10> */
.L_x_1513:
[----:B------:R-:W-:Y:S05]  /*6750*/  BSYNC B0 ;  /* 0x0000000000007941 */ /* 0x000fea0003800000 */
.L_x_1512:
        /* <DEDUP_REMOVED lines=17> */
.L_x_1504:
[----:B------:R-:W0:Y:S01]  /*6870*/  S2UR UR6, SR_CgaCtaId ;  /* 0x00000000000679c3 */ /* 0x000e220000008800 */
[----:B------:R-:W-:Y:S01]  /*6880*/  UMOV UR5, 0x400 ;  /* 0x0000040000057882 */ /* 0x000fe20000000000 */
[----:B-1----:R-:W-:Y:S01]  /*6890*/  IMAD.WIDE.U32 R48, R87, -0x77777777, RZ ;  /* 0x8888888957307825 */ /* 0x002fe200078e00ff */
[----:B------:R-:W-:Y:S01]  /*68a0*/  ISETP.NE.AND P6, PT, RZ, UR10, PT ;  /* 0x0000000aff007c0c */ /* 0x000fe2000bfc5270 */
[----:B------:R-:W-:-:S03]  /*68b0*/  ULDC.64 UR12, c[0x0][0x290] ;  /* 0x0000a400000c7ab9 */ /* 0x000fc60000000a00 */
[----:B------:R-:W-:Y:S01]  /*68c0*/  SHF.R.U32.HI R48, RZ, 0x3, R49 ;  /* 0x00000003ff307819 */ /* 0x000fe20000011631 */
[----:B------:R-:W1:Y:S01]  /*68d0*/  LDC R51, c[0x0][0x2ac] ;  /* 0x0000ab00ff337b82 */ /* 0x000e620000000800 */
[----:B0-----:R-:W-:-:S03]  /*68e0*/  ULEA UR5, UR6, UR5, 0x18 ;  /* 0x0000000506057291 */ /* 0x001fc6000f8ec03f */
[----:B-1----:R-:W-:-:S06]  /*68f0*/  IMAD R48, R51, UR7, R48 ;  /* 0x0000000733307c24 */ /* 0x002fcc000f8e0230 */
[----:B------:R-:W-:Y:S01]  /*6900*/  @!P5 STS.64 [UR5+0x90], R44 ;  /* 0x0000902cff00d988 */ /* 0x000fe20008000a05 */
[----:B------:R-:W-:Y:S01]  /*6910*/  BAR.SYNC.DEFER_BLOCKING 0x0 ;  /* 0x0000000000007b1d */ /* 0x000fe20000010000 */
[----:B------:R-:W-:-:S04]  /*6920*/  IADD3 R49, R48, 0x180, RZ ;  /* 0x0000018030317810 */ /* 0x000fc80007ffe0ff */
[----:B------:R-:W-:Y:S01]  /*6930*/  SHF.R.S32.HI R50, RZ, 0x1f, R49 ;  /* 0x0000001fff327819 */ /* 0x000fe20000011431 */
[----:B------:R-:W0:Y:S01]  /*6940*/  LDS.64 R46, [UR5+0x90] ;  /* 0x00009005ff2e7984 */ /* 0x000e220008000a00 */
[----:B------:R-:W-:Y:S02]  /*6950*/  ULDC UR5, c[0x0][0x2bc] ;  /* 0x0000af0000057ab9 */ /* 0x000fe40000000800 */
        /* <DEDUP_REMOVED lines=21> */
.L_x_1514:
[----:B------:R-:W-:Y:S01]  /*6ab0*/  LOP3.LUT P5, RZ, R89, 0x200, RZ, 0xc0, !PT ;  /* 0x0000020059ff7812 */ /* 0x000fe200078ac0ff */
[----:B------:R-:W-:-:S12]  /*6ac0*/  BSSY B0, `(.L_x_1515) ;  /* 0x0000013000007945 */ /* 0x000fd80003800000 */
        /* <DEDUP_REMOVED lines=12> */
[----:B------:R-:W-:Y:S02]  /*6b90*/  IADD3 R45, R47, R45, RZ ;  /* 0x0000002d2f2d7210 */ /* 0x000fe40007ffe0ff */
[-C--:B------:R-:W-:Y:S01]  /*6ba0*/  FMUL.FTZ R16, R3, R96.reuse ;  /* 0x0000006003107220 */ /* 0x080fe20000410000 */
[----:B------:R-:W-:Y:S01]  /*6bb0*/  LEA R44, P5, R46, UR14, 0x2 ;  /* 0x0000000e2e2c7c11 */ /* 0x000fe2000f8a10ff */
[----:B------:R-:W-:-:S03]  /*6bc0*/  FMUL.FTZ R17, R17, R96 ;  /* 0x0000006011117220 */ /* 0x000fc60000410000 */
[----:B------:R-:W-:-:S05]  /*6bd0*/  LEA.HI.X R45, R46, UR15, R45, 0x2, P5 ;  /* 0x0000000f2e2d7c11 */ /* 0x000fca000a8f142d */
[----:B------:R0:W-:Y:S04]  /*6be0*/  STG.E.64 desc[UR8][R44.64], R16 ;  /* 0x000000102c007986 */ /* 0x0001e8000c101b08 */
.L_x_1516:
[----:B------:R-:W-:Y:S05]  /*6bf0*/  BSYNC B0 ;  /* 0x0000000000007941 */ /* 0x000fea0003800000 */
.L_x_1515:
[----:B------:R-:W-:-:S13]  /*6c00*/  ISETP.NE.AND P6, PT, RZ, UR10, PT ;  /* 0x0000000aff007c0c */ /* 0x000fda000bfc5270 */
[----:B------:R-:W-:Y:S05]  /*6c10*/  @!P6 BRA `(.L_x_1517) ;  /* 0x000000000048e947 */ /* 0x000fea0003800000 */
        /* <DEDUP_REMOVED lines=18> */
.L_x_1517:
        /* <DEDUP_REMOVED lines=14> */
[----:B------:R-:W-:-:S03]  /*6e20*/  LEA R44, P5, R16, UR14, 0x2 ;  /* 0x0000000e102c7c11 */ /* 0x000fc6000f8a10ff */
[-C--:B------:R-:W-:Y:S01]  /*6e30*/  FMUL.FTZ R17, R17, R96.reuse ;  /* 0x0000006011117220 */ /* 0x080fe20000410000 */
[----:B------:R-:W-:Y:S01]  /*6e40*/  LEA.HI.X R45, R16, UR15, R3, 0x2, P5 ;  /* 0x0000000f102d7c11 */ /* 0x000fe2000a8f1403 */
[----:B------:R-:W-:-:S05]  /*6e50*/  FMUL.FTZ R16, R5, R96 ;  /* 0x0000006005107220 */ /* 0x000fca0000410000 */
[----:B------:R1:W-:Y:S03]  /*6e60*/  STG.E.64 desc[UR8][R44.64], R16 ;  /* 0x000000102c007986 */ /* 0x0003e6000c101b08 */
.L_x_1519:
[----:B------:R-:W-:Y:S05]  /*6e70*/  BSYNC B0 ;  /* 0x0000000000007941 */ /* 0x000fea0003800000 */
.L_x_1518:
[----:B------:R-:W-:Y:S05]  /*6e80*/  @!P6 BRA `(.L_x_1520) ;  /* 0x000000000048e947 */ /* 0x000fea0003800000 */
[----:B------:R-:W-:Y:S01]  /*6e90*/  FFMA.FTZ R3, R98, R41, R43 ;  /* 0x0000002962037223 */ /* 0x000fe2000001002b */
[----:B------:R-:W-:-:S03]  /*6ea0*/  FFMA.FTZ R0, R97, R40, R42 ;  /* 0x0000002861007223 */ /* 0x000fc6000001002a */
[----:B01----:R-:W-:Y:S01]  /*6eb0*/  FMUL.FTZ R16, R3, -1.4426950216293334961 ;  /* 0xbfb8aa3b03107820 */ /* 0x003fe20000410000 */
        /* <DEDUP_REMOVED lines=15> */
.L_x_1520:
[----:B------:R-:W-:Y:S04]  /*6fb0*/  BSSY B0, `(.L_x_1521) ;  /* 0x0000013000007945 */ /* 0x000fe80003800000 */
[----:B------:R-:W-:Y:S05]  /*6fc0*/  @!P4 BRA `(.L_x_1522) ;  /* 0x000000000044c947 */ /* 0x000fea0003800000 */
[----:B------:R-:W-:Y:S01]  /*6fd0*/  ULDC.64 UR14, c[0x0][0x288] ;  /* 0x0000a200000e7ab9 */ /* 0x000fe20000000a00 */
[----:B01----:R-:W-:Y:S01]  /*6fe0*/  MOV R16, R122 ;  /* 0x0000007a00107202 */ /* 0x003fe20000000f00 */
        /* <DEDUP_REMOVED lines=15> */
.L_x_1522:
[----:B------:R-:W-:Y:S05]  /*70e0*/  BSYNC B0 ;  /* 0x0000000000007941 */ /* 0x000fea0003800000 */
.L_x_1521:
[----:B------:R-:W-:Y:S05]  /*70f0*/  @!P6 BRA `(.L_x_1523) ;  /* 0x000000000048e947 */ /* 0x000fea0003800000 */
[----:B------:R-:W-:Y:S01]  /*7100*/  FFMA.FTZ R3, R94, R41, R43 ;  /* 0x000000295e037223 */ /* 0x000fe2000001002b */
[----:B------:R-:W-:-:S03]  /*7110*/  FFMA.FTZ R0, R95, R40, R42 ;  /* 0x000000285f007223 */ /* 0x000fc6000001002a */
[----:B012---:R-:W-:Y:S01]  /*7120*/  FMUL.FTZ R16, R3, -1.4426950216293334961 ;  /* 0xbfb8aa3b03107820 */ /* 0x007fe20000410000 */
        /* <DEDUP_REMOVED lines=15> */
.L_x_1523:
[----:B------:R-:W-:Y:S01]  /*7220*/  LOP3.LUT P5, RZ, R89, 0x100, RZ, 0xc0, !PT ;  /* 0x0000010059ff7812 */ /* 0x000fe200078ac0ff */
[----:B------:R-:W-:-:S12]  /*7230*/  BSSY B0, `(.L_x_1524) ;  /* 0x0000015000007945 */ /* 0x000fd80003800000 */
[----:B------:R-:W-:Y:S05]  /*7240*/  @!P5 BRA `(.L_x_1525) ;  /* 0x00000000004cd947 */ /* 0x000fea0003800000 */
[----:B------:R-:W-:Y:S01]  /*7250*/  IADD3 R3, R86, 0x60, RZ ;  /* 0x0000006056037810 */ /* 0x000fe20007ffe0ff */
[----:B------:R-:W-:Y:S01]  /*7260*/  ULDC.64 UR14, c[0x0][0x288] ;  /* 0x0000a200000e7ab9 */ /* 0x000fe20000000a00 */
[----:B012---:R-:W-:Y:S01]  /*7270*/  MOV R16, R122 ;  /* 0x0000007a00107202 */ /* 0x007fe20000000f00 */
[-CC-:B------:R-:W-:Y:S01]  /*7280*/  FFMA.FTZ R95, R95, R51.reuse, R52.reuse ;  /* 0x000000335f5f7223 */ /* 0x180fe20000010034 */
        /* <DEDUP_REMOVED lines=10> */
[----:B------:R-:W-:-:S03]  /*7330*/  FFMA.FTZ R17, R41, R39, -R94 ;  /* 0x0000002729117223 */ /* 0x000fc6000001085e */
[----:B------:R-:W-:Y:S01]  /*7340*/  LEA.HI.X R19, R16, UR15, R3, 0x2, P5 ;  /* 0x0000000f10137c11 */ /* 0x000fe2000a8f1403 */
[-C--:B------:R-:W-:Y:S01]  /*7350*/  FMUL.FTZ R16, R95, R96.reuse ;  /* 0x000000605f107220 */ /* 0x080fe20000410000 */
[----:B------:R-:W-:-:S05]  /*7360*/  FMUL.FTZ R17, R17, R96 ;  /* 0x0000006011117220 */ /* 0x000fca0000410000 */
[----:B------:R3:W-:Y:S02]  /*7370*/  STG.E.64 desc[UR8][R18.64], R16 ;  /* 0x0000001012007986 */ /* 0x0007e4000c101b08 */
.L_x_1525:
[----:B------:R-:W-:Y:S05]  /*7380*/  BSYNC B0 ;  /* 0x0000000000007941 */ /* 0x000fea0003800000 */
.L_x_1524:
[----:B------:R-:W-:-:S13]  /*7390*/  ISETP.NE.AND P5, PT, RZ, UR10, PT ;  /* 0x0000000aff007c0c */ /* 0x000fda000bfa5270 */
[----:B------:R-:W-:Y:S05]  /*73a0*/  @!P5 BRA `(.L_x_1526) ;  /* 0x000000000048d947 */ /* 0x000fea0003800000 */
[----:B------:R-:W-:Y:S01]  /*73b0*/  FFMA.FTZ R3, R100, R41, R43 ;  /* 0x0000002964037223 */ /* 0x000fe2000001002b */
[----:B------:R-:W-:-:S03]  /*73c0*/  FFMA.FTZ R0, R99, R40, R42 ;  /* 0x0000002863007223 */ /* 0x000fc6000001002a */
[----:B0123--:R-:W-:Y:S01]  /*73d0*/  FMUL.FTZ R16, R3, -1.4426950216293334961 ;  /* 0xbfb8aa3b03107820 */ /* 0x00ffe20000410000 */
        /* <DEDUP_REMOVED lines=15> */
.L_x_1526:
[----:B------:R-:W-:Y:S01]  /*74d0*/  LOP3.LUT P5, RZ, R89, 0x80, RZ, 0xc0, !PT ;  /* 0x0000008059ff7812 */ /* 0x000fe200078ac0ff */
[----:B------:R-:W-:-:S12]  /*74e0*/  BSSY B0, `(.L_x_1527) ;  /* 0x0000015000007945 */ /* 0x000fd80003800000 */
[----:B------:R-:W-:Y:S05]  /*74f0*/  @!P5 BRA `(.L_x_1528) ;  /* 0x00000000004cd947 */ /* 0x000fea0003800000 */
[----:B------:R-:W-:Y:S01]  /*7500*/  IADD3 R3, R86, 0x80, RZ ;  /* 0x0000008056037810 */ /* 0x000fe20007ffe0ff */
[----:B------:R-:W-:Y:S01]  /*7510*/  ULDC.64 UR14, c[0x0][0x288] ;  /* 0x0000a200000e7ab9 */ /* 0x000fe20000000a00 */
[----:B0123--:R-:W-:Y:S01]  /*7520*/  MOV R16, R122 ;  /* 0x0000007a00107202 */ /* 0x00ffe20000000f00 */
        /* <DEDUP_REMOVED lines=16> */
.L_x_1528:
[----:B------:R-:W-:Y:S05]  /*7630*/  BSYNC B0 ;  /* 0x0000000000007941 */ /* 0x000fea0003800000 */
.L_x_1527:
[----:B------:R-:W-:-:S13]  /*7640*/  ISETP.NE.AND P5, PT, RZ, UR10, PT ;  /* 0x0000000aff007c0c */ /* 0x000fda000bfa5270 */
[----:B------:R-:W-:Y:S05]  /*7650*/  @!P5 BRA `(.L_x_1529) ;  /* 0x000000000048d947 */ /* 0x000fea0003800000 */
[----:B------:R-:W-:Y:S01]  /*7660*/  FFMA.FTZ R3, R118, R41, R43 ;  /* 0x0000002976037223 */ /* 0x000fe2000001002b */
[----:B------:R-:W-:-:S03]  /*7670*/  FFMA.FTZ R0, R117, R40, R42 ;  /* 0x0000002875007223 */ /* 0x000fc6000001002a */
[----:B01234-:R-:W-:Y:S01]  /*7680*/  FMUL.FTZ R16, R3, -1.4426950216293334961 ;  /* 0xbfb8aa3b03107820 */ /* 0x01ffe20000410000 */
        /* <DEDUP_REMOVED lines=15> */
.L_x_1529:
[----:B------:R-:W-:Y:S01]  /*7780*/  LOP3.LUT P5, RZ, R89, 0x40, RZ, 0xc0, !PT ;  /* 0x0000004059ff7812 */ /* 0x000fe200078ac0ff */
[----:B------:R-:W-:-:S12]  /*7790*/  BSSY B0, `(.L_x_1530) ;  /* 0x0000015000007945 */ /* 0x000fd80003800000 */
[----:B------:R-:W-:Y:S05]  /*77a0*/  @!P5 BRA `(.L_x_1531) ;  /* 0x00000000004cd947 */ /* 0x000fea0003800000 */
[----:B------:R-:W-:Y:S01]  /*77b0*/  IADD3 R3, R86, 0xa0, RZ ;  /* 0x000000a056037810 */ /* 0x000fe20007ffe0ff */
[----:B------:R-:W-:Y:S01]  /*77c0*/  ULDC.64 UR14, c[0x0][0x288] ;  /* 0x0000a200000e7ab9 */ /* 0x000fe20000000a00 */
[----:B01234-:R-:W-:Y:S01]  /*77d0*/  MOV R16, R122 ;  /* 0x0000007a00107202 */ /* 0x01ffe20000000f00 */
        /* <DEDUP_REMOVED lines=16> */
.L_x_1531:
[----:B------:R-:W-:Y:S05]  /*78e0*/  BSYNC B0 ;  /* 0x0000000000007941 */ /* 0x000fea0003800000 */
.L_x_1530:
        /* <DEDUP_REMOVED lines=20> */
.L_x_1532:
        /* <DEDUP_REMOVED lines=22> */
.L_x_1534:
[----:B------:R-:W-:Y:S05]  /*7b90*/  BSYNC B0 ;  /* 0x0000000000007941 */ /* 0x000fea0003800000 */
.L_x_1533:
        /* <DEDUP_REMOVED lines=20> */
.L_x_1535:
        /* <DEDUP_REMOVED lines=22> */
.L_x_1537:
[----:B------:R-:W-:Y:S05]  /*7e40*/  BSYNC B0 ;  /* 0x0000000000007941 */ /* 0x000fea0003800000 */
.L_x_1536:
        /* <DEDUP_REMOVED lines=20> */
.L_x_1538:
[----:B------:R-:W-:Y:S01]  /*7f90*/  LOP3.LUT P5, RZ, R89, 0x8, RZ, 0xc0, !PT ;  /* 0x0000000859ff7812 */ /* 0x000fe200078ac0ff */
[----:B------:R-:W-:-:S12]  /*7fa0*/  BSSY B0, `(.L_x_1539) ;  /* 0x0000015000007945 */ /* 0x000fd80003800000 */
[----:B------:R-:W-:Y:S05]  /*7fb0*/  @!P5 BRA `(.L_x_1540) ;  /* 0x00000000004cd947 */ /* 0x000fea0003800000 */
[----:B------:R-:W-:Y:S01]  /*7fc0*/  IADD3 R3, R86, 0x100, RZ ;  /* 0x0000010056037810 */ /* 0x000fe20007ffe0ff */
[----:B------:R-:W-:Y:S01]  /*7fd0*/  ULDC.64 UR14, c[0x0][0x288] ;  /* 0x0000a200000e7ab9 */ /* 0x000fe20000000a00 */
[----:B0-234-:R-:W-:Y:S01]  /*7fe0*/  MOV R18, R122 ;  /* 0x0000007a00127202 */ /* 0x01dfe20000000f00 */
        /* <DEDUP_REMOVED lines=9> */
[----:B-1----:R-:W-:Y:S02]  /*8080*/  LEA R16, P5, R18, UR14, 0x2 ;  /* 0x0000000e12107c11 */ /* 0x002fe4000f8a10ff */
[----:B------:R-:W-:Y:S01]  /*8090*/  IADD3 R3, R19, R3, RZ ;  /* 0x0000000313037210 */ /* 0x000fe20007ffe0ff */
[----:B------:R-:W-:-:S03]  /*80a0*/  FFMA.FTZ R19, R41, R31, -R112 ;  /* 0x0000001f29137223 */ /* 0x000fc60000010870 */
[----:B------:R-:W-:Y:S01]  /*80b0*/  LEA.HI.X R17, R18, UR15, R3, 0x2, P5 ;  /* 0x0000000f12117c11 */ /* 0x000fe2000a8f1403 */
[-C--:B------:R-:W-:Y:S01]  /*80c0*/  FMUL.FTZ R18, R111, R96.reuse ;  /* 0x000000606f127220 */ /* 0x080fe20000410000 */
[----:B------:R-:W-:-:S05]  /*80d0*/  FMUL.FTZ R19, R19, R96 ;  /* 0x0000006013137220 */ /* 0x000fca0000410000 */
[----:B------:R0:W-:Y:S02]  /*80e0*/  STG.E.64 desc[UR8][R16.64], R18 ;  /* 0x0000001210007986 */ /* 0x0001e4000c101b08 */
.L_x_1540:
[----:B------:R-:W-:Y:S05]  /*80f0*/  BSYNC B0 ;  /* 0x0000000000007941 */ /* 0x000fea0003800000 */
.L_x_1539:
        /* <DEDUP_REMOVED lines=20> */
.L_x_1541:
[----:B------:R-:W-:Y:S04]  /*8240*/  BSSY B0, `(.L_x_1542) ;  /* 0x0000015000007945 */ /* 0x000fe80003800000 */
        /* <DEDUP_REMOVED lines=20> */
.L_x_1543:
[----:B------:R-:W-:Y:S05]  /*8390*/  BSYNC B0 ;  /* 0x0000000000007941 */ /* 0x000fea0003800000 */
.L_x_1542:
        /* <DEDUP_REMOVED lines=19> */
.L_x_1544:
        /* <DEDUP_REMOVED lines=21> */
.L_x_1546:
[----:B------:R-:W-:Y:S05]  /*8620*/  BSYNC B0 ;  /* 0x0000000000007941 */ /* 0x000fea0003800000 */
.L_x_1545:
        /* <DEDUP_REMOVED lines=19> */
.L_x_1547:
        /* <DEDUP_REMOVED lines=21> */
.L_x_1549:
[----:B------:R-:W-:Y:S05]  /*88b0*/  BSYNC B0 ;  /* 0x0000000000007941 */ /* 0x000fea0003800000 */
.L_x_1548:
        /* <DEDUP_REMOVED lines=19> */
.L_x_1550:
[----:B------:R-:W-:Y:S01]  /*89f0*/  ISETP.GE.U32.AND P5, PT, R49, UR12, PT ;  /* 0x0000000c31007c0c */ /* 0x000fe2000bfa6070 */
[----:B------:R-:W-:Y:S01]  /*8a00*/  BSSY B0, `(.L_x_1551) ;  /* 0x0000019000007945 */ /* 0x000fe20003800000 */
[----:B------:R-:W-:Y:S02]  /*8a10*/  IADD3 R20, R48, 0x1a0, RZ ;  /* 0x000001a030147810 */ /* 0x000fe40007ffe0ff */
[----:B------:R-:W-:Y:S02]  /*8a20*/  ISETP.GE.AND.EX P5, PT, R50, UR13, PT, P5 ;  /* 0x0000000d32007c0c */ /* 0x000fe4000bfa6350 */
[----:B------:R-:W-:Y:S02]  /*8a30*/  SHF.R.S32.HI R21, RZ, 0x1f, R20 ;  /* 0x0000001fff157819 */ /* 0x000fe40000011414 */
[----:B------:R-:W-:-:S13]  /*8a40*/  ISETP.LT.U32.AND P5, PT, R87, 0x1e0, !P5 ;  /* 0x000001e05700780c */ /* 0x000fda0006fa1070 */
        /* <DEDUP_REMOVED lines=10> */
[----:B------:R-:W-:Y:S01]  /*8af0*/  FFMA.FTZ R9, R41, R9, -R104 ;  /* 0x0000000929097223 */ /* 0x000fe20000010868 */
[----:B------:R-:W-:-:S04]  /*8b00*/  IMAD.WIDE.U32 R18, R3, UR14, R16 ;  /* 0x0000000e03127c25 */ /* 0x000fc8000f8e0010 */
[-C--:B------:R-:W-:Y:S01]  /*8b10*/  FMUL.FTZ R8, R103, R96.reuse ;  /* 0x0000006067087220 */ /* 0x080fe20000410000 */
[----:B------:R-:W-:Y:S01]  /*8b20*/  FMUL.FTZ R9, R9, R96 ;  /* 0x0000006009097220 */ /* 0x000fe20000410000 */
[----:B------:R-:W-:Y:S01]  /*8b30*/  IMAD R3, R3, UR15, R0 ;  /* 0x0000000f03037c24 */ /* 0x000fe2000f8e0200 */
[----:B------:R-:W-:Y:S02]  /*8b40*/  ULDC.64 UR14, c[0x0][0x210] ;  /* 0x00008400000e7ab9 */ /* 0x000fe40000000a00 */
[----:B------:R-:W-:Y:S02]  /*8b50*/  LEA R16, P5, R18, UR14, 0x2 ;  /* 0x0000000e12107c11 */ /* 0x000fe4000f8a10ff */
[----:B------:R-:W-:-:S04]  /*8b60*/  IADD3 R3, R19, R3, RZ ;  /* 0x0000000313037210 */ /* 0x000fc80007ffe0ff */
[----:B------:R-:W-:-:S05]  /*8b70*/  LEA.HI.X R17, R18, UR15, R3, 0x2, P5 ;  /* 0x0000000f12117c11 */ /* 0x000fca000a8f1403 */
[----:B------:R0:W-:Y:S02]  /*8b80*/  STG.E.64 desc[UR8][R16.64], R8 ;  /* 0x0000000810007986 */ /* 0x0001e4000c101b08 */
.L_x_1552:
[----:B------:R-:W-:Y:S05]  /*8b90*/  BSYNC B0 ;  /* 0x0000000000007941 */ /* 0x000fea0003800000 */
.L_x_1551:
[----:B------:R-:W-:Y:S05]  /*8ba0*/  @!P6 BRA `(.L_x_1553) ;  /* 0x000000000048e947 */ /* 0x000fea0003800000 */
[----:B------:R-:W-:Y:S01]  /*8bb0*/  FFMA.FTZ R3, R102, R41, R43 ;  /* 0x0000002966037223 */ /* 0x000fe2000001002b */
[----:B------:R-:W-:-:S03]  /*8bc0*/  FFMA.FTZ R0, R101, R40, R42 ;  /* 0x0000002865007223 */ /* 0x000fc6000001002a */
[----:B0-----:R-:W-:Y:S01]  /*8bd0*/  FMUL.FTZ R8, R3, -1.4426950216293334961 ;  /* 0xbfb8aa3b03087820 */ /* 0x001fe20000410000 */
[----:B------:R-:W-:-:S05]  /*8be0*/  FMUL.FTZ R5, R0, -1.4426950216293334961 ;  /* 0xbfb8aa3b00057820 */ /* 0x000fca0000410000 */
[----:B------:R-:W1:Y:S08]  /*8bf0*/  MUFU.EX2 R8, R8 ;  /* 0x0000000800087308 */ /* 0x000e700000000800 */
[----:B------:R-:W0:Y:S01]  /*8c00*/  MUFU.EX2 R5, R5 ;  /* 0x0000000500057308 */ /* 0x000e220000000800 */
[----:B-1234-:R-:W-:-:S07]  /*8c10*/  FADD.FTZ R16, R8, 1 ;  /* 0x3f80000008107421 */ /* 0x01efce0000010000 */
[----:B------:R-:W1:Y:S01]  /*8c20*/  MUFU.RCP R16, R16 ;  /* 0x0000001000107308 */ /* 0x000e620000001000 */
[----:B0-----:R-:W-:-:S07]  /*8c30*/  FADD.FTZ R6, R5, 1 ;  /* 0x3f80000005067421 */ /* 0x001fce0000010000 */
        /* <DEDUP_REMOVED lines=9> */
.L_x_1553:
[----:B------:R-:W-:Y:S01]  /*8cd0*/  ISETP.GE.U32.AND P5, PT, R20, UR12, PT ;  /* 0x0000000c14007c0c */ /* 0x000fe2000bfa6070 */
[----:B------:R-:W-:Y:S01]  /*8ce0*/  BSSY B0, `(.L_x_1554) ;  /* 0x0000019000007945 */ /* 0x000fe20003800000 */
[----:B0-234-:R-:W-:Y:S02]  /*8cf0*/  IADD3 R18, R48, 0x1c0, RZ ;  /* 0x000001c030127810 */ /* 0x01dfe40007ffe0ff */
[----:B------:R-:W-:Y:S02]  /*8d00*/  ISETP.GE.AND.EX P5, PT, R21, UR13, PT, P5 ;  /* 0x0000000d15007c0c */ /* 0x000fe4000bfa6350 */
[----:B------:R-:W-:Y:S02]  /*8d10*/  SHF.R.S32.HI R19, RZ, 0x1f, R18 ;  /* 0x0000001fff137819 */ /* 0x000fe40000011412 */
[----:B------:R-:W-:-:S13]  /*8d20*/  ISETP.LT.U32.AND P5, PT, R87, 0x1e0, !P5 ;  /* 0x000001e05700780c */ /* 0x000fda0006fa1070 */
[----:B------:R-:W-:Y:S05]  /*8d30*/  @!P5 BRA `(.L_x_1555) ;  /* 0x00000000004cd947 */ /* 0x000fea0003800000 */
[----:B------:R-:W-:Y:S01]  /*8d40*/  IADD3 R3, R86, 0x1a0, RZ ;  /* 0x000001a056037810 */ /* 0x000fe20007ffe0ff */
[----:B------:R-:W-:Y:S01]  /*8d50*/  ULDC.64 UR14, c[0x0][0x288] ;  /* 0x0000a200000e7ab9 */ /* 0x000fe20000000a00 */
[----:B------:R-:W-:Y:S01]  /*8d60*/  MOV R8, R122 ;  /* 0x0000007a00087202 */ /* 0x000fe20000000f00 */
[-CC-:B------:R-:W-:Y:S01]  /*8d70*/  FFMA.FTZ R101, R101, R51.reuse, R52.reuse ;  /* 0x0000003365657223 */ /* 0x180fe20000010034 */
[----:B------:R-:W-:Y:S01]  /*8d80*/  SHF.R.S32.HI R0, RZ, 0x1f, R3 ;  /* 0x0000001fff007819 */ /* 0x000fe20000011403 */
[----:B------:R-:W-:Y:S01]  /*8d90*/  FFMA.FTZ R102, R102, R51, R52 ;  /* 0x0000003366667223 */ /* 0x000fe20000010034 */
[----:B------:R-:W-:Y:S01]  /*8da0*/  MOV R9, R125 ;  /* 0x0000007d00097202 */ /* 0x000fe20000000f00 */
[----:B------:R-:W-:Y:S02]  /*8db0*/  FFMA.FTZ R101, R40, R10, -R101 ;  /* 0x0000000a28657223 */ /* 0x000fe40000010865 */
[----:B------:R-:W-:Y:S02]  /*8dc0*/  IMAD R0, R0, UR14, RZ ;  /* 0x0000000e00007c24 */ /* 0x000fe4000f8e02ff */
[----:B------:R-:W-:Y:S01]  /*8dd0*/  FFMA.FTZ R11, R41, R11, -R102 ;  /* 0x0000000b290b7223 */ /* 0x000fe20000010866 */
[----:B-1----:R-:W-:-:S04]  /*8de0*/  IMAD.WIDE.U32 R16, R3, UR14, R8 ;  /* 0x0000000e03107c25 */ /* 0x002fc8000f8e0008 */
        /* <DEDUP_REMOVED lines=8> */
.L_x_1555:
[----:B------:R-:W-:Y:S05]  /*8e70*/  BSYNC B0 ;  /* 0x0000000000007941 */ /* 0x000fea0003800000 */
.L_x_1554:
[----:B------:R-:W-:Y:S05]  /*8e80*/  @!P6 BRA `(.L_x_1556) ;  /* 0x000000000048e947 */ /* 0x000fea0003800000 */
[----:B------:R-:W-:Y:S01]  /*8e90*/  FFMA.FTZ R3, R92, R41, R43 ;  /* 0x000000295c037223 */ /* 0x000fe2000001002b */
[----:B------:R-:W-:-:S03]  /*8ea0*/  FFMA.FTZ R0, R93, R40, R42 ;  /* 0x000000285d007223 */ /* 0x000fc6000001002a */
[----:B0-----:R-:W-:Y:S01]  /*8eb0*/  FMUL.FTZ R8, R3, -1.4426950216293334961 ;  /* 0xbfb8aa3b03087820 */ /* 0x001fe20000410000 */
[----:B------:R-:W-:-:S05]  /*8ec0*/  FMUL.FTZ R5, R0, -1.4426950216293334961 ;  /* 0xbfb8aa3b00057820 */ /* 0x000fca0000410000 */
[----:B------:R-:W0:Y:S08]  /*8ed0*/  MUFU.EX2 R8, R8 ;  /* 0x0000000800087308 */ /* 0x000e300000000800 */
[----:B------:R-:W2:Y:S01]  /*8ee0*/  MUFU.EX2 R5, R5 ;  /* 0x0000000500057308 */ /* 0x000ea20000000800 */
[----:B0-----:R-:W-:-:S07]  /*8ef0*/  FADD.FTZ R10, R8, 1 ;  /* 0x3f800000080a7421 */ /* 0x001fce0000010000 */
        /* <DEDUP_REMOVED lines=11> */
.L_x_1556:
[----:B------:R-:W-:Y:S01]  /*8fb0*/  ISETP.GE.U32.AND P5, PT, R18, UR12, PT ;  /* 0x0000000c12007c0c */ /* 0x000fe2000bfa6070 */
[----:B------:R-:W-:Y:S01]  /*8fc0*/  BSSY B0, `(.L_x_1557) ;  /* 0x0000019000007945 */ /* 0x000fe20003800000 */
[----:B------:R-:W-:Y:S02]  /*8fd0*/  IADD3 R48, R48, 0x1e0, RZ ;  /* 0x000001e030307810 */ /* 0x000fe40007ffe0ff */
[----:B------:R-:W-:Y:S02]  /*8fe0*/  ISETP.GE.AND.EX P5, PT, R19, UR13, PT, P5 ;  /* 0x0000000d13007c0c */ /* 0x000fe4000bfa6350 */
[----:B-1----:R-:W-:Y:S02]  /*8ff0*/  SHF.R.S32.HI R16, RZ, 0x1f, R48 ;  /* 0x0000001fff107819 */ /* 0x002fe40000011430 */
[----:B------:R-:W-:-:S13]  /*9000*/  ISETP.LT.U32.AND P5, PT, R87, 0x1e0, !P5 ;  /* 0x000001e05700780c */ /* 0x000fda0006fa1070 */
[----:B------:R-:W-:Y:S05]  /*9010*/  @!P5 BRA `(.L_x_1558) ;  /* 0x00000000004cd947 */ /* 0x000fea0003800000 */
[----:B------:R-:W-:Y:S01]  /*9020*/  IADD3 R3, R86, 0x1c0, RZ ;  /* 0x000001c056037810 */ /* 0x000fe20007ffe0ff */
[----:B------:R-:W-:Y:S01]  /*9030*/  ULDC.64 UR14, c[0x0][0x288] ;  /* 0x0000a200000e7ab9 */ /* 0x000fe20000000a00 */
[----:B0-----:R-:W-:Y:S01]  /*9040*/  MOV R8, R122 ;  /* 0x0000007a00087202 */ /* 0x001fe20000000f00 */
        /* <DEDUP_REMOVED lines=16> */
.L_x_1558:
[----:B------:R-:W-:Y:S05]  /*9150*/  BSYNC B0 ;  /* 0x0000000000007941 */ /* 0x000fea0003800000 */
.L_x_1557:
[----:B------:R-:W-:Y:S05]  /*9160*/  @!P6 BRA `(.L_x_1559) ;  /* 0x000000000048e947 */ /* 0x000fea0003800000 */
[----:B------:R-:W-:Y:S01]  /*9170*/  FFMA.FTZ R42, R91, R40, R42 ;  /* 0x000000285b2a7223 */ /* 0x000fe2000001002a */
[----:B------:R-:W-:-:S03]  /*9180*/  FFMA.FTZ R43, R90, R41, R43 ;  /* 0x000000295a2b7223 */ /* 0x000fc6000001002b */
[----:B------:R-:W-:Y:S01]  /*9190*/  FMUL.FTZ R0, R42, -1.4426950216293334961 ;  /* 0xbfb8aa3b2a007820 */ /* 0x000fe20000410000 */
[----:B------:R-:W-:-:S05]  /*91a0*/  FMUL.FTZ R5, R43, -1.4426950216293334961 ;  /* 0xbfb8aa3b2b057820 */ /* 0x000fca0000410000 */
[----:B------:R-:W2:Y:S08]  /*91b0*/  MUFU.EX2 R0, R0 ;  /* 0x0000000000007308 */ /* 0x000eb00000000800 */
[----:B------:R-:W3:Y:S01]  /*91c0*/  MUFU.EX2 R5, R5 ;  /* 0x0000000500057308 */ /* 0x000ee20000000800 */
[----:B--2---:R-:W-:-:S07]  /*91d0*/  FADD.FTZ R3, R0, 1 ;  /* 0x3f80000000037421 */ /* 0x004fce0000010000 */
[----:B------:R-:W0:Y:S01]  /*91e0*/  MUFU.RCP R3, R3 ;  /* 0x0000000300037308 */ /* 0x000e220000001000 */
[----:B---3--:R-:W-:-:S07]  /*91f0*/  FADD.FTZ R6, R5, 1 ;  /* 0x3f80000005067421 */ /* 0x008fce0000010000 */
[----:B------:R-:W2:Y:S01]  /*9200*/  MUFU.RCP R6, R6 ;  /* 0x0000000600067308 */ /* 0x000ea20000001000 */
[----:B01----:R-:W-:Y:S01]  /*9210*/  FADD.FTZ R9, -R3, 1 ;  /* 0x3f80000003097421 */ /* 0x003fe20000010100 */
[----:B------:R-:W-:-:S03]  /*9220*/  FMUL.FTZ R14, R14, R3 ;  /* 0x000000030e0e7220 */ /* 0x000fc60000410000 */
[----:B------:R-:W-:Y:S01]  /*9230*/  FFMA.FTZ R9, R42, R9, 1 ;  /* 0x3f8000002a097423 */ /* 0x000fe20000010009 */
[----:B--2---:R-:W-:Y:S01]  /*9240*/  FADD.FTZ R8, -R6, 1 ;  /* 0x3f80000006087421 */ /* 0x004fe20000010100 */
[----:B------:R-:W-:Y:S02]  /*9250*/  FMUL.FTZ R15, R15, R6 ;  /* 0x000000060f0f7220 */ /* 0x000fe40000410000 */
[----:B------:R-:W-:Y:S01]  /*9260*/  FMUL.FTZ R14, R14, R9 ;  /* 0x000000090e0e7220 */ /* 0x000fe20000410000 */
[----:B------:R-:W-:-:S04]  /*9270*/  FFMA.FTZ R8, R43, R8, 1 ;  /* 0x3f8000002b087423 */ /* 0x000fc80000010008 */
[----:B------:R-:W-:-:S07]  /*9280*/  FMUL.FTZ R15, R15, R8 ;  /* 0x000000080f0f7220 */ /* 0x000fce0000410000 */
.L_x_1559:
[----:B------:R-:W-:Y:S01]  /*9290*/  ISETP.GE.U32.AND P5, PT, R48, UR12, PT ;  /* 0x0000000c30007c0c */ /* 0x000fe2000bfa6070 */
[----:B------:R-:W-:Y:S03]  /*92a0*/  BSSY B0, `(.L_x_1560) ;  /* 0x0000014000007945 */ /* 0x000fe60003800000 */
[----:B------:R-:W-:-:S04]  /*92b0*/  ISETP.GE.AND.EX P5, PT, R16, UR13, PT, P5 ;  /* 0x0000000d10007c0c */ /* 0x000fc8000bfa6350 */
[----:B------:R-:W-:-:S13]  /*92c0*/  ISETP.LT.U32.AND P5, PT, R87, 0x1e0, !P5 ;  /* 0x000001e05700780c */ /* 0x000fda0006fa1070 */
[----:B------:R-:W-:Y:S05]  /*92d0*/  @!P5 BRA `(.L_x_1561) ;  /* 0x000000000040d947 */ /* 0x000fea0003800000 */
        /* <DEDUP_REMOVED lines=11> */
[----:B01----:R-:W-:Y:S01]  /*9390*/  LEA R8, P5, R122, UR12, 0x2 ;  /* 0x0000000c7a087c11 */ /* 0x003fe2000f8a10ff */
[----:B------:R-:W-:Y:S01]  /*93a0*/  FMUL.FTZ R15, R15, R96 ;  /* 0x000000600f0f7220 */ /* 0x000fe20000410000 */
[----:B------:R-:W-:-:S04]  /*93b0*/  IADD3 R3, R123, R3, RZ ;  /* 0x000000037b037210 */ /* 0x000fc80007ffe0ff */
[----:B------:R-:W-:-:S05]  /*93c0*/  LEA.HI.X R9, R122, UR13, R3, 0x2, P5 ;  /* 0x0000000d7a097c11 */ /* 0x000fca000a8f1403 */
[----:B------:R2:W-:Y:S02]  /*93d0*/  STG.E.64 desc[UR8][R8.64], R14 ;  /* 0x0000000e08007986 */ /* 0x0005e4000c101b08 */
.L_x_1561:
[----:B------:R-:W-:Y:S05]  /*93e0*/  BSYNC B0 ;  /* 0x0000000000007941 */ /* 0x000fea0003800000 */
.L_x_1560:
[----:B------:R-:W-:Y:S02]  /*93f0*/  IADD3 R81, R74, R81, RZ ;  /* 0x000000514a517210 */ /* 0x000fe40007ffe0ff */
[----:B------:R-:W-:Y:S02]  /*9400*/  IADD3 R76, R76, 0x1, RZ ;  /* 0x000000014c4c7810 */ /* 0x000fe40007ffe0ff */
[----:B------:R-:W-:-:S13]  /*9410*/  ISETP.GE.AND P5, PT, R81, UR4, PT ;  /* 0x0000000451007c0c */ /* 0x000fda000bfa6270 */
[----:B------:R-:W-:Y:S05]  /*9420*/  @!P5 BRA `(.L_x_1562) ;  /* 0xffffff7000b0d947 */ /* 0x000fea000383ffff */
.L_x_1479:
[----:B------:R-:W3:Y:S01]  /*9430*/  LDC R6, c[0x0][0xc] ;  /* 0x00000300ff067b82 */ /* 0x000ee20000000800 */
[----:B------:R-:W-:Y:S01]  /*9440*/  ISETP.NE.AND P2, PT, R87, RZ, PT ;  /* 0x000000ff5700720c */ /* 0x000fe20003f45270 */
[----:B------:R-:W-:Y:S06]  /*9450*/  BSSY B0, `(.L_x_1563) ;  /* 0x0000015000007945 */ /* 0x000fec0003800000 */
[----:B------:R-:W4:Y:S08]  /*9460*/  LDC R7, c[0x0][0x10] ;  /* 0x00000400ff077b82 */ /* 0x000f300000000800 */
[----:B------:R-:W5:Y:S01]  /*9470*/  LDC.64 R2, c[0x0][0x258] ;  /* 0x00009600ff027b82 */ /* 0x000f620000000a00 */
[----:B---3--:R-:W-:-:S02]  /*9480*/  IADD3 R0, R6, -0x1, RZ ;  /* 0xffffffff06007810 */ /* 0x008fc40007ffe0ff */
[----:B------:R-:W-:Y:S02]  /*9490*/  ISETP.NE.AND P1, PT, R6, 0x1, PT ;  /* 0x000000010600780c */ /* 0x000fe40003f25270 */
[----:B------:R-:W-:Y:S02]  /*94a0*/  ISETP.NE.AND P0, PT, R0, UR7, PT ;  /* 0x0000000700007c0c */ /* 0x000fe4000bf05270 */
[C---:B----4-:R-:W-:Y:S02]  /*94b0*/  SHF.L.U32 R0, R7.reuse, 0x1, RZ ;  /* 0x0000000107007819 */ /* 0x050fe400000006ff */
[----:B------:R-:W-:Y:S02]  /*94c0*/  IADD3 R4, R7, -0x1, RZ ;  /* 0xffffffff07047810 */ /* 0x000fe40007ffe0ff */
[----:B------:R-:W-:Y:S02]  /*94d0*/  SEL R5, R0, RZ, P1 ;  /* 0x000000ff00057207 */ /* 0x000fe40000800000 */
[----:B------:R-:W-:-:S03]  /*94e0*/  ISETP.NE.OR P0, PT, R79, R4, P0 ;  /* 0x000000044f00720c */ /* 0x000fc60000705670 */
[----:B-----5:R-:W-:Y:S01]  /*94f0*/  IMAD.WIDE.U32 R2, R5, 0x4, R2 ;  /* 0x0000000405027825 */ /* 0x020fe200078e0002 */
[----:B------:R-:W-:Y:S09]  /*9500*/  @P2 BRA `(.L_x_1564) ;  /* 0x0000000000242947 */ /* 0x000ff20003800000 */
[----:B------:R-:W3:Y:S01]  /*9510*/  S2R R0, SR_LANEID ;  /* 0x0000000000007919 */ /* 0x000ee20000000000 */
[----:B------:R-:W-:Y:S02]  /*9520*/  VOTEU.ANY UR4, UPT, PT ;  /* 0x0000000000047886 */ /* 0x000fe400038e0100 */
[----:B------:R-:W-:Y:S02]  /*9530*/  UFLO.U32 UR5, UR4 ;  /* 0x00000004000572bd */ /* 0x000fe400080e0000 */
[----:B------:R-:W4:Y:S04]  /*9540*/  POPC R5, UR4 ;  /* 0x0000000400057d09 */ /* 0x000f280008000000 */
[----:B---3--:R-:W-:-:S13]  /*9550*/  ISETP.EQ.U32.AND P1, PT, R0, UR5, PT ;  /* 0x0000000500007c0c */ /* 0x008fda000bf22070 */
[----:B------:R-:W-:Y:S06]  /*9560*/  @P1 MEMBAR.ALL.GPU ;  /* 0x0000000000001992 */ /* 0x000fec000000a000 */
[----:B------:R-:W-:-:S00]  /*9570*/  @P1 ERRBAR ;  /* 0x00000000000019ab */ /* 0x000fc00000000000 */
[----:B------:R-:W-:Y:S06]  /*9580*/  @P1 CGAERRBAR ;  /* 0x00000000000015ab */ /* 0x000fec0000000000 */
[----:B----4-:R3:W-:Y:S02]  /*9590*/  @P1 REDG.E.ADD.S32.STRONG.GPU desc[UR8][R2.64], R5 ;  /* 0x000000050200198e */ /* 0x0107e4000c10e388 */
.L_x_1564:
[----:B------:R-:W-:Y:S05]  /*95a0*/  BSYNC B0 ;  /* 0x0000000000007941 */ /* 0x000fea0003800000 */
.L_x_1563:
[----:B------:R-:W-:Y:S05]  /*95b0*/  @P0 EXIT ;  /* 0x000000000000094d */ /* 0x000fea0003800000 */
[----:B------:R-:W-:Y:S05]  /*95c0*/  @P2 BRA `(.L_x_1565) ;  /* 0x0000000000202947 */ /* 0x000fea0003800000 */
[----:B------:R-:W-:-:S05]  /*95d0*/  IMAD R0, R6, R7, RZ ;  /* 0x0000000706007224 */ /* 0x000fca00078e02ff */
[----:B------:R-:W-:-:S13]  /*95e0*/  ISETP.NE.AND P0, PT, R0, -0x1, PT ;  /* 0xffffffff0000780c */ /* 0x000fda0003f05270 */
[----:B------:R-:W-:Y:S05]  /*95f0*/  @!P0 BRA `(.L_x_1565) ;  /* 0x0000000000148947 */ /* 0x000fea0003800000 */
.L_x_1566:
[----:B---3--:R-:W3:Y:S04]  /*9600*/  LDG.E.STRONG.GPU R5, desc[UR8][R2.64] ;  /* 0x0000000802057981 */ /* 0x008ee8000c1ef900 */
[----:B---3--:R-:W-:Y:S01]  /*9610*/  CCTL.IVALL ;  /* 0x00000000ff00798f */ /* 0x008fe20002000000 */
[----:B------:R-:W-:Y:S05]  /*9620*/  YIELD ;  /* 0x0000000000007946 */ /* 0x000fea0003800000 */
[----:B------:R-:W-:-:S13]  /*9630*/  ISETP.NE.AND P0, PT, R5, R0, PT ;  /* 0x000000000500720c */ /* 0x000fda0003f05270 */
[----:B------:R-:W-:Y:S05]  /*9640*/  @P0 BRA `(.L_x_1566) ;  /* 0xfffffffc00ec0947 */ /* 0x000fea000383ffff */
.L_x_1565:
[----:B------:R-:W-:Y:S05]  /*9650*/  WARPSYNC.ALL ;  /* 0x0000000000007948 */ /* 0x000fea0003800000 */
[----:B------:R-:W4:Y:S08]  /*9660*/  LDC.64 R22, c[0x0][0x288] ;  /* 0x0000a200ff167b82 */ /* 0x000f300000000a00 */
[----:B------:R-:W-:Y:S01]  /*9670*/  BAR.SYNC.DEFER_BLOCKING 0x0 ;  /* 0x0000000000007b1d */ /* 0x000fe20000010000 */
[----:B----4-:R-:W-:-:S04]  /*9680*/  LEA.HI R0, P0, R23, R22, RZ, 0x1 ;  /* 0x0000001617007211 */ /* 0x010fc800078108ff */
[----:B---3--:R-:W-:-:S04]  /*9690*/  IADD3.X R3, RZ, R23, RZ, P0, !PT ;  /* 0x00000017ff037210 */ /* 0x008fc800007fe4ff */
        /* <DEDUP_REMOVED lines=8> */
[----:B--2---:R-:W2:Y:S01]  /*9720*/  LDC.64 R14, c[0x0][0x218] ;  /* 0x00008600ff0e7b82 */ /* 0x004ea20000000a00 */
        /* <DEDUP_REMOVED lines=10> */
.L_x_1567:
[----:B------:R-:W-:-:S04]  /*97d0*/  LEA R6, P0, R87, UR4, 0x2 ;  /* 0x0000000457067c11 */ /* 0x000fc8000f8010ff */
[----:B------:R-:W-:Y:S02]  /*97e0*/  LEA.HI.X R7, R87, UR5, R0, 0x2, P0 ;  /* 0x0000000557077c11 */ /* 0x000fe400080f1400 */
[-C--:B01----:R-:W-:Y:S02]  /*97f0*/  LEA R8, P0, R24, R6.reuse, 0x2 ;  /* 0x0000000618087211 */ /* 0x083fe400078010ff */
[-C--:B------:R-:W-:Y:S01]  /*9800*/  LEA R12, P1, R22, R6.reuse, 0x2 ;  /* 0x00000006160c7211 */ /* 0x080fe200078210ff */
[----:B----4-:R-:W4:Y:S01]  /*9810*/  LDG.E R18, desc[UR8][R6.64] ;  /* 0x0000000806127981 */ /* 0x010f22000c1e1900 */
[----:B------:R-:W-:Y:S02]  /*9820*/  LEA R10, P2, R27, R6, 0x2 ;  /* 0x000000061b0a7211 */ /* 0x000fe400078410ff */
[----:B------:R-:W-:Y:S02]  /*9830*/  IADD3.X R9, R7, R31, RZ, P0, !PT ;  /* 0x0000001f07097210 */ /* 0x000fe400007fe4ff */
[----:B------:R-:W-:-:S02]  /*9840*/  IADD3.X R13, R23, R7, RZ, P1, !PT ;  /* 0x00000007170d7210 */ /* 0x000fc40000ffe4ff */
[----:B------:R-:W-:Y:S01]  /*9850*/  IADD3.X R11, R7, R29, RZ, P2, !PT ;  /* 0x0000001d070b7210 */ /* 0x000fe200017fe4ff */
[----:B------:R-:W4:Y:S04]  /*9860*/  LDG.E R19, desc[UR8][R8.64] ;  /* 0x0000000808137981 */ /* 0x000f28000c1e1900 */
[----:B------:R-:W5:Y:S04]  /*9870*/  LDG.E R20, desc[UR8][R12.64] ;  /* 0x000000080c147981 */ /* 0x000f68000c1e1900 */
[----:B------:R-:W5:Y:S01]  /*9880*/  LDG.E R21, desc[UR8][R10.64] ;  /* 0x000000080a157981 */ /* 0x000f62000c1e1900 */
[----:B------:R-:W-:-:S02]  /*9890*/  SHF.L.U32 R5, R87, 0x1, RZ ;  /* 0x0000000157057819 */ /* 0x000fc400000006ff */
[----:B------:R-:W-:-:S03]  /*98a0*/  IADD3 R87, R87, 0x1e0, RZ ;  /* 0x000001e057577810 */ /* 0x000fc60007ffe0ff */
[----:B--2---:R-:W-:-:S04]  /*98b0*/  IMAD.WIDE R2, R5, 0x4, R14 ;  /* 0x0000000405027825 */ /* 0x004fc800078e020e */
[----:B---3--:R-:W-:Y:S01]  /*98c0*/  IMAD.WIDE R4, R5, 0x4, R16 ;  /* 0x0000000405047825 */ /* 0x008fe200078e0210 */
[----:B------:R-:W-:Y:S02]  /*98d0*/  ISETP.GT.U32.AND P0, PT, R24, R87, PT ;  /* 0x000000571800720c */ /* 0x000fe40003f04070 */
[----:B------:R-:W-:-:S04]  /*98e0*/  SHF.R.S32.HI R0, RZ, 0x1f, R87 ;  /* 0x0000001fff007819 */ /* 0x000fc80000011457 */
[----:B------:R-:W-:Y:S01]  /*98f0*/  ISETP.GT.AND.EX P0, PT, R25, R0, PT, P0 ;  /* 0x000000001900720c */ /* 0x000fe20003f04300 */
[----:B----4-:R4:W-:Y:S04]  /*9900*/  STG.E.64 desc[UR8][R2.64], R18 ;  /* 0x0000001202007986 */ /* 0x0109e8000c101b08 */
[----:B-----5:R4:W-:Y:S08]  /*9910*/  STG.E.64 desc[UR8][R4.64], R20 ;  /* 0x0000001404007986 */ /* 0x0209f0000c101b08 */
[----:B------:R-:W-:Y:S05]  /*9920*/  @P0 BRA `(.L_x_1567) ;  /* 0xfffffffc00a80947 */ /* 0x000fea000383ffff */
[----:B------:R-:W-:Y:S05]  /*9930*/  EXIT ;  /* 0x000000000000794d */ /* 0x000fea0003800000 */
.L_x_1568:
        /* <DEDUP_REMOVED lines=12> */
.L_x_3278:


//--------------------- .text._Z35group_norm_nhwc_bwd_one_pass_kernelI11Fp32IOBf16WLi64ELi30ELi480EEv26Group_norm_nhwc_bwd_params --------------------------
	.section	.text._Z35group_norm_nhwc_bwd_one_pass_kernelI11Fp32IOBf16WLi64ELi30ELi480EEv26Group_norm_nhwc_bwd_params,"ax",@progbits
	.align	128
        .global         _Z35group_norm_nhwc_bwd_one_pass_kernelI11Fp32IOBf16WLi64ELi30ELi480EEv26Group_norm_nhwc_bwd_params
        .type           _Z35group_norm_nhwc_bwd_one_pass_kernelI11Fp32IOBf16WLi64ELi30ELi480EEv26Group_norm_nhwc_bwd_params,@function
        .size           _Z35group_norm_nhwc_bwd_one_pass_kernelI11Fp32IOBf16WLi64ELi30ELi480EEv26Group_norm_nhwc_bwd_params,(.L_x_3279 - _Z35group_norm_nhwc_bwd_one_pass_kernelI11Fp32IOBf16WLi64ELi30ELi480EEv26Group_norm_nhwc_bwd_params)
        .other          _Z35group_norm_nhwc_bwd_one_pass_kernelI11Fp32IOBf16WLi64ELi30ELi480EEv26Group_norm_nhwc_bwd_params,@"STO_CUDA_ENTRY STV_DEFAULT"
_Z35group_norm_nhwc_bwd_one_pass_kernelI11Fp32IOBf16WLi64ELi30ELi480EEv26Group_norm_nhwc_bwd_params:
.text._Z35group_norm_nhwc_bwd_one_pass_kernelI11Fp32IOBf16WLi64ELi30ELi480EEv26Group_norm_nhwc_bwd_params:
        /* <DEDUP_REMOVED lines=29> */
[----:B------:R-:W-:Y:S02]  /*01d0*/  SHF.R.S32.HI R3, RZ, 0x1f, R52 ;  /* 0x0000001fff037819 */ /* 0x000fe40000011434 */
[----:B------:R-:W-:Y:S02]  /*01e0*/  LEA.HI R0, P0, R7, R6, RZ, 0x1 ;  /* 0x0000000607007211 */ /* 0x000fe400078108ff */
[----:B------:R-:W-:Y:S01]  /*01f0*/  LEA.HI R3, R3, R52, RZ, 0x5 ;  /* 0x0000003403037211 */ /* 0x000fe200078f28ff */
[----:B---3--:R-:W-:Y:S01]  /*0200*/  ULEA UR5, UR6, UR5, 0x18 ;  /* 0x0000000506057291 */ /* 0x008fe2000f8ec03f */
[----:B------:R-:W-:-:S02]  /*0210*/  IADD3.X R33, RZ, R33, RZ, P2, !PT ;  /* 0x00000021ff217210 */ /* 0x000fc400017fe4ff */
[----:B------:R-:W-:Y:S01]  /*0220*/  ISETP.GE.U32.AND P1, PT, R51, UR10, PT ;  /* 0x0000000a33007c0c */ /* 0x000fe2000bf26070 */
[----:B------:R-:W-:Y:S01]  /*0230*/  ULDC.U8 UR10, c[0x0][0x2a4] ;  /* 0x0000a900000a7ab9 */ /* 0x000fe20000000000 */
[----:B------:R-:W-:Y:S02]  /*0240*/  SHF.R.S32.HI R37, RZ, 0x1f, R51 ;  /* 0x0000001fff257819 */ /* 0x000fe40000011433 */
[----:B------:R-:W-:Y:S02]  /*0250*/  IADD3.X R7, RZ, R7, RZ, P0, !PT ;  /* 0x00000007ff077210 */ /* 0x000fe400007fe4ff */
[----:B------:R-:W-:Y:S02]  /*0260*/  SHF.R.S32.HI R5, RZ, 0x5, R3 ;  /* 0x00000005ff057819 */ /* 0x000fe40000011403 */
[----:B------:R-:W-:Y:S02]  /*0270*/  SHF.R.S64 R4, R4, 0x1, R33 ;  /* 0x0000000104047819 */ /* 0x000fe40000001021 */
[----:B------:R-:W-:-:S02]  /*0280*/  ISETP.GE.AND.EX P1, PT, R37, UR11, PT, P1 ;  /* 0x0000000b25007c0c */ /* 0x000fc4000bf26310 */
[----:B----4-:R-:W-:Y:S01]  /*0290*/  LOP3.LUT R49, R38, 0x3, RZ, 0xc0, !PT ;  /* 0x0000000326317812 */ /* 0x010fe200078ec0ff */
[----:B0-----:R-:W-:Y:S01]  /*02a0*/  IMAD R50, R36, UR7, R39 ;  /* 0x0000000724327c24 */ /* 0x001fe2000f8e0227 */
[--C-:B------:R-:W-:Y:S02]  /*02b0*/  SHF.R.S64 R3, R0, 0x1, R7.reuse ;  /* 0x0000000100037819 */ /* 0x100fe40000001007 */
[----:B------:R-:W-:Y:S02]  /*02c0*/  SHF.R.S32.HI R32, RZ, 0x1, R7 ;  /* 0x00000001ff207819 */ /* 0x000fe40000011407 */
[----:B------:R-:W-:Y:S02]  /*02d0*/  IADD3 R48, R51, 0x20, RZ ;  /* 0x0000002033307810 */ /* 0x000fe40007ffe0ff */
[----:B------:R-:W-:Y:S02]  /*02e0*/  SHF.R.S32.HI R33, RZ, 0x1, R33 ;  /* 0x00000001ff217819 */ /* 0x000fe40000011421 */
[----:B------:R-:W-:-:S02]  /*02f0*/  IADD3 R46, -R49, R38, RZ ;  /* 0x00000026312e7210 */ /* 0x000fc40007ffe1ff */
[----:B------:R-:W-:Y:S02]  /*0300*/  ISETP.LT.U32.AND P1, PT, R52, 0x1e0, !P1 ;  /* 0x000001e03400780c */ /* 0x000fe40004f21070 */
[----:B------:R-:W-:Y:S02]  /*0310*/  LEA R5, R5, UR5, 0x3 ;  /* 0x0000000505057c11 */ /* 0x000fe4000f8e18ff */
[----:B------:R-:W-:Y:S02]  /*0320*/  SHF.L.U64.HI R32, R3, 0x2, R32 ;  /* 0x0000000203207819 */ /* 0x000fe40000010220 */
[----:B------:R-:W-:Y:S02]  /*0330*/  SHF.R.S32.HI R35, RZ, 0x1f, R48 ;  /* 0x0000001fff237819 */ /* 0x000fe40000011430 */
[----:B-1----:R-:W-:-:S07]  /*0340*/  SHF.L.U64.HI R33, R4, 0x2, R33 ;  /* 0x0000000204217819 */ /* 0x002fce0000010221 */
.L_x_1596:
[----:B0-2---:R-:W0:Y:S01]  /*0350*/  LDC R10, c[0x0][0x2a0] ;  /* 0x0000a800ff0a7b82 */ /* 0x005e220000000800 */
[----:B------:R-:W-:Y:S01]  /*0360*/  ISETP.GE.AND P2, PT, R47, RZ, PT ;  /* 0x000000ff2f00720c */ /* 0x000fe20003f46270 */
[----:B------:R-:W-:Y:S01]  /*0370*/  ULDC.64 UR12, c[0x0][0x290] ;  /* 0x0000a400000c7ab9 */ /* 0x000fe20000000a00 */
[----:B01----:R-:W-:-:S04]  /*0380*/  IABS R9, R10 ;  /* 0x0000000a00097213 */ /* 0x003fc80000000000 */
[----:B------:R-:W0:Y:S08]  /*0390*/  I2F.RP R0, R9 ;  /* 0x0000000900007306 */ /* 0x000e300000209400 */
[----:B0-----:R-:W0:Y:S02]  /*03a0*/  MUFU.RCP R0, R0 ;  /* 0x0000000000007308 */ /* 0x001e240000001000 */
[----:B0-----:R-:W-:-:S06]  /*03b0*/  IADD3 R6, R0, 0xffffffe, RZ ;  /* 0x0ffffffe00067810 */ /* 0x001fcc0007ffe0ff */
[----:B------:R0:W1:Y:S02]  /*03c0*/  F2I.FTZ.U32.TRUNC.NTZ R7, R6 ;  /* 0x0000000600077305 */ /* 0x000064000021f000 */
[----:B0-----:R-:W-:Y:S02]  /*03d0*/  MOV R6, RZ ;  /* 0x000000ff00067202 */ /* 0x001fe40000000f00 */
[----:B-1----:R-:W-:-:S05]  /*03e0*/  IADD3 R2, RZ, -R7, RZ ;  /* 0x80000007ff027210 */ /* 0x002fca0007ffe0ff */
[----:B------:R-:W-:Y:S01]  /*03f0*/  IMAD R11, R2, R9, RZ ;  /* 0x00000009020b7224 */ /* 0x000fe200078e02ff */
[----:B------:R-:W-:-:S03]  /*0400*/  IABS R2, R47 ;  /* 0x0000002f00027213 */ /* 0x000fc60000000000 */
[----:B------:R-:W-:Y:S02]  /*0410*/  IMAD.HI.U32 R7, R7, R11, R6 ;  /* 0x0000000b07077227 */ /* 0x000fe400078e0006 */
[----:B------:R-:W0:Y:S04]  /*0420*/  LDC R11, c[0x0][0x2ac] ;  /* 0x0000ab00ff0b7b82 */ /* 0x000e280000000800 */
[----:B------:R-:W-:-:S05]  /*0430*/  IMAD.HI.U32 R0, R7, R2, RZ ;  /* 0x0000000207007227 */ /* 0x000fca00078e00ff */
[----:B------:R-:W-:-:S05]  /*0440*/  IADD3 R7, -R0, RZ, RZ ;  /* 0x000000ff00077210 */ /* 0x000fca0007ffe1ff */
[----:B------:R-:W-:Y:S02]  /*0450*/  IMAD R2, R9, R7, R2 ;  /* 0x0000000709027224 */ /* 0x000fe400078e0202 */
[----:B------:R-:W-:-:S03]  /*0460*/  IMAD.WIDE.U32 R6, R52, -0x77777777, RZ ;  /* 0x8888888934067825 */ /* 0x000fc600078e00ff */
[----:B------:R-:W-:Y:S02]  /*0470*/  ISETP.GT.U32.AND P5, PT, R9, R2, PT ;  /* 0x000000020900720c */ /* 0x000fe40003fa4070 */
[----:B------:R-:W-:-:S05]  /*0480*/  SHF.R.U32.HI R6, RZ, 0x3, R7 ;  /* 0x00000003ff067819 */ /* 0x000fca0000011607 */
[----:B0-----:R-:W-:Y:S01]  /*0490*/  IMAD R8, R11, UR7, R6 ;  /* 0x000000070b087c24 */ /* 0x001fe2000f8e0206 */
[----:B------:R-:W-:Y:S01]  /*04a0*/  LOP3.LUT R11, R47, R10, RZ, 0x3c, !PT ;  /* 0x0000000a2f0b7212 */ /* 0x000fe200078e3cff */
[----:B------:R-:W0:Y:S03]  /*04b0*/  LDC.64 R6, c[0x0][0x248] ;  /* 0x00009200ff067b82 */ /* 0x000e260000000a00 */
[----:B------:R-:W-:Y:S02]  /*04c0*/  IADD3 R8, R8, 0x20, RZ ;  /* 0x0000002008087810 */ /* 0x000fe40007ffe0ff */
[-C--:B------:R-:W-:Y:S02]  /*04d0*/  @!P5 IADD3 R2, R2, -R9.reuse, RZ ;  /* 0x800000090202d210 */ /* 0x080fe40007ffe0ff */
[----:B------:R-:W-:Y:S02]  /*04e0*/  ISETP.GE.U32.AND P0, PT, R8, UR12, PT ;  /* 0x0000000c08007c0c */ /* 0x000fe4000bf06070 */
[----:B------:R-:W-:-:S02]  /*04f0*/  ISETP.GE.U32.AND P3, PT, R2, R9, PT ;  /* 0x000000090200720c */ /* 0x000fc40003f66070 */
[-C--:B------:R-:W-:Y:S02]  /*0500*/  ISETP.GT.U32.AND P6, PT, R9, R2.reuse, PT ;  /* 0x000000020900720c */ /* 0x080fe40003fc4070 */
[----:B------:R-:W-:Y:S02]  /*0510*/  IADD3 R9, R2, -R9, RZ ;  /* 0x8000000902097210 */ /* 0x000fe40007ffe0ff */
[----:B------:R-:W-:Y:S02]  /*0520*/  SHF.R.S32.HI R8, RZ, 0x1f, R8 ;  /* 0x0000001fff087819 */ /* 0x000fe40000011408 */
[----:B------:R-:W-:Y:S02]  /*0530*/  ISETP.GE.AND P4, PT, R11, RZ, PT ;  /* 0x000000ff0b00720c */ /* 0x000fe40003f86270 */
[----:B------:R-:W-:Y:S02]  /*0540*/  @!P5 IADD3 R0, R0, 0x1, RZ ;  /* 0x000000010000d810 */ /* 0x000fe40007ffe0ff */
[----:B------:R-:W-:-:S02]  /*0550*/  SEL R2, R9, R2, !P6 ;  /* 0x0000000209027207 */ /* 0x000fc40007000000 */
[----:B------:R-:W-:Y:S01]  /*0560*/  ISETP.GE.AND.EX P0, PT, R8, UR13, PT, P0 ;  /* 0x0000000d08007c0c */ /* 0x000fe2000bf06300 */
[----:B0-----:R-:W-:Y:S01]  /*0570*/  IMAD.WIDE R6, R47, 0x8, R6 ;  /* 0x000000082f067825 */ /* 0x001fe200078e0206 */
[----:B------:R-:W-:Y:S01]  /*0580*/  @P3 IADD3 R0, R0, 0x1, RZ ;  /* 0x0000000100003810 */ /* 0x000fe20007ffe0ff */
[----:B------:R-:W-:Y:S01]  /*0590*/  ULDC.64 UR12, c[0x0][0x298] ;  /* 0x0000a600000c7ab9 */ /* 0x000fe20000000a00 */
[----:B------:R-:W-:Y:S02]  /*05a0*/  ISETP.NE.AND P5, PT, R10, RZ, PT ;  /* 0x000000ff0a00720c */ /* 0x000fe40003fa5270 */
[----:B------:R0:W2:Y:S01]  /*05b0*/  LDG.E.64 R14, desc[UR8][R6.64] ;  /* 0x00000008060e7981 */ /* 0x0000a2000c1e1b00 */
[----:B------:R-:W-:Y:S02]  /*05c0*/  LOP3.LUT R9, RZ, R10, RZ, 0x33, !PT ;  /* 0x0000000aff097212 */ /* 0x000fe400078e33ff */
[----:B------:R-:W-:Y:S01]  /*05d0*/  @!P2 IADD3 R2, -R2, RZ, RZ ;  /* 0x000000ff0202a210 */ /* 0x000fe20007ffe1ff */
[----:B------:R-:W1:Y:S01]  /*05e0*/  @P1 LDC.64 R10, c[0x0][0x288] ;  /* 0x0000a200ff0a1b82 */ /* 0x000e620000000a00 */
[----:B------:R-:W-:-:S02]  /*05f0*/  ISETP.LT.U32.AND P0, PT, R52, 0x1e0, !P0 ;  /* 0x000001e03400780c */ /* 0x000fc40004701070 */
[----:B------:R-:W-:Y:S02]  /*0600*/  MOV R8, R0 ;  /* 0x0000000000087202 */ /* 0x000fe40000000f00 */
[----:B------:R-:W-:Y:S02]  /*0610*/  SEL R55, R9, R2, !P5 ;  /* 0x0000000209377207 */ /* 0x000fe40006800000 */
[----:B------:R-:W-:Y:S01]  /*0620*/  @!P4 IADD3 R8, -R8, RZ, RZ ;  /* 0x000000ff0808c210 */ /* 0x000fe20007ffe1ff */
[----:B0-----:R-:W0:Y:S02]  /*0630*/  @P1 LDC.64 R6, c[0x0][0x230] ;  /* 0x00008c00ff061b82 */ /* 0x001e240000000a00 */
[----:B------:R-:W-:Y:S01]  /*0640*/  IMAD R0, R55, 0x1e, RZ ;  /* 0x0000001e37007824 */ /* 0x000fe200078e02ff */
[----:B------:R-:W-:-:S04]  /*0650*/  SEL R9, R9, R8, !P5 ;  /* 0x0000000809097207 */ /* 0x000fc80006800000 */
[----:B------:R-:W-:Y:S01]  /*0660*/  SHF.R.S32.HI R8, RZ, 0x1f, R0 ;  /* 0x0000001fff087819 */ /* 0x000fe20000011400 */
[----:B------:R-:W3:Y:S01]  /*0670*/  @P0 LDC.64 R12, c[0x0][0x288] ;  /* 0x0000a200ff0c0b82 */ /* 0x000ee20000000a00 */
[C---:B------:R-:W-:Y:S02]  /*0680*/  IADD3 R56, P2, R53.reuse, R0, RZ ;  /* 0x0000000035387210 */ /* 0x040fe40007f5e0ff */
[----:B------:R-:W-:Y:S02]  /*0690*/  SHF.R.S32.HI R2, RZ, 0x1f, R9 ;  /* 0x0000001fff027819 */ /* 0x000fe40000011409 */
[----:B------:R-:W-:-:S03]  /*06a0*/  LEA.HI.X.SX32 R57, R53, R8, 0x1, P2 ;  /* 0x0000000835397211 */ /* 0x000fc600010f0eff */
[----:B------:R-:W-:Y:S01]  /*06b0*/  IMAD R2, R2, UR12, RZ ;  /* 0x0000000c02027c24 */ /* 0x000fe2000f8e02ff */
[----:B------:R-:W4:Y:S01]  /*06c0*/  @P0 LDC.64 R16, c[0x0][0x230] ;  /* 0x00008c00ff100b82 */ /* 0x000f220000000a00 */
[----:B------:R-:W-:-:S04]  /*06d0*/  IMAD.WIDE.U32 R56, R9, UR12, R56 ;  /* 0x0000000c09387c25 */ /* 0x000fc8000f8e0038 */
[----:B------:R-:W-:-:S03]  /*06e0*/  IMAD R59, R9, UR13, R2 ;  /* 0x0000000d093b7c24 */ /* 0x000fc6000f8e0202 */
[----:B------:R-:W4:Y:S01]  /*06f0*/  @P1 LDC.64 R8, c[0x0][0x228] ;  /* 0x00008a00ff081b82 */ /* 0x000f220000000a00 */
[----:B-1----:R-:W-:Y:S01]  /*0700*/  @P1 IMAD R2, R37, R10, RZ ;  /* 0x0000000a25021224 */ /* 0x002fe200078e02ff */
[----:B------:R-:W-:Y:S02]  /*0710*/  IADD3 R59, R57, R59, RZ ;  /* 0x0000003b393b7210 */ /* 0x000fe40007ffe0ff */
[-C--:B------:R-:W-:Y:S01]  /*0720*/  @P1 MOV R58, R56.reuse ;  /* 0x00000038003a1202 */ /* 0x080fe20000000f00 */
[----:B------:R-:W-:Y:S01]  /*0730*/  @P1 IMAD R23, R51, R11, R2 ;  /* 0x0000000b33171224 */ /* 0x000fe200078e0202 */
[----:B------:R-:W-:Y:S01]  /*0740*/  @P0 MOV R20, R56 ;  /* 0x0000003800140202 */ /* 0x000fe20000000f00 */
[----:B---3--:R-:W-:Y:S01]  /*0750*/  @P0 IMAD R2, R35, R12, RZ ;  /* 0x0000000c23020224 */ /* 0x008fe200078e02ff */
[----:B------:R-:W-:Y:S01]  /*0760*/  @P0 MOV R21, R59 ;  /* 0x0000003b00150202 */ /* 0x000fe20000000f00 */
[----:B------:R-:W-:Y:S01]  /*0770*/  @P1 IMAD.WIDE.U32 R10, R51, R10, R58 ;  /* 0x0000000a330a1225 */ /* 0x000fe200078e003a */
[----:B------:R-:W1:Y:S03]  /*0780*/  @P0 LDC.64 R18, c[0x0][0x228] ;  /* 0x00008a00ff120b82 */ /* 0x000e660000000a00 */
[C---:B------:R-:W-:Y:S01]  /*0790*/  @P0 IMAD R25, R48.reuse, R13, R2 ;  /* 0x0000000d30190224 */ /* 0x040fe200078e0202 */
[----:B------:R-:W-:Y:S01]  /*07a0*/  @P1 IADD3 R11, R11, R23, RZ ;  /* 0x000000170b0b1210 */ /* 0x000fe20007ffe0ff */
[----:B------:R-:W-:Y:S01]  /*07b0*/  @P0 IMAD.WIDE.U32 R12, R48, R12, R20 ;  /* 0x0000000c300c0225 */ /* 0x000fe200078e0014 */
[----:B------:R-:W-:-:S02]  /*07c0*/  @P1 SHF.L.U32 R21, R10, 0x2, RZ ;  /* 0x000000020a151819 */ /* 0x000fc400000006ff */
[----:B------:R-:W-:Y:S02]  /*07d0*/  @P1 SHF.L.U64.HI R10, R10, 0x2, R11 ;  /* 0x000000020a0a1819 */ /* 0x000fe4000001020b */
[C---:B0-----:R-:W-:Y:S02]  /*07e0*/  @P1 IADD3 R22, P2, R21.reuse, R6, RZ ;  /* 0x0000000615161210 */ /* 0x041fe40007f5e0ff */
[----:B----4-:R-:W-:Y:S02]  /*07f0*/  @P1 IADD3 R20, P3, R21, R8, RZ ;  /* 0x0000000815141210 */ /* 0x010fe40007f7e0ff */
[C---:B------:R-:W-:Y:S02]  /*0800*/  @P1 IADD3.X R23, R10.reuse, R7, RZ, P2, !PT ;  /* 0x000000070a171210 */ /* 0x040fe400017fe4ff */
[----:B------:R-:W-:Y:S02]  /*0810*/  @P1 IADD3.X R21, R10, R9, RZ, P3, !PT ;  /* 0x000000090a151210 */ /* 0x000fe40001ffe4ff */
[----:B------:R-:W-:-:S02]  /*0820*/  CS2R R8, SRZ ;  /* 0x0000000000087805 */ /* 0x000fc4000001ff00 */
[----:B------:R-:W-:Y:S02]  /*0830*/  MOV R7, RZ ;  /* 0x000000ff00077202 */ /* 0x000fe40000000f00 */
[----:B------:R-:W-:Y:S02]  /*0840*/  MOV R6, RZ ;  /* 0x000000ff00067202 */ /* 0x000fe40000000f00 */
[----:B------:R0:W5:Y:S04]  /*0850*/  @P1 LDG.E.64 R8, desc[UR8][R20.64] ;  /* 0x0000000814081981 */ /* 0x000168000c1e1b00 */
[----:B------:R0:W5:Y:S01]  /*0860*/  @P1 LDG.E.64 R6, desc[UR8][R22.64] ;  /* 0x0000000816061981 */ /* 0x000162000c1e1b00 */
[----:B------:R-:W-:Y:S02]  /*0870*/  @P0 IADD3 R13, R13, R25, RZ ;  /* 0x000000190d0d0210 */ /* 0x000fe40007ffe0ff */
[----:B------:R-:W-:-:S02]  /*0880*/  @P0 SHF.L.U32 R11, R12, 0x2, RZ ;  /* 0x000000020c0b0819 */ /* 0x000fc400000006ff */
[----:B------:R-:W-:Y:S02]  /*0890*/  @P0 SHF.L.U64.HI R12, R12, 0x2, R13 ;  /* 0x000000020c0c0819 */ /* 0x000fe4000001020d */
[C---:B------:R-:W-:Y:S02]  /*08a0*/  @P0 IADD3 R16, P4, R11.reuse, R16, RZ ;  /* 0x000000100b100210 */ /* 0x040fe40007f9e0ff */
[----:B-1----:R-:W-:Y:S02]  /*08b0*/  @P0 IADD3 R18, P5, R11, R18, RZ ;  /* 0x000000120b120210 */ /* 0x002fe40007fbe0ff */
[----:B------:R-:W-:Y:S02]  /*08c0*/  CS2R R10, SRZ ;  /* 0x00000000000a7805 */ /* 0x000fe4000001ff00 */
[C---:B------:R-:W-:Y:S02]  /*08d0*/  @P0 IADD3.X R17, R12.reuse, R17, RZ, P4, !PT ;  /* 0x000000110c110210 */ /* 0x040fe400027fe4ff */
[----:B------:R-:W-:-:S02]  /*08e0*/  @P0 IADD3.X R19, R12, R19, RZ, P5, !PT ;  /* 0x000000130c130210 */ /* 0x000fc40002ffe4ff */
[----:B------:R-:W-:-:S03]  /*08f0*/  CS2R R12, SRZ ;  /* 0x00000000000c7805 */ /* 0x000fc6000001ff00 */
[----:B------:R0:W5:Y:S04]  /*0900*/  @P0 LDG.E.64 R10, desc[UR8][R18.64] ;  /* 0x00000008120a0981 */ /* 0x000168000c1e1b00 */
[----:B------:R0:W5:Y:S01]  /*0910*/  @P0 LDG.E.64 R12, desc[UR8][R16.64] ;  /* 0x00000008100c0981 */ /* 0x000162000c1e1b00 */
        /* <DEDUP_REMOVED lines=17> */
[----:B0-----:R-:W-:-:S05]  /*0a30*/  IMAD.WIDE R18, R15, 0x2, R18 ;  /* 0x000000020f127825 */ /* 0x001fca00078e0212 */
        /* <DEDUP_REMOVED lines=10> */
.L_x_1571:
[----:B------:R-:W-:Y:S05]  /*0ae0*/  BSYNC B0 ;  /* 0x0000000000007941 */ /* 0x000fea0003800000 */
.L_x_1570:
[----:B------:R-:W-:Y:S01]  /*0af0*/  ISETP.NE.AND P2, PT, RZ, UR10, PT ;  /* 0x0000000aff007c0c */ /* 0x000fe2000bf45270 */
[C---:B-----5:R-:W-:Y:S01]  /*0b00*/  FADD.FTZ R19, -R14.reuse, R6 ;  /* 0x000000060e137221 */ /* 0x060fe20000010100 */
[C---:B------:R-:W-:Y:S01]  /*0b10*/  FADD.FTZ R21, -R14.reuse, R7 ;  /* 0x000000070e157221 */ /* 0x040fe20000010100 */
        /* <DEDUP_REMOVED lines=26> */
.L_x_1572:
[----:B------:R-:W-:Y:S01]  /*0cc0*/  FMUL.FTZ R21, R13, R45 ;  /* 0x0000002d0d157220 */ /* 0x000fe20000410000 */
[----:B------:R-:W-:Y:S01]  /*0cd0*/  FMUL.FTZ R6, R15, R42 ;  /* 0x0000002a0f067220 */ /* 0x000fe20000410000 */
[----:B------:R-:W-:Y:S01]  /*0ce0*/  MOV R16, R11 ;  /* 0x0000000b00107202 */ /* 0x000fe20000000f00 */
        /* <DEDUP_REMOVED lines=19> */
[----:B------:R-:W-:Y:S02]  /*0e20*/  FMUL.FTZ R21, R10, R21 ;  /* 0x000000150a157220 */ /* 0x000fe40000410000 */
[----:B------:R-:W-:Y:S01]  /*0e30*/  FMUL.FTZ R16, R16, R27 ;  /* 0x0000001b10107220 */ /* 0x000fe20000410000 */
[----:B------:R-:W-:-:S04]  /*0e40*/  FFMA.FTZ R12, R12, R25, 1 ;  /* 0x3f8000000c0c7423 */ /* 0x000fc80000010019 */
[----:B------:R-:W-:-:S07]  /*0e50*/  FMUL.FTZ R12, R21, R12 ;  /* 0x0000000c150c7220 */ /* 0x000fce0000410000 */
.L_x_1573:
        /* <DEDUP_REMOVED lines=12> */
[C---:B------:R-:W-:Y:S01]  /*0f20*/  ISETP.NE.AND P3, PT, R52.reuse, RZ, PT ;  /* 0x000000ff3400720c */ /* 0x040fe20003f65270 */
[----:B------:R-:W-:Y:S01]  /*0f30*/  FADD.FTZ R27, RZ, R17 ;  /* 0x00000011ff1b7221 */ /* 0x000fe20000010000 */
[----:B------:R-:W1:Y:S01]  /*0f40*/  SHFL.DOWN PT, R19, R14, 0x1, 0x1f ;  /* 0x08201f000e137f89 */ /* 0x000e6200000e0000 */
[----:B------:R-:W-:Y:S01]  /*0f50*/  BSSY B0, `(.L_x_1574) ;  /* 0x000004e000007945 */ /* 0x000fe20003800000 */
[----:B------:R-:W-:Y:S01]  /*0f60*/  ISETP.GT.U32.AND P4, PT, R52, 0xe, PT ;  /* 0x0000000e3400780c */ /* 0x000fe20003f84070 */
[----:B------:R-:W-:Y:S01]  /*0f70*/  FADD.FTZ R27, R27, R16 ;  /* 0x000000101b1b7221 */ /* 0x000fe20000010000 */
        /* <DEDUP_REMOVED lines=25> */
[----:B------:R-:W-:Y:S01]  /*1110*/  FADD.FTZ R13, RZ, R13 ;  /* 0x0000000dff0d7221 */ /* 0x000fe20000010000 */
[----:B-1----:R-:W-:Y:S01]  /*1120*/  @!P0 FADD.FTZ R15, R15, R18 ;  /* 0x000000120f0f8221 */ /* 0x002fe20000010000 */
[----:B------:R-:W-:Y:S01]  /*1130*/  ISETP.NE.AND P0, PT, R34, RZ, PT ;  /* 0x000000ff2200720c */ /* 0x000fe20003f05270 */
[----:B------:R-:W-:Y:S01]  /*1140*/  FFMA.FTZ R18, R2, R17, RZ ;  /* 0x0000001102127223 */ /* 0x000fe200000100ff */
[----:B------:R-:W-:Y:S01]  /*1150*/  FFMA.FTZ R24, R6, R12, R19 ;  /* 0x0000000c06187223 */ /* 0x000fe20000010013 */
[----:B------:R-:W-:Y:S01]  /*1160*/  FADD.FTZ R26, R13, R12 ;  /* 0x0000000c0d1a7221 */ /* 0x000fe20000010000 */
[----:B------:R-:W-:Y:S01]  /*1170*/  MOV R12, R14 ;  /* 0x0000000e000c7202 */ /* 0x000fe20000000f00 */
[----:B------:R-:W-:Y:S01]  /*1180*/  FFMA.FTZ R25, R7, R16, R18 ;  /* 0x0000001007197223 */ /* 0x000fe20000010012 */
        /* <DEDUP_REMOVED lines=23> */
[----:B------:R-:W-:Y:S02]  /*1300*/  FADD.FTZ R20, R28, R21 ;  /* 0x000000151c147221 */ /* 0x000fe40000010000 */
[----:B------:R-:W2:Y:S01]  /*1310*/  LDS.128 R28, [UR5+0x70] ;  /* 0x00007005ff1c7984 */ /* 0x000ea20008000c00 */
[----:B------:R-:W-:Y:S01]  /*1320*/  FADD.FTZ R61, R61, R22 ;  /* 0x000000163d3d7221 */ /* 0x000fe20000010000 */
[----:B------:R-:W-:Y:S02]  /*1330*/  FADD.FTZ R22, R20, R23 ;  /* 0x0000001714167221 */ /* 0x000fe40000010000 */
        /* <DEDUP_REMOVED lines=15> */
.L_x_1575:
[----:B------:R-:W-:Y:S05]  /*1430*/  BSYNC B0 ;  /* 0x0000000000007941 */ /* 0x000fea0003800000 */
.L_x_1574:
        /* <DEDUP_REMOVED lines=11> */
[----:B------:R-:W0:Y:S01]  /*14f0*/  LDS.128 R28, [R54+0x3c0] ;  /* 0x0003c000361c7984 */ /* 0x000e220000000c00 */
[----:B------:R-:W-:Y:S01]  /*1500*/  FADD.FTZ R61, R15, R16 ;  /* 0x000000100f3d7221 */ /* 0x000fe20000010000 */
[----:B------:R-:W-:Y:S01]  /*1510*/  FADD.FTZ R15, R25, R18 ;  /* 0x00000012190f7221 */ /* 0x000fe20000010000 */
[----:B------:R-:W-:-:S02]  /*1520*/  FADD.FTZ R14, R26, R19 ;  /* 0x000000131a0e7221 */ /* 0x000fc40000010000 */
[----:B------:R-:W1:Y:S01]  /*1530*/  LDS.128 R16, [R54+0x4b0] ;  /* 0x0004b00036107984 */ /* 0x000e620000000c00 */
[----:B---3--:R-:W-:Y:S01]  /*1540*/  FADD.FTZ R61, R61, R20 ;  /* 0x000000143d3d7221 */ /* 0x008fe20000010000 */
[----:B------:R-:W-:Y:S01]  /*1550*/  FADD.FTZ R20, R24, R21 ;  /* 0x0000001518147221 */ /* 0x000fe20000010000 */
[----:B------:R-:W-:Y:S01]  /*1560*/  FADD.FTZ R15, R15, R22 ;  /* 0x000000160f0f7221 */ /* 0x000fe20000010000 */
[----:B------:R-:W2:Y:S01]  /*1570*/  LDS.128 R24, [R54+0x5a0] ;  /* 0x0005a00036187984 */ /* 0x000ea20000000c00 */
        /* <DEDUP_REMOVED lines=116> */
[----:B------:R-:W-:Y:S01]  /*1cc0*/  FADD.FTZ R29, R61, R24 ;  /* 0x000000183d1d7221 */ /* 0x000fe20000010000 */
[----:B------:R-:W1:Y:S01]  /*1cd0*/  LDS.128 R20, [R54+0x1b30] ;  /* 0x001b300036147984 */ /* 0x000e620000000c00 */
[----:B------:R-:W-:Y:S01]  /*1ce0*/  FADD.FTZ R15, R15, R26 ;  /* 0x0000001a0f0f7221 */ /* 0x000fe20000010000 */
[----:B------:R-:W-:-:S02]  /*1cf0*/  FADD.FTZ R60, R60, R27 ;  /* 0x0000001b3c3c7221 */ /* 0x000fc40000010000 */
[----:B------:R-:W2:Y:S01]  /*1d00*/  LDS.128 R24, [R54+0x1c20] ;  /* 0x001c200036187984 */ /* 0x000ea20000000c00 */
[----:B0-----:R-:W-:Y:S01]  /*1d10*/  FADD.FTZ R61, R29, R16 ;  /* 0x000000101d3d7221 */ /* 0x001fe20000010000 */
[----:B------:R-:W-:Y:S02]  /*1d20*/  FADD.FTZ R14, R14, R17 ;  /* 0x000000110e0e7221 */ /* 0x000fe40000010000 */
[----:B------:R-:W0:Y:S01]  /*1d30*/  LDS.128 R28, [R54+0x1d10] ;  /* 0x001d1000361c7984 */ /* 0x000e220000000c00 */
        /* <DEDUP_REMOVED lines=10> */
[----:B0-----:R-:W-:Y:S01]  /*1de0*/  FADD.FTZ R24, R61, R28 ;  /* 0x0000001c3d187221 */ /* 0x001fe20000010000 */
[----:B------:R-:W-:Y:S01]  /*1df0*/  FADD.FTZ R25, R14, R29 ;  /* 0x0000001d0e197221 */ /* 0x000fe20000010000 */
[----:B------:R-:W-:Y:S01]  /*1e00*/  FADD.FTZ R26, R15, R30 ;  /* 0x0000001e0f1a7221 */ /* 0x000fe20000010000 */
[----:B------:R-:W-:-:S07]  /*1e10*/  FADD.FTZ R27, R60, R31 ;  /* 0x0000001f3c1b7221 */ /* 0x000fce0000010000 */
.L_x_1577:
[----:B------:R-:W-:Y:S05]  /*1e20*/  BSYNC B0 ;  /* 0x0000000000007941 */ /* 0x000fea0003800000 */
.L_x_1576:
        /* <DEDUP_REMOVED lines=17> */
.L_x_1579:
[----:B------:R-:W-:Y:S05]  /*1f40*/  BSYNC B0 ;  /* 0x0000000000007941 */ /* 0x000fea0003800000 */
.L_x_1578:
[----:B------:R-:W-:Y:S05]  /*1f50*/  @!P0 BRA `(.L_x_1580) ;  /* 0x00000010007c8947 */ /* 0x000fea0003800000 */
[----:B------:R-:W1:Y:S01]  /*1f60*/  LDC.64 R14, c[0x0][0x258] ;  /* 0x00009600ff0e7b82 */ /* 0x000e620000000a00 */
[----:B--2---:R-:W-:Y:S02]  /*1f70*/  LOP3.LUT R17, R44, 0x1, RZ, 0xc0, !PT ;  /* 0x000000012c117812 */ /* 0x004fe400078ec0ff */
[----:B------:R-:W-:-:S03]  /*1f80*/  SHF.L.U32 R16, R38, 0x1, RZ ;  /* 0x0000000126107819 */ /* 0x000fc600000006ff */
[----:B------:R-:W-:Y:S02]  /*1f90*/  IMAD R17, R17, R36, RZ ;  /* 0x0000002411117224 */ /* 0x000fe400078e02ff */
[----:B0-----:R-:W0:Y:S03]  /*1fa0*/  LDC.64 R24, c[0x0][0x260] ;  /* 0x00009800ff187b82 */ /* 0x001e260000000a00 */
[----:B------:R-:W-:Y:S01]  /*1fb0*/  IADD3 R19, R17, R39, RZ ;  /* 0x0000002711137210 */ /* 0x000fe20007ffe0ff */
[----:B------:R-:W-:-:S04]  /*1fc0*/  IMAD R17, R16, R17, RZ ;  /* 0x0000001110117224 */ /* 0x000fc800078e02ff */
[----:B-1----:R-:W-:-:S04]  /*1fd0*/  IMAD.WIDE.U32 R14, R19, 0x4, R14 ;  /* 0x00000004130e7825 */ /* 0x002fc800078e000e */
[----:B0-----:R-:W-:Y:S01]  /*1fe0*/  IMAD.WIDE R24, R17, 0x4, R24 ;  /* 0x0000000411187825 */ /* 0x001fe200078e0218 */
        /* <DEDUP_REMOVED lines=20> */
.L_x_1582:
[----:B-1----:R-:W2:Y:S04]  /*2130*/  LDG.E.STRONG.GPU R16, desc[UR8][R14.64] ;  /* 0x000000080e107981 */ /* 0x002ea8000c1ef900 */
[----:B--2---:R-:W-:Y:S01]  /*2140*/  CCTL.IVALL ;  /* 0x00000000ff00798f */ /* 0x004fe20002000000 */
[----:B------:R-:W-:Y:S05]  /*2150*/  YIELD ;  /* 0x0000000000007946 */ /* 0x000fea0003800000 */
[----:B------:R-:W-:-:S13]  /*2160*/  ISETP.NE.AND P0, PT, R16, R21, PT ;  /* 0x000000151000720c */ /* 0x000fda0003f05270 */
[----:B------:R-:W-:Y:S05]  /*2170*/  @P0 BRA `(.L_x_1582) ;  /* 0xfffffffc00ec0947 */ /* 0x000fea000383ffff */
.L_x_1581:
        /* <DEDUP_REMOVED lines=16> */
.L_x_1586:
        /* <DEDUP_REMOVED lines=115> */
.L_x_1585:
        /* <DEDUP_REMOVED lines=61> */
.L_x_1587:
[----:B------:R-:W-:-:S13]  /*2d80*/  ISETP.NE.OR P0, PT, R22, RZ, P0 ;  /* 0x000000ff1600720c */ /* 0x000fda0000705670 */
[----:B------:R-:W-:Y:S05]  /*2d90*/  @!P0 BRA `(.L_x_1583) ;  /* 0x00000000007c8947 */ /* 0x000fea0003800000 */
.L_x_1584:
        /* <DEDUP_REMOVED lines=31> */
.L_x_1583:
        /* <DEDUP_REMOVED lines=11> */
.L_x_1589:
[----:B------:R-:W-:Y:S05]  /*3040*/  BSYNC B0 ;  /* 0x0000000000007941 */ /* 0x000fea0003800000 */
.L_x_1588:
        /* <DEDUP_REMOVED lines=16> */
.L_x_1580:
[----:B------:R-:W3:Y:S01]  /*3150*/  S2UR UR6, SR_CgaCtaId ;  /* 0x00000000000679c3 */ /* 0x000ee20000008800 */
[----:B------:R-:W-:Y:S01]  /*3160*/  UMOV UR5, 0x400 ;  /* 0x0000040000057882 */ /* 0x000fe20000000000 */
[----:B-12---:R-:W-:-:S05]  /*3170*/  IMAD.WIDE.U32 R16, R52, -0x77777777, RZ ;  /* 0x8888888934107825 */ /* 0x006fca00078e00ff */
[----:B------:R-:W-:Y:S01]  /*3180*/  SHF.R.U32.HI R16, RZ, 0x3, R17 ;  /* 0x00000003ff107819 */ /* 0x000fe20000011611 */
[----:B------:R-:W1:Y:S01]  /*3190*/  LDC R19, c[0x0][0x2ac] ;  /* 0x0000ab00ff137b82 */ /* 0x000e620000000800 */
[----:B---3--:R-:W-:-:S03]  /*31a0*/  ULEA UR5, UR6, UR5, 0x18 ;  /* 0x0000000506057291 */ /* 0x008fc6000f8ec03f */
[----:B-1----:R-:W-:-:S06]  /*31b0*/  IMAD R16, R19, UR7, R16 ;  /* 0x0000000713107c24 */ /* 0x002fcc000f8e0210 */
        /* <DEDUP_REMOVED lines=26> */
.L_x_1590:
        /* <DEDUP_REMOVED lines=19> */
.L_x_1592:
[----:B------:R-:W-:Y:S05]  /*3490*/  BSYNC B0 ;  /* 0x0000000000007941 */ /* 0x000fea0003800000 */
.L_x_1591:
[----:B------:R-:W-:Y:S05]  /*34a0*/  @!P2 BRA `(.L_x_1593) ;  /* 0x000000000048a947 */ /* 0x000fea0003800000 */
[----:B------:R-:W-:Y:S01]  /*34b0*/  FFMA.FTZ R41, R7, R40, R41 ;  /* 0x0000002807297223 */ /* 0x000fe20000010029 */
[----:B------:R-:W-:-:S03]  /*34c0*/  FFMA.FTZ R43, R6, R45, R43 ;  /* 0x0000002d062b7223 */ /* 0x000fc6000001002b */
[----:B-1----:R-:W-:Y:S01]  /*34d0*/  FMUL.FTZ R8, R41, -1.4426950216293334961 ;  /* 0xbfb8aa3b29087820 */ /* 0x002fe20000410000 */
        /* <DEDUP_REMOVED lines=15> */
.L_x_1593:
        /* <DEDUP_REMOVED lines=9> */
[----:B0-----:R-:W-:Y:S01]  /*3660*/  IMAD R13, R35, UR12, RZ ;  /* 0x0000000c230d7c24 */ /* 0x001fe2000f8e02ff */
        /* <DEDUP_REMOVED lines=14> */
.L_x_1595:
[----:B------:R-:W-:Y:S05]  /*3750*/  BSYNC B0 ;  /* 0x0000000000007941 */ /* 0x000fea0003800000 */
.L_x_1594:
[----:B------:R-:W-:Y:S02]  /*3760*/  IADD3 R47, R36, R47, RZ ;  /* 0x0000002f242f7210 */ /* 0x000fe40007ffe0ff */
[----:B------:R-:W-:Y:S02]  /*3770*/  IADD3 R44, R44, 0x1, RZ ;  /* 0x000000012c2c7810 */ /* 0x000fe40007ffe0ff */
[----:B------:R-:W-:-:S13]  /*3780*/  ISETP.GE.AND P0, PT, R47, UR4, PT ;  /* 0x000000042f007c0c */ /* 0x000fda000bf06270 */
[----:B------:R-:W-:Y:S05]  /*3790*/  @!P0 BRA `(.L_x_1596) ;  /* 0xffffffc800ec8947 */ /* 0x000fea000383ffff */
.L_x_1569:
[----:B--2---:R-:W2:Y:S01]  /*37a0*/  LDC R6, c[0x0][0xc] ;  /* 0x00000300ff067b82 */ /* 0x004ea20000000800 */
[----:B------:R-:W-:Y:S01]  /*37b0*/  ISETP.NE.AND P2, PT, R52, RZ, PT ;  /* 0x000000ff3400720c */ /* 0x000fe20003f45270 */
[----:B------:R-:W-:Y:S06]  /*37c0*/  BSSY B0, `(.L_x_1597) ;  /* 0x0000015000007945 */ /* 0x000fec0003800000 */
[----:B------:R-:W3:Y:S08]  /*37d0*/  LDC R7, c[0x0][0x10] ;  /* 0x00000400ff077b82 */ /* 0x000ef00000000800 */
[----:B------:R-:W4:Y:S01]  /*37e0*/  LDC.64 R2, c[0x0][0x258] ;  /* 0x00009600ff027b82 */ /* 0x000f220000000a00 */
[----:B--2---:R-:W-:-:S02]  /*37f0*/  IADD3 R0, R6, -0x1, RZ ;  /* 0xffffffff06007810 */ /* 0x004fc40007ffe0ff */
[----:B------:R-:W-:Y:S02]  /*3800*/  ISETP.NE.AND P1, PT, R6, 0x1, PT ;  /* 0x000000010600780c */ /* 0x000fe40003f25270 */
[----:B------:R-:W-:Y:S02]  /*3810*/  ISETP.NE.AND P0, PT, R0, UR7, PT ;  /* 0x0000000700007c0c */ /* 0x000fe4000bf05270 */
[C---:B---3--:R-:W-:Y:S02]  /*3820*/  SHF.L.U32 R0, R7.reuse, 0x1, RZ ;  /* 0x0000000107007819 */ /* 0x048fe400000006ff */
[----:B------:R-:W-:Y:S02]  /*3830*/  IADD3 R4, R7, -0x1, RZ ;  /* 0xffffffff07047810 */ /* 0x000fe40007ffe0ff */
[----:B0-----:R-:W-:Y:S02]  /*3840*/  SEL R5, R0, RZ, P1 ;  /* 0x000000ff00057207 */ /* 0x001fe40000800000 */
[----:B------:R-:W-:-:S03]  /*3850*/  ISETP.NE.OR P0, PT, R39, R4, P0 ;  /* 0x000000042700720c */ /* 0x000fc60000705670 */
[----:B----4-:R-:W-:Y:S01]  /*3860*/  IMAD.WIDE.U32 R2, R5, 0x4, R2 ;  /* 0x0000000405027825 */ /* 0x010fe200078e0002 */
[----:B------:R-:W-:Y:S09]  /*3870*/  @P2 BRA `(.L_x_1598) ;  /* 0x0000000000242947 */ /* 0x000ff20003800000 */
[----:B------:R-:W0:Y:S01]  /*3880*/  S2R R0, SR_LANEID ;  /* 0x0000000000007919 */ /* 0x000e220000000000 */
[----:B------:R-:W-:Y:S02]  /*3890*/  VOTEU.ANY UR4, UPT, PT ;  /* 0x0000000000047886 */ /* 0x000fe400038e0100 */
[----:B------:R-:W-:Y:S02]  /*38a0*/  UFLO.U32 UR5, UR4 ;  /* 0x00000004000572bd */ /* 0x000fe400080e0000 */
[----:B------:R-:W2:Y:S04]  /*38b0*/  POPC R5, UR4 ;  /* 0x0000000400057d09 */ /* 0x000ea80008000000 */
[----:B0-----:R-:W-:-:S13]  /*38c0*/  ISETP.EQ.U32.AND P1, PT, R0, UR5, PT ;  /* 0x0000000500007c0c */ /* 0x001fda000bf22070 */
[----:B------:R-:W-:Y:S06]  /*38d0*/  @P1 MEMBAR.ALL.GPU ;  /* 0x0000000000001992 */ /* 0x000fec000000a000 */
[----:B------:R-:W-:-:S00]  /*38e0*/  @P1 ERRBAR ;  /* 0x00000000000019ab */ /* 0x000fc00000000000 */
[----:B------:R-:W-:Y:S06]  /*38f0*/  @P1 CGAERRBAR ;  /* 0x00000000000015ab */ /* 0x000fec0000000000 */
[----:B--2---:R0:W-:Y:S02]  /*3900*/  @P1 REDG.E.ADD.S32.STRONG.GPU desc[UR8][R2.64], R5 ;  /* 0x000000050200198e */ /* 0x0041e4000c10e388 */
.L_x_1598:
[----:B------:R-:W-:Y:S05]  /*3910*/  BSYNC B0 ;  /* 0x0000000000007941 */ /* 0x000fea0003800000 */
.L_x_1597:
[----:B------:R-:W-:Y:S05]  /*3920*/  @P0 EXIT ;  /* 0x000000000000094d */ /* 0x000fea0003800000 */
[----:B------:R-:W-:Y:S05]  /*3930*/  @P2 BRA `(.L_x_1599) ;  /* 0x0000000000202947 */ /* 0x000fea0003800000 */
[----:B------:R-:W-:-:S05]  /*3940*/  IMAD R0, R6, R7, RZ ;  /* 0x0000000706007224 */ /* 0x000fca00078e02ff */
[----:B------:R-:W-:-:S13]  /*3950*/  ISETP.NE.AND P0, PT, R0, -0x1, PT ;  /* 0xffffffff0000780c */ /* 0x000fda0003f05270 */
[----:B------:R-:W-:Y:S05]  /*3960*/  @!P0 BRA `(.L_x_1599) ;  /* 0x0000000000148947 */ /* 0x000fea0003800000 */
.L_x_1600:
[----:B0-----:R-:W2:Y:S04]  /*3970*/  LDG.E.STRONG.GPU R5, desc[UR8][R2.64] ;  /* 0x0000000802057981 */ /* 0x001ea8000c1ef900 */
[----:B--2---:R-:W-:Y:S01]  /*3980*/  CCTL.IVALL ;  /* 0x00000000ff00798f */ /* 0x004fe20002000000 */
[----:B------:R-:W-:Y:S05]  /*3990*/  YIELD ;  /* 0x0000000000007946 */ /* 0x000fea0003800000 */
[----:B------:R-:W-:-:S13]  /*39a0*/  ISETP.NE.AND P0, PT, R5, R0, PT ;  /* 0x000000000500720c */ /* 0x000fda0003f05270 */
[----:B------:R-:W-:Y:S05]  /*39b0*/  @P0 BRA `(.L_x_1600) ;  /* 0xfffffffc00ec0947 */ /* 0x000fea000383ffff */
.L_x_1599:
[----:B------:R-:W-:Y:S05]  /*39c0*/  WARPSYNC.ALL ;  /* 0x0000000000007948 */ /* 0x000fea0003800000 */
[----:B0-----:R-:W0:Y:S08]  /*39d0*/  LDC.64 R2, c[0x0][0x288] ;  /* 0x0000a200ff027b82 */ /* 0x001e300000000a00 */
        /* <DEDUP_REMOVED lines=9> */
[C---:B-1----:R-:W-:Y:S01]  /*3a70*/  IMAD.WIDE.U32 R8, R2.reuse, 0x3, RZ ;  /* 0x0000000302087825 */ /* 0x042fe200078e00ff */
        /* <DEDUP_REMOVED lines=12> */
.L_x_1601:
        /* <DEDUP_REMOVED lines=25> */
.L_x_1602:
        /* <DEDUP_REMOVED lines=11> */
.L_x_3279:


//--------------------- .text._Z35group_norm_nhwc_bwd_one_pass_kernelI11Fp32IOBf16WLi128ELi30ELi480EEv26Group_norm_nhwc_bwd_params --------------------------
	.section	.text._Z35group_norm_nhwc_bwd_one_pass_kernelI11Fp32IOBf16WLi128ELi30ELi480EEv26Group_norm_nhwc_bwd_params,"ax",@progbits
	.align	128
        .global         _Z35group_norm_nhwc_bwd_one_pass_kernelI11Fp32IOBf16WLi128ELi30ELi480EEv26Group_norm_nhwc_bwd_params
        .type           _Z35group_norm_nhwc_bwd_one_pass_kernelI11Fp32IOBf16WLi128ELi30ELi480EEv26Group_norm_nhwc_bwd_params,@function
        .size           _Z35group_norm_nhwc_bwd_one_pass_kernelI11Fp32IOBf16WLi128ELi30ELi480EEv26Group_norm_nhwc_bwd_params,(.L_x_3280 - _Z35group_norm_nhwc_bwd_one_pass_kernelI11Fp32IOBf16WLi128ELi30ELi480EEv26Group_norm_nhwc_bwd_params)
        .other          _Z35group_norm_nhwc_bwd_one_pass_kernelI11Fp32IOBf16WLi128ELi30ELi480EEv26Group_norm_nhwc_bwd_params,@"STO_CUDA_ENTRY STV_DEFAULT"
_Z35group_norm_nhwc_bwd_one_pass_kernelI11Fp32IOBf16WLi128ELi30ELi480EEv26Group_norm_nhwc_bwd_params:
.text._Z35group_norm_nhwc_bwd_one_pass_kernelI11Fp32IOBf16WLi128ELi30ELi480EEv26Group_norm_nhwc_bwd_params:
        /* <DEDUP_REMOVED lines=13> */
[----:B------:R-:W1:Y:S01]  /*00d0*/  S2R R32, SR_LANEID ;  /* 0x0000000000207919 */ /* 0x000e620000000000 */
[----:B------:R-:W-:Y:S01]  /*00e0*/  ULDC.64 UR10, c[0x0][0x290] ;  /* 0x0000a400000a7ab9 */ /* 0x000fe20000000a00 */
[----:B------:R-:W-:Y:S01]  /*00f0*/  ISETP.GE.U32.AND P2, PT, R43, 0x1e0, PT ;  /* 0x000001e02b00780c */ /* 0x000fe20003f46070 */
        /* <DEDUP_REMOVED lines=20> */
[----:B------:R-:W-:Y:S02]  /*0240*/  IADD3.X R6, RZ, R5, RZ, P3, !PT ;  /* 0x00000005ff067210 */ /* 0x000fe40001ffe4ff */
[----:B------:R-:W-:Y:S02]  /*0250*/  IADD3 R41, R42, 0x20, RZ ;  /* 0x000000202a297810 */ /* 0x000fe40007ffe0ff */
[----:B------:R-:W-:Y:S02]  /*0260*/  LEA.HI R0, R0, R43, RZ, 0x5 ;  /* 0x0000002b00007211 */ /* 0x000fe400078f28ff */
[--C-:B------:R-:W-:Y:S02]  /*0270*/  SHF.R.S64 R2, R2, 0x1, R9.reuse ;  /* 0x0000000102027819 */ /* 0x100fe40000001009 */
[----:B------:R-:W-:-:S02]  /*0280*/  SHF.R.S32.HI R5, RZ, 0x1, R9 ;  /* 0x00000001ff057819 */ /* 0x000fc40000011409 */
[----:B------:R-:W-:Y:S02]  /*0290*/  SHF.R.S64 R3, R3, 0x1, R6 ;  /* 0x0000000103037819 */ /* 0x000fe40000001006 */
[----:B------:R-:W-:Y:S01]  /*02a0*/  ISETP.LT.U32.AND P0, PT, R41, UR10, PT ;  /* 0x0000000a29007c0c */ /* 0x000fe2000bf01070 */
[----:B------:R-:W-:Y:S01]  /*02b0*/  ULDC.U8 UR10, c[0x0][0x2a4] ;  /* 0x0000a900000a7ab9 */ /* 0x000fe20000000000 */
[----:B------:R-:W-:Y:S02]  /*02c0*/  SHF.R.S32.HI R7, RZ, 0x1f, R41 ;  /* 0x0000001fff077819 */ /* 0x000fe40000011429 */
[----:B------:R-:W-:Y:S02]  /*02d0*/  SHF.R.S32.HI R0, RZ, 0x5, R0 ;  /* 0x00000005ff007819 */ /* 0x000fe40000011400 */
[----:B------:R-:W-:Y:S02]  /*02e0*/  IADD3 R40, R42, 0x40, RZ ;  /* 0x000000402a287810 */ /* 0x000fe40007ffe0ff */
[----:B------:R-:W-:-:S02]  /*02f0*/  SHF.R.S32.HI R6, RZ, 0x1, R6 ;  /* 0x00000001ff067819 */ /* 0x000fc40000011406 */
[----:B------:R-:W-:Y:S02]  /*0300*/  SHF.L.U64.HI R4, R2, 0x2, R5 ;  /* 0x0000000202047819 */ /* 0x000fe40000010205 */
[----:B------:R-:W-:Y:S02]  /*0310*/  ISETP.LT.AND.EX P2, PT, R7, UR11, !P2, P0 ;  /* 0x0000000b07007c0c */ /* 0x000fe4000d741300 */
[----:B------:R-:W-:Y:S02]  /*0320*/  SHF.L.U32 R44, R44, 0x1, RZ ;  /* 0x000000012c2c7819 */ /* 0x000fe400000006ff */
[----:B------:R-:W-:Y:S02]  /*0330*/  LEA R0, R0, UR5, 0x3 ;  /* 0x0000000500007c11 */ /* 0x000fe4000f8e18ff */
[----:B------:R-:W-:Y:S02]  /*0340*/  IADD3 R39, R42, 0x60, RZ ;  /* 0x000000602a277810 */ /* 0x000fe40007ffe0ff */
[----:B------:R-:W-:-:S02]  /*0350*/  SHF.R.S32.HI R5, RZ, 0x1f, R40 ;  /* 0x0000001fff057819 */ /* 0x000fc40000011428 */
[----:B01----:R-:W-:-:S07]  /*0360*/  SHF.L.U64.HI R6, R3, 0x2, R6 ;  /* 0x0000000203067819 */ /* 0x003fce0000010206 */
.L_x_1638:
[----:B0--3--:R-:W0:Y:S01]  /*0370*/  LDC R15, c[0x0][0x2a0] ;  /* 0x0000a800ff0f7b82 */ /* 0x009e220000000800 */
[----:B--2---:R-:W-:Y:S01]  /*0380*/  IABS R13, R38 ;  /* 0x00000026000d7213 */ /* 0x004fe20000000000 */
[----:B------:R-:W-:Y:S01]  /*0390*/  ULDC.64 UR14, c[0x0][0x290] ;  /* 0x0000a400000e7ab9 */ /* 0x000fe20000000a00 */
[----:B------:R-:W-:Y:S01]  /*03a0*/  ISETP.GE.AND P0, PT, R38, RZ, PT ;  /* 0x000000ff2600720c */ /* 0x000fe20003f06270 */
[----:B------:R-:W-:Y:S01]  /*03b0*/  ULDC.64 UR12, c[0x0][0x298] ;  /* 0x0000a600000c7ab9 */ /* 0x000fe20000000a00 */
[----:B------:R-:W-:Y:S02]  /*03c0*/  SHF.R.S32.HI R14, RZ, 0x1f, R44 ;  /* 0x0000001fff0e7819 */ /* 0x000fe4000001142c */
[----:B------:R-:W-:Y:S01]  /*03d0*/  SHF.R.S32.HI R35, RZ, 0x1f, R39 ;  /* 0x0000001fff237819 */ /* 0x000fe20000011427 */
[----:B-1----:R-:W1:Y:S08]  /*03e0*/  LDC R17, c[0x0][0x2ac] ;  /* 0x0000ab00ff117b82 */ /* 0x002e700000000800 */
[----:B------:R-:W2:Y:S01]  /*03f0*/  LDC.64 R20, c[0x0][0x248] ;  /* 0x00009200ff147b82 */ /* 0x000ea20000000a00 */
[----:B0-----:R-:W-:-:S07]  /*0400*/  IABS R12, R15 ;  /* 0x0000000f000c7213 */ /* 0x001fce0000000000 */
[----:B------:R-:W0:Y:S01]  /*0410*/  @P1 LDC.64 R18, c[0x0][0x230] ;  /* 0x00008c00ff121b82 */ /* 0x000e220000000a00 */
[----:B------:R-:W3:Y:S07]  /*0420*/  I2F.RP R10, R12 ;  /* 0x0000000c000a7306 */ /* 0x000eee0000209400 */
[----:B------:R-:W4:Y:S01]  /*0430*/  @P1 LDC.64 R26, c[0x0][0x228] ;  /* 0x00008a00ff1a1b82 */ /* 0x000f220000000a00 */
[----:B--2---:R-:W-:Y:S01]  /*0440*/  IMAD.WIDE R24, R38, 0x8, R20 ;  /* 0x0000000826187825 */ /* 0x004fe200078e0214 */
[----:B---3--:R-:W2:Y:S05]  /*0450*/  MUFU.RCP R10, R10 ;  /* 0x0000000a000a7308 */ /* 0x008eaa0000001000 */
[----:B------:R-:W3:Y:S01]  /*0460*/  LDG.E.64 R24, desc[UR8][R24.64] ;  /* 0x0000000818187981 */ /* 0x000ee2000c1e1b00 */
[----:B--2---:R-:W-:-:S04]  /*0470*/  IADD3 R8, R10, 0xffffffe, RZ ;  /* 0x0ffffffe0a087810 */ /* 0x004fc80007ffe0ff */
[----:B------:R2:W1:Y:S02]  /*0480*/  F2I.FTZ.U32.TRUNC.NTZ R9, R8 ;  /* 0x0000000800097305 */ /* 0x000464000021f000 */
[----:B--2---:R-:W-:Y:S02]  /*0490*/  MOV R8, RZ ;  /* 0x000000ff00087202 */ /* 0x004fe40000000f00 */
[----:B-1----:R-:W-:-:S05]  /*04a0*/  IADD3 R11, RZ, -R9, RZ ;  /* 0x80000009ff0b7210 */ /* 0x002fca0007ffe0ff */
[----:B------:R-:W-:-:S04]  /*04b0*/  IMAD R11, R11, R12, RZ ;  /* 0x0000000c0b0b7224 */ /* 0x000fc800078e02ff */
[----:B------:R-:W-:Y:S01]  /*04c0*/  IMAD.HI.U32 R9, R9, R11, R8 ;  /* 0x0000000b09097227 */ /* 0x000fe200078e0008 */
[----:B------:R-:W-:-:S04]  /*04d0*/  LOP3.LUT R8, R38, R15, RZ, 0x3c, !PT ;  /* 0x0000000f26087212 */ /* 0x000fc800078e3cff */
[----:B------:R-:W-:Y:S01]  /*04e0*/  ISETP.GE.AND P3, PT, R8, RZ, PT ;  /* 0x000000ff0800720c */ /* 0x000fe20003f66270 */
        /* <DEDUP_REMOVED lines=9> */
[----:B------:R-:W-:-:S04]  /*0580*/  IADD3 R8, R9, -R12, RZ ;  /* 0x8000000c09087210 */ /* 0x000fc80007ffe0ff */
[----:B------:R-:W-:Y:S01]  /*0590*/  SEL R56, R8, R9, !P6 ;  /* 0x0000000908387207 */ /* 0x000fe20007000000 */
[----:B------:R-:W-:-:S03]  /*05a0*/  IMAD.WIDE.U32 R8, R43, -0x77777777, RZ ;  /* 0x888888892b087825 */ /* 0x000fc600078e00ff */
[----:B------:R-:W-:Y:S02]  /*05b0*/  @!P0 IADD3 R56, -R56, RZ, RZ ;  /* 0x000000ff38388210 */ /* 0x000fe40007ffe1ff */
[----:B------:R-:W-:Y:S02]  /*05c0*/  @P4 IADD3 R11, R11, 0x1, RZ ;  /* 0x000000010b0b4810 */ /* 0x000fe40007ffe0ff */
[----:B------:R-:W-:Y:S02]  /*05d0*/  ISETP.NE.AND P4, PT, R15, RZ, PT ;  /* 0x000000ff0f00720c */ /* 0x000fe40003f85270 */
[----:B------:R-:W-:Y:S02]  /*05e0*/  SHF.R.U32.HI R8, RZ, 0x3, R9 ;  /* 0x00000003ff087819 */ /* 0x000fe40000011609 */
[----:B------:R-:W-:Y:S02]  /*05f0*/  SEL R56, R13, R56, !P4 ;  /* 0x000000380d387207 */ /* 0x000fe40006000000 */
[----:B------:R-:W-:Y:S01]  /*0600*/  @!P3 IADD3 R11, -R11, RZ, RZ ;  /* 0x000000ff0b0bb210 */ /* 0x000fe20007ffe1ff */
[----:B------:R-:W-:Y:S01]  /*0610*/  IMAD R10, R17, UR7, R8 ;  /* 0x00000007110a7c24 */ /* 0x000fe2000f8e0208 */
[----:B------:R-:W-:Y:S01]  /*0620*/  ISETP.GE.U32.AND P3, PT, R39, UR14, PT ;  /* 0x0000000e27007c0c */ /* 0x000fe2000bf66070 */
[----:B------:R-:W-:Y:S01]  /*0630*/  IMAD R29, R56, 0x1e, RZ ;  /* 0x0000001e381d7824 */ /* 0x000fe200078e02ff */
[----:B------:R-:W-:Y:S01]  /*0640*/  SEL R11, R13, R11, !P4 ;  /* 0x0000000b0d0b7207 */ /* 0x000fe20006000000 */
[----:B------:R-:W1:Y:S01]  /*0650*/  @P1 LDC.64 R8, c[0x0][0x288] ;  /* 0x0000a200ff081b82 */ /* 0x000e620000000a00 */
[----:B------:R-:W-:-:S02]  /*0660*/  IADD3 R10, R10, 0x40, RZ ;  /* 0x000000400a0a7810 */ /* 0x000fc40007ffe0ff */
[----:B------:R-:W-:Y:S02]  /*0670*/  IADD3 R58, P0, R44, R29, RZ ;  /* 0x0000001d2c3a7210 */ /* 0x000fe40007f1e0ff */
[----:B------:R-:W-:Y:S02]  /*0680*/  SHF.R.S32.HI R12, RZ, 0x1f, R11 ;  /* 0x0000001fff0c7819 */ /* 0x000fe4000001140b */
[----:B------:R-:W-:Y:S01]  /*0690*/  LEA.HI.X.SX32 R59, R29, R14, 0x1, P0 ;  /* 0x0000000e1d3b7211 */ /* 0x000fe200000f0eff */
[----:B------:R-:W2:Y:S01]  /*06a0*/  @P2 LDC.64 R16, c[0x0][0x228] ;  /* 0x00008a00ff102b82 */ /* 0x000ea20000000a00 */
[----:B------:R-:W-:Y:S01]  /*06b0*/  ISETP.GE.U32.AND P0, PT, R10, UR14, PT ;  /* 0x0000000e0a007c0c */ /* 0x000fe2000bf06070 */
[----:B------:R-:W-:Y:S01]  /*06c0*/  IMAD R12, R12, UR12, RZ ;  /* 0x0000000c0c0c7c24 */ /* 0x000fe2000f8e02ff */
[----:B------:R-:W-:Y:S01]  /*06d0*/  SHF.R.S32.HI R10, RZ, 0x1f, R10 ;  /* 0x0000001fff0a7819 */ /* 0x000fe2000001140a */
[----:B------:R-:W-:Y:S01]  /*06e0*/  IMAD.WIDE.U32 R58, R11, UR12, R58 ;  /* 0x0000000c0b3a7c25 */ /* 0x000fe2000f8e003a */
[----:B------:R-:W-:-:S02]  /*06f0*/  ISETP.GE.AND.EX P3, PT, R35, UR15, PT, P3 ;  /* 0x0000000f23007c0c */ /* 0x000fc4000bf66330 */
[----:B------:R-:W-:Y:S01]  /*0700*/  ISETP.GE.AND.EX P0, PT, R10, UR15, PT, P0 ;  /* 0x0000000f0a007c0c */ /* 0x000fe2000bf06300 */
[----:B------:R-:W-:Y:S01]  /*0710*/  IMAD R61, R11, UR13, R12 ;  /* 0x0000000d0b3d7c24 */ /* 0x000fe2000f8e020c */
[----:B------:R-:W-:Y:S01]  /*0720*/  SHF.R.S32.HI R13, RZ, 0x1f, R42 ;  /* 0x0000001fff0d7819 */ /* 0x000fe2000001142a */
[----:B------:R-:W4:Y:S01]  /*0730*/  @P2 LDC.64 R10, c[0x0][0x288] ;  /* 0x0000a200ff0a2b82 */ /* 0x000f220000000a00 */
[C---:B------:R-:W-:Y:S02]  /*0740*/  ISETP.LT.U32.AND P0, PT, R43.reuse, 0x1e0, !P0 ;  /* 0x000001e02b00780c */ /* 0x040fe40004701070 */
[----:B------:R-:W-:Y:S02]  /*0750*/  ISETP.GT.U32.OR P3, PT, R43, 0x1df, P3 ;  /* 0x000001df2b00780c */ /* 0x000fe40001f64470 */
[----:B------:R-:W-:Y:S01]  /*0760*/  IADD3 R61, R59, R61, RZ ;  /* 0x0000003d3b3d7210 */ /* 0x000fe20007ffe0ff */
[----:B-1----:R-:W-:Y:S01]  /*0770*/  @P1 IMAD R12, R13, R8, RZ ;  /* 0x000000080d0c1224 */ /* 0x002fe200078e02ff */
[----:B------:R-:W-:-:S02]  /*0780*/  @P1 MOV R60, R58 ;  /* 0x0000003a003c1202 */ /* 0x000fc40000000f00 */
[----:B------:R-:W-:Y:S01]  /*0790*/  @P2 MOV R46, R58 ;  /* 0x0000003a002e2202 */ /* 0x000fe20000000f00 */
[C---:B------:R-:W-:Y:S01]  /*07a0*/  @P1 IMAD R13, R42.reuse, R9, R12 ;  /* 0x000000092a0d1224 */ /* 0x040fe200078e020c */
[----:B------:R-:W-:Y:S01]  /*07b0*/  @P2 MOV R47, R61 ;  /* 0x0000003d002f2202 */ /* 0x000fe20000000f00 */
[----:B------:R-:W-:Y:S02]  /*07c0*/  @P1 IMAD.WIDE.U32 R14, R42, R8, R60 ;  /* 0x000000082a0e1225 */ /* 0x000fe400078e003c */
[----:B------:R-:W1:Y:S01]  /*07d0*/  @P0 LDC.64 R8, c[0x0][0x288] ;  /* 0x0000a200ff080b82 */ /* 0x000e620000000a00 */
[----:B------:R-:W-:Y:S02]  /*07e0*/  @P1 SHF.L.U32 R23, R14, 0x2, RZ ;  /* 0x000000020e171819 */ /* 0x000fe400000006ff */
[----:B------:R-:W-:Y:S02]  /*07f0*/  @P1 IADD3 R15, R15, R13, RZ ;  /* 0x0000000d0f0f1210 */ /* 0x000fe40007ffe0ff */
[----:B0-----:R-:W-:-:S03]  /*0800*/  @P1 IADD3 R30, P4, R23, R18, RZ ;  /* 0x00000012171e1210 */ /* 0x001fc60007f9e0ff */
[----:B------:R-:W0:Y:S01]  /*0810*/  @!P3 LDC.64 R12, c[0x0][0x288] ;  /* 0x0000a200ff0cbb82 */ /* 0x000e220000000a00 */
[----:B------:R-:W-:Y:S01]  /*0820*/  @P1 SHF.L.U64.HI R22, R14, 0x2, R15 ;  /* 0x000000020e161819 */ /* 0x000fe2000001020f */
[----:B----4-:R-:W-:Y:S01]  /*0830*/  @P2 IMAD R18, R7, R10, RZ ;  /* 0x0000000a07122224 */ /* 0x010fe200078e02ff */
[----:B------:R-:W-:Y:S01]  /*0840*/  @P1 IADD3 R26, P5, R23, R26, RZ ;  /* 0x0000001a171a1210 */ /* 0x000fe20007fbe0ff */
[C---:B------:R-:W-:Y:S01]  /*0850*/  @P2 IMAD.WIDE.U32 R46, R41.reuse, R10, R46 ;  /* 0x0000000a292e2225 */ /* 0x040fe200078e002e */
[C---:B------:R-:W-:Y:S02]  /*0860*/  @P1 IADD3.X R31, R22.reuse, R19, RZ, P4, !PT ;  /* 0x00000013161f1210 */ /* 0x040fe400027fe4ff */
[----:B------:R-:W-:Y:S01]  /*0870*/  @P1 IADD3.X R27, R22, R27, RZ, P5, !PT ;  /* 0x0000001b161b1210 */ /* 0x000fe20002ffe4ff */
[----:B------:R-:W4:Y:S01]  /*0880*/  @P2 LDC.64 R14, c[0x0][0x230] ;  /* 0x00008c00ff0e2b82 */ /* 0x000f220000000a00 */
[----:B------:R-:W-:-:S07]  /*0890*/  @P2 IMAD R11, R41, R11, R18 ;  /* 0x0000000b290b2224 */ /* 0x000fce00078e0212 */
[----:B------:R-:W4:Y:S01]  /*08a0*/  @P0 LDC.64 R18, c[0x0][0x230] ;  /* 0x00008c00ff120b82 */ /* 0x000f220000000a00 */
[----:B------:R-:W-:Y:S01]  /*08b0*/  @P2 IADD3 R45, R47, R11, RZ ;  /* 0x0000000b2f2d2210 */ /* 0x000fe20007ffe0ff */
[----:B-1----:R-:W-:Y:S01]  /*08c0*/  @P0 IMAD R36, R5, R8, RZ ;  /* 0x0000000805240224 */ /* 0x002fe200078e02ff */
[----:B------:R-:W-:-:S05]  /*08d0*/  @P0 MOV R48, R58 ;  /* 0x0000003a00300202 */ /* 0x000fca0000000f00 */
[----:B------:R-:W1:Y:S01]  /*08e0*/  @P0 LDC.64 R20, c[0x0][0x228] ;  /* 0x00008a00ff140b82 */ /* 0x000e620000000a00 */
[----:B------:R-:W-:-:S07]  /*08f0*/  @P0 MOV R49, R61 ;  /* 0x0000003d00310202 */ /* 0x000fce0000000f00 */
[----:B------:R-:W1:Y:S08]  /*0900*/  @!P3 LDC.64 R22, c[0x0][0x230] ;  /* 0x00008c00ff16bb82 */ /* 0x000e700000000a00 */
[----:B------:R-:W1:Y:S01]  /*0910*/  @!P3 LDC.64 R10, c[0x0][0x228] ;  /* 0x00008a00ff0abb82 */ /* 0x000e620000000a00 */
[----:B------:R-:W-:Y:S01]  /*0920*/  @P2 SHF.L.U64.HI R28, R46, 0x2, R45 ;  /* 0x000000022e1c2819 */ /* 0x000fe2000001022d */
[----:B------:R-:W-:Y:S01]  /*0930*/  @P0 IMAD R45, R40, R9, R36 ;  /* 0x00000009282d0224 */ /* 0x000fe200078e0224 */
[----:B------:R-:W-:Y:S01]  /*0940*/  @P2 SHF.L.U32 R47, R46, 0x2, RZ ;  /* 0x000000022e2f2819 */ /* 0x000fe200000006ff */
[----:B------:R-:W-:Y:S01]  /*0950*/  @P0 IMAD.WIDE.U32 R48, R40, R8, R48 ;  /* 0x0000000828300225 */ /* 0x000fe200078e0030 */
[----:B------:R-:W-:-:S02]  /*0960*/  @!P3 MOV R8, R58 ;  /* 0x0000003a0008b202 */ /* 0x000fc40000000f00 */
[----:B------:R-:W-:Y:S01]  /*0970*/  @!P3 MOV R9, R61 ;  /* 0x0000003d0009b202 */ /* 0x000fe20000000f00 */
[----:B0-----:R-:W-:Y:S01]  /*0980*/  @!P3 IMAD R36, R35, R12, RZ ;  /* 0x0000000c2324b224 */ /* 0x001fe200078e02ff */
[----:B--2---:R-:W-:Y:S02]  /*0990*/  @P2 IADD3 R46, P5, R47, R16, RZ ;  /* 0x000000102f2e2210 */ /* 0x004fe40007fbe0ff */
[----:B------:R-:W-:Y:S01]  /*09a0*/  @P0 IADD3 R45, R49, R45, RZ ;  /* 0x0000002d312d0210 */ /* 0x000fe20007ffe0ff */
[C---:B------:R-:W-:Y:S01]  /*09b0*/  @!P3 IMAD R13, R39.reuse, R13, R36 ;  /* 0x0000000d270db224 */ /* 0x040fe200078e0224 */
[----:B------:R-:W-:Y:S01]  /*09c0*/  @P0 SHF.L.U32 R51, R48, 0x2, RZ ;  /* 0x0000000230330819 */ /* 0x000fe200000006ff */
[----:B------:R-:W-:Y:S01]  /*09d0*/  @!P3 IMAD.WIDE.U32 R8, R39, R12, R8 ;  /* 0x0000000c2708b225 */ /* 0x000fe200078e0008 */
[----:B----4-:R-:W-:Y:S02]  /*09e0*/  @P2 IADD3 R52, P4, R47, R14, RZ ;  /* 0x0000000e2f342210 */ /* 0x010fe40007f9e0ff */
[----:B------:R-:W-:-:S02]  /*09f0*/  @P2 IADD3.X R47, R28, R17, RZ, P5, !PT ;  /* 0x000000111c2f2210 */ /* 0x000fc40002ffe4ff */
[----:B------:R-:W-:Y:S02]  /*0a00*/  @P0 SHF.L.U64.HI R16, R48, 0x2, R45 ;  /* 0x0000000230100819 */ /* 0x000fe4000001022d */
[----:B------:R-:W-:Y:S02]  /*0a10*/  @P0 IADD3 R12, P5, R51, R18, RZ ;  /* 0x00000012330c0210 */ /* 0x000fe40007fbe0ff */
[----:B------:R-:W-:Y:S02]  /*0a20*/  @!P3 IADD3 R9, R9, R13, RZ ;  /* 0x0000000d0909b210 */ /* 0x000fe40007ffe0ff */
[----:B------:R-:W-:Y:S02]  /*0a30*/  @!P3 SHF.L.U32 R55, R8, 0x2, RZ ;  /* 0x000000020837b819 */ /* 0x000fe400000006ff */
[----:B------:R-:W-:Y:S02]  /*0a40*/  @P2 IADD3.X R53, R28, R15, RZ, P4, !PT ;  /* 0x0000000f1c352210 */ /* 0x000fe400027fe4ff */
[----:B------:R-:W-:-:S02]  /*0a50*/  @P0 IADD3.X R13, R16, R19, RZ, P5, !PT ;  /* 0x00000013100d0210 */ /* 0x000fc40002ffe4ff */
[----:B-1----:R-:W-:Y:S02]  /*0a60*/  @P0 IADD3 R50, P6, R51, R20, RZ ;  /* 0x0000001433320210 */ /* 0x002fe40007fde0ff */
[----:B------:R-:W-:Y:S02]  /*0a70*/  @!P3 SHF.L.U64.HI R14, R8, 0x2, R9 ;  /* 0x00000002080eb819 */ /* 0x000fe40000010209 */
[C---:B------:R-:W-:Y:S02]  /*0a80*/  @!P3 IADD3 R48, P4, R55.reuse, R22, RZ ;  /* 0x000000163730b210 */ /* 0x040fe40007f9e0ff */
[----:B------:R-:W-:Y:S02]  /*0a90*/  @!P3 IADD3 R54, P5, R55, R10, RZ ;  /* 0x0000000a3736b210 */ /* 0x000fe40007fbe0ff */
[----:B------:R-:W-:Y:S02]  /*0aa0*/  @P0 IADD3.X R51, R16, R21, RZ, P6, !PT ;  /* 0x0000001510330210 */ /* 0x000fe400037fe4ff */
[----:B------:R-:W-:-:S02]  /*0ab0*/  CS2R R20, SRZ ;  /* 0x0000000000147805 */ /* 0x000fc4000001ff00 */
[C---:B------:R-:W-:Y:S02]  /*0ac0*/  @!P3 IADD3.X R49, R14.reuse, R23, RZ, P4, !PT ;  /* 0x000000170e31b210 */ /* 0x040fe400027fe4ff */
[----:B------:R-:W-:Y:S02]  /*0ad0*/  CS2R R22, SRZ ;  /* 0x0000000000167805 */ /* 0x000fe4000001ff00 */
[----:B------:R-:W-:Y:S02]  /*0ae0*/  @!P3 IADD3.X R55, R14, R11, RZ, P5, !PT ;  /* 0x0000000b0e37b210 */ /* 0x000fe40002ffe4ff */
[----:B------:R-:W-:Y:S02]  /*0af0*/  CS2R R16, SRZ ;  /* 0x0000000000107805 */ /* 0x000fe4000001ff00 */
[----:B------:R-:W-:Y:S01]  /*0b00*/  CS2R R14, SRZ ;  /* 0x00000000000e7805 */ /* 0x000fe2000001ff00 */
[----:B------:R-:W5:Y:S04]  /*0b10*/  @P2 LDG.E.64 R20, desc[UR8][R52.64] ;  /* 0x0000000834142981 */ /* 0x000f68000c1e1b00 */
[----:B------:R-:W5:Y:S04]  /*0b20*/  @P1 LDG.E.64 R22, desc[UR8][R30.64] ;  /* 0x000000081e161981 */ /* 0x000f68000c1e1b00 */
[----:B------:R-:W5:Y:S04]  /*0b30*/  @!P3 LDG.E.64 R16, desc[UR8][R48.64] ;  /* 0x000000083010b981 */ /* 0x000f68000c1e1b00 */
[----:B------:R-:W5:Y:S01]  /*0b40*/  @!P3 LDG.E.64 R14, desc[UR8][R54.64] ;  /* 0x00000008360eb981 */ /* 0x000f62000c1e1b00 */
[----:B------:R-:W-:-:S02]  /*0b50*/  CS2R R18, SRZ ;  /* 0x0000000000127805 */ /* 0x000fc4000001ff00 */
[----:B------:R-:W-:Y:S02]  /*0b60*/  MOV R9, RZ ;  /* 0x000000ff00097202 */ /* 0x000fe40000000f00 */
[----:B------:R-:W-:Y:S02]  /*0b70*/  MOV R8, RZ ;  /* 0x000000ff00087202 */ /* 0x000fe40000000f00 */
[----:B------:R0:W5:Y:S04]  /*0b80*/  @P0 LDG.E.64 R18, desc[UR8][R12.64] ;  /* 0x000000080c120981 */ /* 0x000168000c1e1b00 */
[----:B------:R3:W5:Y:S01]  /*0b90*/  @P1 LDG.E.64 R8, desc[UR8][R26.64] ;  /* 0x000000081a081981 */ /* 0x000762000c1e1b00 */
[----:B0-----:R-:W-:-:S06]  /*0ba0*/  CS2R R12, SRZ ;  /* 0x00000000000c7805 */ /* 0x001fcc000001ff00 */
[----:B------:R-:W5:Y:S01]  /*0bb0*/  @P0 LDG.E.64 R12, desc[UR8][R50.64] ;  /* 0x00000008320c0981 */ /* 0x000f62000c1e1b00 */
[----:B---3--:R-:W-:-:S05]  /*0bc0*/  FFMA.FTZ R26, -R24, R24, R25 ;  /* 0x00000018181a7223 */ /* 0x008fca0000010119 */
[----:B------:R-:W-:-:S13]  /*0bd0*/  FSETP.GTU.FTZ.AND P0, PT, R26, RZ, PT ;  /* 0x000000ff1a00720b */ /* 0x000fda0003f1c000 */
[----:B------:R-:W0:Y:S01]  /*0be0*/  @P0 LDC R25, c[0x0][0x250] ;  /* 0x00009400ff190b82 */ /* 0x000e220000000800 */
[----:B------:R-:W-:Y:S02]  /*0bf0*/  MOV R45, 0x3f800000 ;  /* 0x3f800000002d7802 */ /* 0x000fe40000000f00 */
[----:B------:R-:W-:Y:S01]  /*0c00*/  CS2R R10, SRZ ;  /* 0x00000000000a7805 */ /* 0x000fe2000001ff00 */
[----:B------:R-:W-:Y:S01]  /*0c10*/  BSSY B0, `(.L_x_1604) ;  /* 0x0000019000007945 */ /* 0x000fe20003800000 */
[----:B------:R-:W-:Y:S02]  /*0c20*/  MOV R36, RZ ;  /* 0x000000ff00247202 */ /* 0x000fe40000000f00 */
[----:B------:R-:W-:Y:S02]  /*0c30*/  MOV R35, RZ ;  /* 0x000000ff00237202 */ /* 0x000fe40000000f00 */
[----:B------:R1:W5:Y:S01]  /*0c40*/  @P2 LDG.E.64 R10, desc[UR8][R46.64] ;  /* 0x000000082e0a2981 */ /* 0x000362000c1e1b00 */
[----:B0-----:R-:W-:-:S04]  /*0c50*/  @P0 FADD.FTZ R25, R26, R25 ;  /* 0x000000191a190221 */ /* 0x001fc80000010000 */
[----:B------:R0:W2:Y:S01]  /*0c60*/  @P0 MUFU.RSQ R45, R25 ;  /* 0x00000019002d0308 */ /* 0x0000a20000001400 */
[----:B------:R-:W-:Y:S02]  /*0c70*/  ISETP.GT.U32.AND P0, PT, R43, 0x1df, PT ;  /* 0x000001df2b00780c */ /* 0x000fe40003f04070 */
[----:B-1----:R-:W-:-:S11]  /*0c80*/  CS2R R46, SRZ ;  /* 0x00000000002e7805 */ /* 0x002fd6000001ff00 */
[----:B0-----:R-:W-:Y:S05]  /*0c90*/  @P0 BRA `(.L_x_1605) ;  /* 0x0000000000400947 */ /* 0x001fea0003800000 */
[----:B------:R-:W-:Y:S01]  /*0ca0*/  ISETP.NE.AND P0, PT, RZ, UR10, PT ;  /* 0x0000000aff007c0c */ /* 0x000fe2000bf05270 */
[----:B------:R-:W0:Y:S01]  /*0cb0*/  LDC.64 R30, c[0x0][0x238] ;  /* 0x00008e00ff1e7b82 */ /* 0x000e220000000a00 */
[----:B------:R-:W-:-:S04]  /*0cc0*/  IADD3 R29, R44, R29, RZ ;  /* 0x0000001d2c1d7210 */ /* 0x000fc80007ffe0ff */
[----:B------:R-:W-:-:S07]  /*0cd0*/  SHF.R.S32.HI R28, RZ, 0x1f, R29 ;  /* 0x0000001fff1c7819 */ /* 0x000fce000001141d */
[----:B------:R-:W1:Y:S01]  /*0ce0*/  @P0 LDC.64 R26, c[0x0][0x240] ;  /* 0x00009000ff1a0b82 */ /* 0x000e620000000a00 */
[----:B0-----:R-:W-:-:S05]  /*0cf0*/  IMAD.WIDE R30, R29, 0x2, R30 ;  /* 0x000000021d1e7825 */ /* 0x001fca00078e021e */
[----:B------:R-:W3:Y:S04]  /*0d00*/  LDG.E.U16 R47, desc[UR8][R30.64] ;  /* 0x000000081e2f7981 */ /* 0x000ee8000c1e1500 */
[----:B------:R-:W4:Y:S01]  /*0d10*/  LDG.E.U16 R46, desc[UR8][R30.64+0x2] ;  /* 0x000002081e2e7981 */ /* 0x000f22000c1e1500 */
[----:B-1----:R-:W-:-:S04]  /*0d20*/  @P0 LEA R26, P3, R29, R26, 0x1 ;  /* 0x0000001a1d1a0211 */ /* 0x002fc800078608ff */
[----:B------:R-:W-:-:S05]  /*0d30*/  @P0 LEA.HI.X R27, R29, R27, R28, 0x1, P3 ;  /* 0x0000001b1d1b0211 */ /* 0x000fca00018f0c1c */
[----:B------:R-:W2:Y:S04]  /*0d40*/  @P0 LDG.E.U16 R28, desc[UR8][R26.64] ;  /* 0x000000081a1c0981 */ /* 0x000ea8000c1e1500 */
[----:B------:R-:W2:Y:S01]  /*0d50*/  @P0 LDG.E.U16 R25, desc[UR8][R26.64+0x2] ;  /* 0x000002081a190981 */ /* 0x000ea2000c1e1500 */
[----:B---3--:R-:W-:Y:S02]  /*0d60*/  SHF.L.U32 R47, R47, 0x10, RZ ;  /* 0x000000102f2f7819 */ /* 0x008fe400000006ff */
[----:B----4-:R-:W-:Y:S02]  /*0d70*/  SHF.L.U32 R46, R46, 0x10, RZ ;  /* 0x000000102e2e7819 */ /* 0x010fe400000006ff */
[----:B--2---:R-:W-:Y:S02]  /*0d80*/  @P0 SHF.L.U32 R36, R28, 0x10, RZ ;  /* 0x000000101c240819 */ /* 0x004fe400000006ff */
[----:B------:R-:W-:-:S07]  /*0d90*/  @P0 SHF.L.U32 R35, R25, 0x10, RZ ;  /* 0x0000001019230819 */ /* 0x000fce00000006ff */
.L_x_1605:
[----:B------:R-:W-:Y:S05]  /*0da0*/  BSYNC B0 ;  /* 0x0000000000007941 */ /* 0x000fea0003800000 */
.L_x_1604:
[----:B------:R-:W-:Y:S01]  /*0db0*/  ISETP.NE.AND P3, PT, RZ, UR10, PT ;  /* 0x0000000aff007c0c */ /* 0x000fe2000bf65270 */
[C---:B-----5:R-:W-:Y:S01]  /*0dc0*/  FADD.FTZ R28, -R24.reuse, R22 ;  /* 0x00000016181c7221 */ /* 0x060fe20000010100 */
[C---:B------:R-:W-:Y:S01]  /*0dd0*/  FADD.FTZ R52, -R24.reuse, R23 ;  /* 0x0000001718347221 */ /* 0x040fe20000010100 */
[C---:B------:R-:W-:Y:S01]  /*0de0*/  FADD.FTZ R26, -R24.reuse, R20 ;  /* 0x00000014181a7221 */ /* 0x040fe20000010100 */
[----:B------:R-:W-:Y:S01]  /*0df0*/  FADD.FTZ R48, -R24, R21 ;  /* 0x0000001518307221 */ /* 0x000fe20000010100 */
[----:B------:R-:W-:Y:S01]  /*0e00*/  MOV R22, R8 ;  /* 0x0000000800167202 */ /* 0x000fe20000000f00 */
[----:B--2---:R-:W-:Y:S01]  /*0e10*/  FMUL.FTZ R53, R28, R45 ;  /* 0x0000002d1c357220 */ /* 0x004fe20000410000 */
        /* <DEDUP_REMOVED lines=22> */
.L_x_1606:
        /* <DEDUP_REMOVED lines=26> */
.L_x_1607:
        /* <DEDUP_REMOVED lines=31> */
.L_x_1608:
        /* <DEDUP_REMOVED lines=8> */
[----:B------:R-:W-:Y:S01]  /*1390*/  FMUL.FTZ R55, R30, R45 ;  /* 0x0000002d1e377220 */ /* 0x000fe20000410000 */
        /* <DEDUP_REMOVED lines=22> */
.L_x_1609:
[----:B------:R-:W-:Y:S01]  /*1500*/  FFMA.FTZ R28, R50, R27, R25 ;  /* 0x0000001b321c7223 */ /* 0x000fe20000010019 */
[----:B------:R-:W-:Y:S01]  /*1510*/  FMUL.FTZ R24, R26, R47 ;  /* 0x0000002f1a187220 */ /* 0x000fe20000410000 */
[----:B------:R-:W-:Y:S01]  /*1520*/  FADD.FTZ R27, R27, R16 ;  /* 0x000000101b1b7221 */ /* 0x000fe20000010000 */
[----:B------:R-:W-:Y:S01]  /*1530*/  ISETP.GT.AND P0, PT, R32, 0x1e, PT ;  /* 0x0000001e2000780c */ /* 0x000fe20003f04270 */
[----:B------:R-:W0:Y:S01]  /*1540*/  S2UR UR11, SR_CgaCtaId ;  /* 0x00000000000b79c3 */ /* 0x000e220000008800 */
[----:B------:R-:W-:Y:S01]  /*1550*/  FFMA.FTZ R25, R55, R24, R28 ;  /* 0x0000001837197223 */ /* 0x000fe2000001001c */
[----:B------:R-:W-:Y:S01]  /*1560*/  FMUL.FTZ R28, R17, R46 ;  /* 0x0000002e111c7220 */ /* 0x000fe20000410000 */
[----:B------:R-:W-:Y:S01]  /*1570*/  FADD.FTZ R27, R27, R24 ;  /* 0x000000181b1b7221 */ /* 0x000fe20000010000 */
[----:B------:R-:W-:Y:S01]  /*1580*/  FFMA.FTZ R24, R53, R22, RZ ;  /* 0x0000001635187223 */ /* 0x000fe200000100ff */
[----:B------:R-:W-:Y:S01]  /*1590*/  FADD.FTZ R29, RZ, R22 ;  /* 0x00000016ff1d7221 */ /* 0x000fe20000010000 */
[----:B------:R-:W-:Y:S01]  /*15a0*/  FFMA.FTZ R16, R54, R28, R25 ;  /* 0x0000001c36107223 */ /* 0x000fe20000010019 */
[----:B------:R-:W-:Y:S01]  /*15b0*/  FADD.FTZ R28, R28, R27 ;  /* 0x0000001b1c1c7221 */ /* 0x000fe20000010000 */
[----:B------:R-:W-:Y:S01]  /*15c0*/  FFMA.FTZ R22, R49, R20, R24 ;  /* 0x0000001431167223 */ /* 0x000fe20000010018 */
[----:B------:R-:W-:Y:S01]  /*15d0*/  FADD.FTZ R29, R29, R20 ;  /* 0x000000141d1d7221 */ /* 0x000fe20000010000 */
[----:B------:R-:W-:Y:S01]  /*15e0*/  FADD.FTZ R20, RZ, R23 ;  /* 0x00000017ff147221 */ /* 0x000fe20000010000 */
[----:B------:R-:W1:Y:S01]  /*15f0*/  SHFL.DOWN PT, R25, R16, 0x1, 0x1f ;  /* 0x08201f0010197f89 */ /* 0x000e6200000e0000 */
[----:B------:R-:W-:Y:S01]  /*1600*/  FFMA.FTZ R23, R52, R23, RZ ;  /* 0x0000001734177223 */ /* 0x000fe200000100ff */
[----:B------:R-:W-:Y:S01]  /*1610*/  UMOV UR6, 0x400 ;  /* 0x0000040000067882 */ /* 0x000fe20000000000 */
[----:B------:R-:W-:Y:S01]  /*1620*/  FADD.FTZ R20, R20, R21 ;  /* 0x0000001514147221 */ /* 0x000fe20000010000 */
[----:B------:R-:W2:Y:S01]  /*1630*/  SHFL.DOWN PT, R27, R28, 0x1, 0x1f ;  /* 0x08201f001c1b7f89 */ /* 0x000ea200000e0000 */
[----:B------:R-:W-:Y:S01]  /*1640*/  UIADD3 UR5, UR6, 0xa0, URZ ;  /* 0x000000a006057890 */ /* 0x000fe2000fffe03f */
[----:B------:R-:W-:Y:S01]  /*1650*/  FFMA.FTZ R23, R48, R21, R23 ;  /* 0x0000001530177223 */ /* 0x000fe20000010017 */
[----:B------:R-:W-:Y:S01]  /*1660*/  FFMA.FTZ R22, R51, R18, R22 ;  /* 0x0000001233167223 */ /* 0x000fe20000010016 */
[----:B------:R-:W-:Y:S01]  /*1670*/  ISETP.NE.AND P4, PT, R43, RZ, PT ;  /* 0x000000ff2b00720c */ /* 0x000fe20003f85270 */
[----:B------:R-:W-:Y:S01]  /*1680*/  FADD.FTZ R29, R29, R18 ;  /* 0x000000121d1d7221 */ /* 0x000fe20000010000 */
[----:B------:R-:W-:Y:S01]  /*1690*/  FADD.FTZ R20, R20, R19 ;  /* 0x0000001314147221 */ /* 0x000fe20000010000 */
[----:B------:R-:W-:Y:S01]  /*16a0*/  FFMA.FTZ R23, R50, R19, R23 ;  /* 0x0000001332177223 */ /* 0x000fe20000010017 */
[----:B------:R-:W-:Y:S01]  /*16b0*/  FFMA.FTZ R24, R55, R26, R22 ;  /* 0x0000001a37187223 */ /* 0x000fe20000010016 */
[----:B0-----:R-:W-:Y:S01]  /*16c0*/  ULEA UR5, UR11, UR5, 0x18 ;  /* 0x000000050b057291 */ /* 0x001fe2000f8ec03f */
[----:B------:R-:W-:Y:S01]  /*16d0*/  FADD.FTZ R26, R29, R26 ;  /* 0x0000001a1d1a7221 */ /* 0x000fe20000010000 */
[----:B------:R-:W-:Y:S01]  /*16e0*/  BSSY B0, `(.L_x_1610) ;  /* 0x0000046000007945 */ /* 0x000fe20003800000 */
[----:B------:R-:W-:-:S03]  /*16f0*/  ISETP.GT.U32.AND P5, PT, R43, 0xe, PT ;  /* 0x0000000e2b00780c */ /* 0x000fc60003fa4070 */
        /* <DEDUP_REMOVED lines=23> */
[----:B-1----:R-:W-:Y:S01]  /*1870*/  @!P0 FADD.FTZ R28, R28, R27 ;  /* 0x0000001b1c1c8221 */ /* 0x002fe20000010000 */
[----:B------:R-:W-:Y:S01]  /*1880*/  ISETP.NE.AND P0, PT, R32, RZ, PT ;  /* 0x000000ff2000720c */ /* 0x000fe20003f05270 */
[----:B------:R-:W-:-:S03]  /*1890*/  FADD.FTZ R27, R20, R17 ;  /* 0x00000011141b7221 */ /* 0x000fc60000010000 */
[----:B------:R-:W-:Y:S02]  /*18a0*/  MOV R17, R28 ;  /* 0x0000001c00117202 */ /* 0x000fe40000000f00 */
[----:B------:R0:W-:Y:S07]  /*18b0*/  STS.128 [R57], R24 ;  /* 0x0000001839007388 */ /* 0x0001ee0000000c00 */
        /* <DEDUP_REMOVED lines=9> */
[----:B------:R-:W-:Y:S02]  /*1950*/  FADD.FTZ R20, R16, R21 ;  /* 0x0000001510147221 */ /* 0x000fe40000010000 */
[----:B------:R-:W0:Y:S01]  /*1960*/  LDS.128 R16, [UR5+0x30] ;  /* 0x00003005ff107984 */ /* 0x000e220008000c00 */
        /* <DEDUP_REMOVED lines=29> */
.L_x_1611:
[----:B------:R-:W-:Y:S05]  /*1b40*/  BSYNC B0 ;  /* 0x0000000000007941 */ /* 0x000fea0003800000 */
.L_x_1610:
        /* <DEDUP_REMOVED lines=144> */
[----:B0-----:R-:W-:Y:S01]  /*2450*/  FADD.FTZ R19, R19, R24 ;  /* 0x0000001813137221 */ /* 0x001fe20000010000 */
[----:B------:R-:W-:Y:S01]  /*2460*/  FADD.FTZ R24, R20, R25 ;  /* 0x0000001914187221 */ /* 0x000fe20000010000 */
[----:B------:R-:W-:Y:S01]  /*2470*/  FADD.FTZ R25, R29, R26 ;  /* 0x0000001a1d197221 */ /* 0x000fe20000010000 */
[----:B------:R-:W0:Y:S01]  /*2480*/  LDS.128 R20, [R57+0x1c20] ;  /* 0x001c200039147984 */ /* 0x000e220000000c00 */
[----:B------:R-:W-:-:S03]  /*2490*/  FADD.FTZ R18, R18, R27 ;  /* 0x0000001b12127221 */ /* 0x000fc60000010000 */
[----:B------:R-:W1:Y:S01]  /*24a0*/  LDS.128 R28, [R57+0x1d10] ;  /* 0x001d1000391c7984 */ /* 0x000e620000000c00 */
[----:B0-----:R-:W-:Y:S01]  /*24b0*/  FADD.FTZ R19, R19, R20 ;  /* 0x0000001413137221 */ /* 0x001fe20000010000 */
[----:B------:R-:W-:Y:S01]  /*24c0*/  FADD.FTZ R20, R24, R21 ;  /* 0x0000001518147221 */ /* 0x000fe20000010000 */
[----:B------:R-:W-:Y:S01]  /*24d0*/  FADD.FTZ R21, R25, R22 ;  /* 0x0000001619157221 */ /* 0x000fe20000010000 */
[----:B------:R-:W-:Y:S01]  /*24e0*/  FADD.FTZ R18, R18, R23 ;  /* 0x0000001712127221 */ /* 0x000fe20000010000 */
[----:B-1----:R-:W-:Y:S01]  /*24f0*/  FADD.FTZ R24, R19, R28 ;  /* 0x0000001c13187221 */ /* 0x002fe20000010000 */
[----:B------:R-:W-:Y:S01]  /*2500*/  FADD.FTZ R25, R20, R29 ;  /* 0x0000001d14197221 */ /* 0x000fe20000010000 */
[----:B------:R-:W-:Y:S01]  /*2510*/  FADD.FTZ R26, R21, R30 ;  /* 0x0000001e151a7221 */ /* 0x000fe20000010000 */
[----:B------:R-:W-:-:S07]  /*2520*/  FADD.FTZ R27, R18, R31 ;  /* 0x0000001f121b7221 */ /* 0x000fce0000010000 */
.L_x_1613:
[----:B------:R-:W-:Y:S05]  /*2530*/  BSYNC B0 ;  /* 0x0000000000007941 */ /* 0x000fea0003800000 */
.L_x_1612:
        /* <DEDUP_REMOVED lines=12> */
[----:B0-----:R-:W-:-:S03]  /*2600*/  IADD3.X R57, R21, R6, RZ, P6, !PT ;  /* 0x0000000615397210 */ /* 0x001fc600037fe4ff */
[----:B------:R2:W-:Y:S01]  /*2610*/  REDG.E.ADD.F32.FTZ.RN.STRONG.GPU desc[UR8][R30.64], R25 ;  /* 0x000000191e0079a6 */ /* 0x0005e2000c10f388 */
[----:B-1----:R-:W-:-:S04]  /*2620*/  LEA R22, P5, R18, R20, 0x2 ;  /* 0x0000001412167211 */ /* 0x002fc800078a10ff */
[----:B------:R-:W-:-:S05]  /*2630*/  LEA.HI.X R23, R18, R21, R19, 0x2, P5 ;  /* 0x0000001512177211 */ /* 0x000fca00028f1413 */
[----:B------:R2:W-:Y:S04]  /*2640*/  REDG.E.ADD.F32.FTZ.RN.STRONG.GPU desc[UR8][R22.64], R26 ;  /* 0x0000001a160079a6 */ /* 0x0005e8000c10f388 */
[----:B------:R2:W-:Y:S02]  /*2650*/  REDG.E.ADD.F32.FTZ.RN.STRONG.GPU desc[UR8][R56.64], R27 ;  /* 0x0000001b380079a6 */ /* 0x0005e4000c10f388 */
.L_x_1615:
[----:B------:R-:W-:Y:S05]  /*2660*/  BSYNC B0 ;  /* 0x0000000000007941 */ /* 0x000fea0003800000 */
.L_x_1614:
[----:B------:R-:W-:Y:S05]  /*2670*/  @!P0 BRA `(.L_x_1616) ;  /* 0x0000001000888947 */ /* 0x000fea0003800000 */
[----:B------:R-:W1:Y:S01]  /*2680*/  LDC.64 R18, c[0x0][0x258] ;  /* 0x00009600ff127b82 */ /* 0x000e620000000a00 */
[----:B--2---:R-:W-:-:S05]  /*2690*/  LOP3.LUT R20, R37, 0x1, RZ, 0xc0, !PT ;  /* 0x0000000125147812 */ /* 0x004fca00078ec0ff */
[----:B------:R-:W-:Y:S02]  /*26a0*/  IMAD R21, R20, R33, RZ ;  /* 0x0000002114157224 */ /* 0x000fe400078e02ff */
[----:B0-----:R-:W0:Y:S02]  /*26b0*/  LDC.64 R26, c[0x0][0x260] ;  /* 0x00009800ff1a7b82 */ /* 0x001e240000000a00 */
[C---:B------:R-:W-:Y:S01]  /*26c0*/  IMAD R20, R21.reuse, R28, RZ ;  /* 0x0000001c15147224 */ /* 0x040fe200078e02ff */
[----:B------:R-:W-:-:S04]  /*26d0*/  IADD3 R21, R21, R34, RZ ;  /* 0x0000002215157210 */ /* 0x000fc80007ffe0ff */
[----:B------:R-:W-:Y:S01]  /*26e0*/  SHF.L.U32 R23, R20, 0x1, RZ ;  /* 0x0000000114177819 */ /* 0x000fe200000006ff */
[----:B-1----:R-:W-:-:S04]  /*26f0*/  IMAD.WIDE.U32 R18, R21, 0x4, R18 ;  /* 0x0000000415127825 */ /* 0x002fc800078e0012 */
[----:B0-----:R-:W-:Y:S01]  /*2700*/  IMAD.WIDE R26, R23, 0x4, R26 ;  /* 0x00000004171a7825 */ /* 0x001fe200078e021a */
[----:B------:R-:W-:Y:S06]  /*2710*/  @P4 BRA `(.L_x_1617) ;  /* 0x0000000000684947 */ /* 0x000fec0003800000 */
[----:B------:R-:W0:Y:S01]  /*2720*/  S2R R32, SR_LANEID ;  /* 0x0000000000207919 */ /* 0x000e220000000000 */
[----:B------:R-:W1:Y:S01]  /*2730*/  S2UR UR11, SR_CTAID.Y ;  /* 0x00000000000b79c3 */ /* 0x000e620000002600 */
        /* <DEDUP_REMOVED lines=9> */
[----:B-1----:R-:W-:-:S05]  /*27d0*/  MOV R34, UR11 ;  /* 0x0000000b00227c02 */ /* 0x002fca0008000f00 */
[----:B------:R-:W-:Y:S01]  /*27e0*/  IMAD R21, R33, UR7, R34 ;  /* 0x0000000721157c24 */ /* 0x000fe2000f8e0222 */
[----:B0-----:R-:W-:-:S03]  /*27f0*/  ISETP.EQ.U32.AND P5, PT, R32, UR6, PT ;  /* 0x0000000620007c0c */ /* 0x001fc6000bfa2070 */
[----:B------:R-:W-:-:S05]  /*2800*/  IMAD.WIDE.U32 R20, R21, 0x8, R26 ;  /* 0x0000000815147825 */ /* 0x000fca00078e001a */
[----:B------:R0:W-:Y:S05]  /*2810*/  STG.E.64 desc[UR8][R20.64], R16 ;  /* 0x0000001014007986 */ /* 0x0001ea000c101b08 */
[----:B------:R-:W-:Y:S06]  /*2820*/  @P5 MEMBAR.ALL.GPU ;  /* 0x0000000000005992 */ /* 0x000fec000000a000 */
[----:B------:R-:W-:-:S00]  /*2830*/  @P5 ERRBAR ;  /* 0x00000000000059ab */ /* 0x000fc00000000000 */
[----:B------:R-:W-:Y:S06]  /*2840*/  @P5 CGAERRBAR ;  /* 0x00000000000055ab */ /* 0x000fec0000000000 */
[----:B------:R0:W-:Y:S01]  /*2850*/  @P5 REDG.E.ADD.S32.STRONG.GPU desc[UR8][R18.64], R23 ;  /* 0x000000171200598e */ /* 0x0001e2000c10e388 */
[----:B------:R-:W-:Y:S05]  /*2860*/  @!P0 BRA `(.L_x_1617) ;  /* 0x0000000000148947 */ /* 0x000fea0003800000 */
.L_x_1618:
[----:B0-----:R-:W2:Y:S04]  /*2870*/  LDG.E.STRONG.GPU R20, desc[UR8][R18.64] ;  /* 0x0000000812147981 */ /* 0x001ea8000c1ef900 */
[----:B--2---:R-:W-:Y:S01]  /*2880*/  CCTL.IVALL ;  /* 0x00000000ff00798f */ /* 0x004fe20002000000 */
[----:B------:R-:W-:Y:S05]  /*2890*/  YIELD ;  /* 0x0000000000007946 */ /* 0x000fea0003800000 */
[----:B------:R-:W-:-:S13]  /*28a0*/  ISETP.NE.AND P0, PT, R20, R25, PT ;  /* 0x000000191400720c */ /* 0x000fda0003f05270 */
[----:B------:R-:W-:Y:S05]  /*28b0*/  @P0 BRA `(.L_x_1618) ;  /* 0xfffffffc00ec0947 */ /* 0x000fea000383ffff */
.L_x_1617:
[----:B------:R-:W-:Y:S01]  /*28c0*/  ISETP.NE.AND P0, PT, R28, RZ, PT ;  /* 0x000000ff1c00720c */ /* 0x000fe20003f05270 */
[----:B------:R-:W-:Y:S05]  /*28d0*/  WARPSYNC.ALL ;  /* 0x0000000000007948 */ /* 0x000fea0003800000 */
[----:B------:R-:W-:Y:S07]  /*28e0*/  BAR.SYNC.DEFER_BLOCKING 0x0 ;  /* 0x0000000000007b1d */ /* 0x000fee0000010000 */
[----:B------:R-:W-:Y:S05]  /*28f0*/  @!P0 BRA `(.L_x_1616) ;  /* 0x0000000c00e88947 */ /* 0x000fea0003800000 */
[----:B0-----:R-:W-:Y:S02]  /*2900*/  IADD3 R18, R28, -0x1, RZ ;  /* 0xffffffff1c127810 */ /* 0x001fe40007ffe0ff */
        /* <DEDUP_REMOVED lines=12> */
.L_x_1622:
        /* <DEDUP_REMOVED lines=115> */
.L_x_1621:
        /* <DEDUP_REMOVED lines=61> */
.L_x_1623:
[----:B------:R-:W-:-:S13]  /*34d0*/  ISETP.NE.OR P0, PT, R24, RZ, P0 ;  /* 0x000000ff1800720c */ /* 0x000fda0000705670 */
[----:B------:R-:W-:Y:S05]  /*34e0*/  @!P0 BRA `(.L_x_1619) ;  /* 0x00000000007c8947 */ /* 0x000fea0003800000 */
.L_x_1620:
        /* <DEDUP_REMOVED lines=31> */
.L_x_1619:
        /* <DEDUP_REMOVED lines=11> */
.L_x_1625:
[----:B------:R-:W-:Y:S05]  /*3790*/  BSYNC B0 ;  /* 0x0000000000007941 */ /* 0x000fea0003800000 */
.L_x_1624:
        /* <DEDUP_REMOVED lines=16> */
.L_x_1616:
[----:B------:R-:W1:Y:S01]  /*38a0*/  S2UR UR6, SR_CgaCtaId ;  /* 0x00000000000679c3 */ /* 0x000e620000008800 */
[----:B------:R-:W-:Y:S01]  /*38b0*/  UMOV UR5, 0x400 ;  /* 0x0000040000057882 */ /* 0x000fe20000000000 */
[----:B0-2---:R-:W-:Y:S01]  /*38c0*/  IMAD.WIDE.U32 R20, R43, -0x77777777, RZ ;  /* 0x888888892b147825 */ /* 0x005fe200078e00ff */
[----:B------:R-:W-:-:S04]  /*38d0*/  ULDC.64 UR12, c[0x0][0x290] ;  /* 0x0000a400000c7ab9 */ /* 0x000fc80000000a00 */
[----:B------:R-:W-:Y:S01]  /*38e0*/  SHF.R.U32.HI R20, RZ, 0x3, R21 ;  /* 0x00000003ff147819 */ /* 0x000fe20000011615 */
[----:B------:R-:W0:Y:S01]  /*38f0*/  LDC R23, c[0x0][0x2ac] ;  /* 0x0000ab00ff177b82 */ /* 0x000e220000000800 */
[----:B-1----:R-:W-:-:S03]  /*3900*/  ULEA UR5, UR6, UR5, 0x18 ;  /* 0x0000000506057291 */ /* 0x002fc6000f8ec03f */
[----:B0-----:R-:W-:-:S06]  /*3910*/  IMAD R20, R23, UR7, R20 ;  /* 0x0000000717147c24 */ /* 0x001fcc000f8e0214 */
        /* <DEDUP_REMOVED lines=11> */
[----:B------:R-:W0:Y:S01]  /*39d0*/  LDS.64 R18, [UR5+0x90] ;  /* 0x00009005ff127984 */ /* 0x000e220008000a00 */
[----:B------:R-:W-:Y:S02]  /*39e0*/  ULDC UR5, c[0x0][0x2bc] ;  /* 0x0000af0000057ab9 */ /* 0x000fe40000000800 */
[----:B0-----:R-:W-:Y:S01]  /*39f0*/  FMUL.FTZ R21, R18, UR5 ;  /* 0x0000000512157c20 */ /* 0x001fe20008410000 */
        /* <DEDUP_REMOVED lines=20> */
.L_x_1626:
[----:B------:R-:W-:Y:S04]  /*3b40*/  BSSY B0, `(.L_x_1627) ;  /* 0x0000014000007945 */ /* 0x000fe80003800000 */
[----:B------:R-:W-:Y:S05]  /*3b50*/  @!P1 BRA `(.L_x_1628) ;  /* 0x0000000000489947 */ /* 0x000fea0003800000 */
[----:B------:R-:W-:Y:S01]  /*3b60*/  SHF.R.S32.HI R19, RZ, 0x1f, R42 ;  /* 0x0000001fff137819 */ /* 0x000fe2000001142a */
[----:B------:R-:W-:Y:S01]  /*3b70*/  ULDC.64 UR12, c[0x0][0x288] ;  /* 0x0000a200000c7ab9 */ /* 0x000fe20000000a00 */
[----:B------:R-:W-:Y:S01]  /*3b80*/  MOV R16, R58 ;  /* 0x0000003a00107202 */ /* 0x000fe20000000f00 */
[----:B------:R-:W-:Y:S01]  /*3b90*/  FFMA.FTZ R18, R53, R21, R22 ;  /* 0x0000001535127223 */ /* 0x000fe20000010016 */
[----:B------:R-:W-:Y:S01]  /*3ba0*/  MOV R17, R61 ;  /* 0x0000003d00117202 */ /* 0x000fe20000000f00 */
[----:B------:R-:W-:Y:S02]  /*3bb0*/  IMAD R19, R19, UR12, RZ ;  /* 0x0000000c13137c24 */ /* 0x000fe4000f8e02ff */
[----:B------:R-:W-:Y:S01]  /*3bc0*/  FFMA.FTZ R8, R47, R8, -R18 ;  /* 0x000000082f087223 */ /* 0x000fe20000010812 */
[----:B------:R-:W-:-:S04]  /*3bd0*/  IMAD.WIDE.U32 R16, R42, UR12, R16 ;  /* 0x0000000c2a107c25 */ /* 0x000fc8000f8e0010 */
[----:B------:R-:W-:Y:S01]  /*3be0*/  FMUL.FTZ R8, R8, R45 ;  /* 0x0000002d08087220 */ /* 0x000fe20000410000 */
[----:B------:R-:W-:Y:S02]  /*3bf0*/  IMAD R23, R42, UR13, R19 ;  /* 0x0000000d2a177c24 */ /* 0x000fe4000f8e0213 */
[----:B------:R-:W-:Y:S01]  /*3c00*/  FFMA.FTZ R19, R52, R21, R22 ;  /* 0x0000001534137223 */ /* 0x000fe20000010016 */
[----:B------:R-:W-:Y:S02]  /*3c10*/  ULDC.64 UR12, c[0x0][0x210] ;  /* 0x00008400000c7ab9 */ /* 0x000fe40000000a00 */
[----:B------:R-:W-:Y:S01]  /*3c20*/  LEA R18, P5, R16, UR12, 0x2 ;  /* 0x0000000c10127c11 */ /* 0x000fe2000f8a10ff */
[----:B------:R-:W-:Y:S01]  /*3c30*/  FFMA.FTZ R24, R46, R9, -R19 ;  /* 0x000000092e187223 */ /* 0x000fe20000010813 */
[----:B------:R-:W-:-:S03]  /*3c40*/  IADD3 R23, R17, R23, RZ ;  /* 0x0000001711177210 */ /* 0x000fc60007ffe0ff */
[----:B------:R-:W-:Y:S01]  /*3c50*/  FMUL.FTZ R9, R24, R45 ;  /* 0x0000002d18097220 */ /* 0x000fe20000410000 */
[----:B------:R-:W-:-:S05]  /*3c60*/  LEA.HI.X R19, R16, UR13, R23, 0x2, P5 ;  /* 0x0000000d10137c11 */ /* 0x000fca000a8f1417 */
[----:B------:R0:W-:Y:S02]  /*3c70*/  STG.E.64 desc[UR8][R18.64], R8 ;  /* 0x0000000812007986 */ /* 0x0001e4000c101b08 */
.L_x_1628:
[----:B------:R-:W-:Y:S05]  /*3c80*/  BSYNC B0 ;  /* 0x0000000000007941 */ /* 0x000fea0003800000 */
.L_x_1627:
        /* <DEDUP_REMOVED lines=19> */
.L_x_1629:
[----:B------:R-:W-:Y:S04]  /*3dc0*/  BSSY B0, `(.L_x_1630) ;  /* 0x0000013000007945 */ /* 0x000fe80003800000 */
[----:B------:R-:W-:Y:S05]  /*3dd0*/  @!P2 BRA `(.L_x_1631) ;  /* 0x000000000044a947 */ /* 0x000fea0003800000 */
[----:B------:R-:W-:Y:S01]  /*3de0*/  ULDC.64 UR12, c[0x0][0x288] ;  /* 0x0000a200000c7ab9 */ /* 0x000fe20000000a00 */
[----:B------:R-:W-:Y:S01]  /*3df0*/  MOV R16, R58 ;  /* 0x0000003a00107202 */ /* 0x000fe20000000f00 */
        /* <DEDUP_REMOVED lines=10> */
[----:B------:R-:W-:Y:S01]  /*3ea0*/  FMUL.FTZ R8, R8, R45 ;  /* 0x0000002d08087220 */ /* 0x000fe20000410000 */
[----:B------:R-:W-:Y:S01]  /*3eb0*/  IADD3 R19, R17, R19, RZ ;  /* 0x0000001311137210 */ /* 0x000fe20007ffe0ff */
[----:B------:R-:W-:-:S03]  /*3ec0*/  FMUL.FTZ R9, R18, R45 ;  /* 0x0000002d12097220 */ /* 0x000fc60000410000 */
[----:B------:R-:W-:-:S05]  /*3ed0*/  LEA.HI.X R11, R16, UR13, R19, 0x2, P5 ;  /* 0x0000000d100b7c11 */ /* 0x000fca000a8f1413 */
[----:B------:R1:W-:Y:S02]  /*3ee0*/  STG.E.64 desc[UR8][R10.64], R8 ;  /* 0x000000080a007986 */ /* 0x0003e4000c101b08 */
.L_x_1631:
[----:B------:R-:W-:Y:S05]  /*3ef0*/  BSYNC B0 ;  /* 0x0000000000007941 */ /* 0x000fea0003800000 */
.L_x_1630:
[----:B------:R-:W-:Y:S05]  /*3f00*/  @!P3 BRA `(.L_x_1632) ;  /* 0x000000000048b947 */ /* 0x000fea0003800000 */
        /* <DEDUP_REMOVED lines=18> */
.L_x_1632:
[----:B------:R-:W-:Y:S04]  /*4030*/  BSSY B0, `(.L_x_1633) ;  /* 0x0000013000007945 */ /* 0x000fe80003800000 */
[----:B------:R-:W-:Y:S05]  /*4040*/  @!P4 BRA `(.L_x_1634) ;  /* 0x000000000044c947 */ /* 0x000fea0003800000 */
[----:B------:R-:W-:Y:S01]  /*4050*/  ULDC.64 UR12, c[0x0][0x288] ;  /* 0x0000a200000c7ab9 */ /* 0x000fe20000000a00 */
[----:B-1----:R-:W-:Y:S01]  /*4060*/  MOV R10, R58 ;  /* 0x0000003a000a7202 */ /* 0x002fe20000000f00 */
[----:B0-----:R-:W-:Y:S01]  /*4070*/  IMAD R9, R5, UR12, RZ ;  /* 0x0000000c05097c24 */ /* 0x001fe2000f8e02ff */
[----:B------:R-:W-:Y:S01]  /*4080*/  MOV R11, R61 ;  /* 0x0000003d000b7202 */ /* 0x000fe20000000f00 */
[-CC-:B------:R-:W-:Y:S02]  /*4090*/  FFMA.FTZ R8, R51, R21.reuse, R22.reuse ;  /* 0x0000001533087223 */ /* 0x180fe40000010016 */
[----:B------:R-:W-:Y:S02]  /*40a0*/  IMAD R17, R40, UR13, R9 ;  /* 0x0000000d28117c24 */ /* 0x000fe4000f8e0209 */
[----:B------:R-:W-:Y:S01]  /*40b0*/  FFMA.FTZ R9, R50, R21, R22 ;  /* 0x0000001532097223 */ /* 0x000fe20000010016 */
        /* <DEDUP_REMOVED lines=10> */
.L_x_1634:
[----:B------:R-:W-:Y:S05]  /*4160*/  BSYNC B0 ;  /* 0x0000000000007941 */ /* 0x000fea0003800000 */
.L_x_1633:
        /* <DEDUP_REMOVED lines=19> */
.L_x_1635:
[----:B------:R-:W-:Y:S04]  /*42a0*/  BSSY B0, `(.L_x_1636) ;  /* 0x0000013000007945 */ /* 0x000fe80003800000 */
[----:B------:R-:W-:Y:S05]  /*42b0*/  @P0 BRA `(.L_x_1637) ;  /* 0x0000000000440947 */ /* 0x000fea0003800000 */
[----:B------:R-:W-:Y:S01]  /*42c0*/  ULDC.64 UR12, c[0x0][0x288] ;  /* 0x0000a200000c7ab9 */ /* 0x000fe20000000a00 */
[----:B012---:R-:W-:Y:S01]  /*42d0*/  MOV R8, R58 ;  /* 0x0000003a00087202 */ /* 0x007fe20000000f00 */
        /* <DEDUP_REMOVED lines=15> */
.L_x_1637:
[----:B------:R-:W-:Y:S05]  /*43d0*/  BSYNC B0 ;  /* 0x0000000000007941 */ /* 0x000fea0003800000 */
.L_x_1636:
[----:B------:R-:W-:Y:S02]  /*43e0*/  IADD3 R38, R33, R38, RZ ;  /* 0x0000002621267210 */ /* 0x000fe40007ffe0ff */
[----:B------:R-:W-:Y:S02]  /*43f0*/  IADD3 R37, R37, 0x1, RZ ;  /* 0x0000000125257810 */ /* 0x000fe40007ffe0ff */
[----:B------:R-:W-:-:S13]  /*4400*/  ISETP.GE.AND P0, PT, R38, UR4, PT ;  /* 0x0000000426007c0c */ /* 0x000fda000bf06270 */
[----:B------:R-:W-:Y:S05]  /*4410*/  @!P0 BRA `(.L_x_1638) ;  /* 0xffffffbc00d48947 */ /* 0x000fea000383ffff */
.L_x_1603:
        /* <DEDUP_REMOVED lines=23> */
.L_x_1640:
[----:B------:R-:W-:Y:S05]  /*4590*/  BSYNC B0 ;  /* 0x0000000000007941 */ /* 0x000fea0003800000 */
.L_x_1639:
[----:B------:R-:W-:Y:S05]  /*45a0*/  @P0 EXIT ;  /* 0x000000000000094d */ /* 0x000fea0003800000 */
[----:B------:R-:W-:Y:S05]  /*45b0*/  @P2 BRA `(.L_x_1641) ;  /* 0x0000000000202947 */ /* 0x000fea0003800000 */
[----:B------:R-:W-:-:S05]  /*45c0*/  IMAD R0, R4, R7, RZ ;  /* 0x0000000704007224 */ /* 0x000fca00078e02ff */
[----:B------:R-:W-:-:S13]  /*45d0*/  ISETP.NE.AND P0, PT, R0, -0x1, PT ;  /* 0xffffffff0000780c */ /* 0x000fda0003f05270 */
[----:B------:R-:W-:Y:S05]  /*45e0*/  @!P0 BRA `(.L_x_1641) ;  /* 0x0000000000148947 */ /* 0x000fea0003800000 */
.L_x_1642:
[----:B0-----:R-:W4:Y:S04]  /*45f0*/  LDG.E.STRONG.GPU R5, desc[UR8][R2.64] ;  /* 0x0000000802057981 */ /* 0x001f28000c1ef900 */
[----:B----4-:R-:W-:Y:S01]  /*4600*/  CCTL.IVALL ;  /* 0x00000000ff00798f */ /* 0x010fe20002000000 */
[----:B------:R-:W-:Y:S05]  /*4610*/  YIELD ;  /* 0x0000000000007946 */ /* 0x000fea0003800000 */
[----:B------:R-:W-:-:S13]  /*4620*/  ISETP.NE.AND P0, PT, R5, R0, PT ;  /* 0x000000000500720c */ /* 0x000fda0003f05270 */
[----:B------:R-:W-:Y:S05]  /*4630*/  @P0 BRA `(.L_x_1642) ;  /* 0xfffffffc00ec0947 */ /* 0x000fea000383ffff */
.L_x_1641:
        /* <DEDUP_REMOVED lines=11> */
[C---:B-12---:R-:W-:Y:S01]  /*46f0*/  IMAD.WIDE.U32 R8, R2.reuse, 0x3, RZ ;  /* 0x0000000302087825 */ /* 0x046fe200078e00ff */
[----:B---3--:R-:W-:Y:S01]  /*4700*/  LEA R11, R3, R3, 0x1 ;  /* 0x00000003030b7211 */ /* 0x008fe200078e08ff */
        /* <DEDUP_REMOVED lines=11> */
.L_x_1643:
        /* <DEDUP_REMOVED lines=25> */
.L_x_1644:
        /* <DEDUP_REMOVED lines=11> */
.L_x_3280:


//--------------------- .text._Z35group_norm_nhwc_bwd_one_pass_kernelI11Fp32IOBf16WLi256ELi30ELi480EEv26Group_norm_nhwc_bwd_params --------------------------
	.section	.text._Z35group_norm_nhwc_bwd_one_pass_kernelI11Fp32IOBf16WLi256ELi30ELi480EEv26Group_norm_nhwc_bwd_params,"ax",@progbits
	.align	128
        .global         _Z35group_norm_nhwc_bwd_one_pass_kernelI11Fp32IOBf16WLi256ELi30ELi480EEv26Group_norm_nhwc_bwd_params
        .type           _Z35group_norm_nhwc_bwd_one_pass_kernelI11Fp32IOBf16WLi256ELi30ELi480EEv26Group_norm_nhwc_bwd_params,@function
        .size           _Z35group_norm_nhwc_bwd_one_pass_kernelI11Fp32IOBf16WLi256ELi30ELi480EEv26Group_norm_nhwc_bwd_params,(.L_x_3281 - _Z35group_norm_nhwc_bwd_one_pass_kernelI11Fp32IOBf16WLi256ELi30ELi480EEv26Group_norm_nhwc_bwd_params)
        .other          _Z35group_norm_nhwc_bwd_one_pass_kernelI11Fp32IOBf16WLi256ELi30ELi480EEv26Group_norm_nhwc_bwd_params,@"STO_CUDA_ENTRY STV_DEFAULT"
_Z35group_norm_nhwc_bwd_one_pass_kernelI11Fp32IOBf16WLi256ELi30ELi480EEv26Group_norm_nhwc_bwd_params:
.text._Z35group_norm_nhwc_bwd_one_pass_kernelI11Fp32IOBf16WLi256ELi30ELi480EEv26Group_norm_nhwc_bwd_params:
        /* <DEDUP_REMOVED lines=10> */
[----:B------:R-:W-:Y:S01]  /*00a0*/  IMAD.WIDE.U32 R2, R86, -0x77777777, RZ ;  /* 0x8888888956027825 */ /* 0x000fe200078e00ff */
[----:B------:R-:W1:Y:S01]  /*00b0*/  S2R R62, SR_LANEID ;  /* 0x00000000003e7919 */ /* 0x000e620000000000 */
[----:B------:R-:W-:Y:S01]  /*00c0*/  UMOV UR5, 0x400 ;  /* 0x0000040000057882 */ /* 0x000fe20000000000 */
[----:B------:R-:W-:Y:S01]  /*00d0*/  ULDC.64 UR10, c[0x0][0x290] ;  /* 0x0000a400000a7ab9 */ /* 0x000fe20000000a00 */
[----:B------:R-:W-:Y:S01]  /*00e0*/  HFMA2.MMA R70, -RZ, RZ, 0, 0 ;  /* 0x00000000ff467435 */ /* 0x000fe200000001ff */
[----:B------:R-:W-:Y:S02]  /*00f0*/  SHF.R.U32.HI R3, RZ, 0x3, R3 ;  /* 0x00000003ff037819 */ /* 0x000fe40000011603 */
[----:B------:R-:W0:Y:S03]  /*0100*/  LDC R0, c[0x0][0x2ac] ;  /* 0x0000ab00ff007b82 */ /* 0x000e260000000800 */
[----:B------:R-:W-:-:S05]  /*0110*/  IMAD R85, R3, -0xf, R86 ;  /* 0xfffffff103557824 */ /* 0x000fca00078e0256 */
[----:B------:R-:W2:Y:S01]  /*0120*/  LDC.64 R8, c[0x0][0x288] ;  /* 0x0000a200ff087b82 */ /* 0x000ea20000000a00 */
[----:B------:R-:W-:-:S07]  /*0130*/  SHF.L.U32 R85, R85, 0x1, RZ ;  /* 0x0000000155557819 */ /* 0x000fce00000006ff */
[----:B------:R-:W3:Y:S01]  /*0140*/  S2UR UR6, SR_CgaCtaId ;  /* 0x00000000000679c3 */ /* 0x000ee20000008800 */
[----:B0-----:R-:W-:Y:S01]  /*0150*/  IMAD R83, R0, UR7, R3 ;  /* 0x0000000700537c24 */ /* 0x001fe2000f8e0203 */
[----:B------:R-:W-:-:S04]  /*0160*/  SHF.R.S32.HI R3, RZ, 0x1f, R86 ;  /* 0x0000001fff037819 */ /* 0x000fc80000011456 */
[----:B------:R-:W-:Y:S02]  /*0170*/  LEA.HI R3, R3, R86, RZ, 0x5 ;  /* 0x0000005603037211 */ /* 0x000fe400078f28ff */
[----:B------:R-:W-:Y:S01]  /*0180*/  ISETP.GE.U32.AND P1, PT, R83, UR10, PT ;  /* 0x0000000a53007c0c */ /* 0x000fe2000bf26070 */
[----:B--2---:R-:W-:Y:S01]  /*0190*/  IMAD.WIDE.U32 R4, R8, 0x3, RZ ;  /* 0x0000000308047825 */ /* 0x004fe200078e00ff */
[----:B------:R-:W-:Y:S01]  /*01a0*/  LEA R7, R9, R9, 0x1 ;  /* 0x0000000909077211 */ /* 0x000fe200078e08ff */
[----:B------:R-:W-:Y:S01]  /*01b0*/  ULDC.U8 UR10, c[0x0][0x2a4] ;  /* 0x0000a900000a7ab9 */ /* 0x000fe20000000000 */
[----:B------:R-:W-:Y:S02]  /*01c0*/  SHF.R.S32.HI R3, RZ, 0x5, R3 ;  /* 0x00000005ff037819 */ /* 0x000fe40000011403 */
[----:B------:R-:W-:Y:S02]  /*01d0*/  IADD3 R5, R5, R7, RZ ;  /* 0x0000000705057210 */ /* 0x000fe40007ffe0ff */
[----:B------:R-:W-:Y:S01]  /*01e0*/  LEA.HI R57, P0, R9, R8, RZ, 0x1 ;  /* 0x0000000809397211 */ /* 0x000fe200078108ff */
[----:B---3--:R-:W-:Y:S01]  /*01f0*/  ULEA UR5, UR6, UR5, 0x18 ;  /* 0x0000000506057291 */ /* 0x008fe2000f8ec03f */
[----:B------:R-:W-:-:S02]  /*0200*/  LEA.HI R58, P2, R5, R4, RZ, 0x1 ;  /* 0x00000004053a7211 */ /* 0x000fc400078508ff */
[----:B------:R-:W-:Y:S02]  /*0210*/  IADD3.X R0, RZ, R9, RZ, P0, !PT ;  /* 0x00000009ff007210 */ /* 0x000fe400007fe4ff */
[----:B------:R-:W-:Y:S02]  /*0220*/  SHF.R.S32.HI R75, RZ, 0x1f, R83 ;  /* 0x0000001fff4b7819 */ /* 0x000fe40000011453 */
[----:B------:R-:W-:Y:S02]  /*0230*/  LEA R56, R3, UR5, 0x3 ;  /* 0x0000000503387c11 */ /* 0x000fe4000f8e18ff */
[----:B------:R-:W-:Y:S02]  /*0240*/  IADD3.X R3, RZ, R5, RZ, P2, !PT ;  /* 0x00000005ff037210 */ /* 0x000fe400017fe4ff */
[----:B------:R-:W-:Y:S02]  /*0250*/  SHF.R.S64 R57, R57, 0x1, R0 ;  /* 0x0000000139397819 */ /* 0x000fe40000001000 */
[----:B------:R-:W-:-:S02]  /*0260*/  SHF.R.S64 R58, R58, 0x1, R3 ;  /* 0x000000013a3a7819 */ /* 0x000fc40000001003 */
[----:B------:R-:W-:Y:S02]  /*0270*/  ISETP.GE.AND.EX P1, PT, R75, UR11, PT, P1 ;  /* 0x0000000b4b007c0c */ /* 0x000fe4000bf26310 */
[----:B------:R-:W-:Y:S02]  /*0280*/  SHF.R.S32.HI R0, RZ, 0x1, R0 ;  /* 0x00000001ff007819 */ /* 0x000fe40000011400 */
[----:B------:R-:W-:Y:S02]  /*0290*/  SHF.R.S32.HI R3, RZ, 0x1, R3 ;  /* 0x00000001ff037819 */ /* 0x000fe40000011403 */
[C---:B------:R-:W-:Y:S02]  /*02a0*/  IADD3 R82, R83.reuse, 0x20, RZ ;  /* 0x0000002053527810 */ /* 0x040fe40007ffe0ff */
[C---:B------:R-:W-:Y:S02]  /*02b0*/  IADD3 R81, R83.reuse, 0x40, RZ ;  /* 0x0000004053517810 */ /* 0x040fe40007ffe0ff */
[----:B------:R-:W-:-:S02]  /*02c0*/  IADD3 R80, R83, 0x60, RZ ;  /* 0x0000006053507810 */ /* 0x000fc40007ffe0ff */
[C---:B------:R-:W-:Y:S02]  /*02d0*/  IADD3 R78, R83.reuse, 0x80, RZ ;  /* 0x00000080534e7810 */ /* 0x040fe40007ffe0ff */
[C---:B------:R-:W-:Y:S02]  /*02e0*/  IADD3 R76, R83.reuse, 0xa0, RZ ;  /* 0x000000a0534c7810 */ /* 0x040fe40007ffe0ff */
[----:B------:R-:W-:Y:S02]  /*02f0*/  ISETP.LT.U32.AND P1, PT, R86, 0x1e0, !P1 ;  /* 0x000001e05600780c */ /* 0x000fe40004f21070 */
[C---:B------:R-:W-:Y:S02]  /*0300*/  IADD3 R74, R83.reuse, 0xc0, RZ ;  /* 0x000000c0534a7810 */ /* 0x040fe40007ffe0ff */
[----:B------:R-:W-:Y:S02]  /*0310*/  IADD3 R72, R83, 0xe0, RZ ;  /* 0x000000e053487810 */ /* 0x000fe40007ffe0ff */
[----:B------:R-:W-:-:S02]  /*0320*/  SHF.L.U64.HI R59, R57, 0x2, R0 ;  /* 0x00000002393b7819 */ /* 0x000fc40000010200 */
[----:B-1----:R-:W-:-:S07]  /*0330*/  SHF.L.U64.HI R60, R58, 0x2, R3 ;  /* 0x000000023a3c7819 */ /* 0x002fce0000010203 */
.L_x_1696:
[----:B-1-34-:R-:W0:Y:S01]  /*0340*/  LDC R9, c[0x0][0x2a0] ;  /* 0x0000a800ff097b82 */ /* 0x01ae220000000800 */
[----:B------:R-:W-:Y:S01]  /*0350*/  ISETP.GE.AND P4, PT, R84, RZ, PT ;  /* 0x000000ff5400720c */ /* 0x000fe20003f86270 */
[----:B------:R-:W-:Y:S01]  /*0360*/  ULDC.64 UR14, c[0x0][0x290] ;  /* 0x0000a400000e7ab9 */ /* 0x000fe20000000a00 */
[----:B------:R-:W-:Y:S01]  /*0370*/  SHF.R.S32.HI R73, RZ, 0x1f, R82 ;  /* 0x0000001fff497819 */ /* 0x000fe20000011452 */
[----:B------:R-:W-:Y:S01]  /*0380*/  ULDC.64 UR12, c[0x0][0x298] ;  /* 0x0000a600000c7ab9 */ /* 0x000fe20000000a00 */
[----:B------:R-:W-:Y:S02]  /*0390*/  SHF.R.S32.HI R71, RZ, 0x1f, R81 ;  /* 0x0000001fff477819 */ /* 0x000fe40000011451 */
[----:B------:R-:W-:Y:S02]  /*03a0*/  CS2R R36, SRZ ;  /* 0x0000000000247805 */ /* 0x000fe4000001ff00 */
[----:B------:R-:W-:Y:S01]  /*03b0*/  SHF.R.S32.HI R69, RZ, 0x1f, R80 ;  /* 0x0000001fff457819 */ /* 0x000fe20000011450 */
[----:B------:R-:W1:Y:S01]  /*03c0*/  @P1 LDC.64 R10, c[0x0][0x228] ;  /* 0x00008a00ff0a1b82 */ /* 0x000e620000000a00 */
[----:B------:R-:W-:-:S02]  /*03d0*/  SHF.R.S32.HI R67, RZ, 0x1f, R78 ;  /* 0x0000001fff437819 */ /* 0x000fc4000001144e */
[----:B------:R-:W-:-:S05]  /*03e0*/  SHF.R.S32.HI R65, RZ, 0x1f, R76 ;  /* 0x0000001fff417819 */ /* 0x000fca000001144c */
[----:B--2---:R-:W2:Y:S01]  /*03f0*/  @P1 LDC.64 R12, c[0x0][0x230] ;  /* 0x00008c00ff0c1b82 */ /* 0x004ea20000000a00 */
[----:B0-----:R-:W-:-:S04]  /*0400*/  IABS R5, R9 ;  /* 0x0000000900057213 */ /* 0x001fc80000000000 */
[----:B------:R-:W0:Y:S08]  /*0410*/  I2F.RP R0, R5 ;  /* 0x0000000500007306 */ /* 0x000e300000209400 */
[----:B0-----:R-:W0:Y:S02]  /*0420*/  MUFU.RCP R0, R0 ;  /* 0x0000000000007308 */ /* 0x001e240000001000 */
[----:B0-----:R-:W-:-:S06]  /*0430*/  IADD3 R2, R0, 0xffffffe, RZ ;  /* 0x0ffffffe00027810 */ /* 0x001fcc0007ffe0ff */
[----:B------:R0:W3:Y:S02]  /*0440*/  F2I.FTZ.U32.TRUNC.NTZ R3, R2 ;  /* 0x0000000200037305 */ /* 0x0000e4000021f000 */
[----:B0-----:R-:W-:Y:S02]  /*0450*/  MOV R2, RZ ;  /* 0x000000ff00027202 */ /* 0x001fe40000000f00 */
[----:B---3--:R-:W-:-:S05]  /*0460*/  IADD3 R4, RZ, -R3, RZ ;  /* 0x80000003ff047210 */ /* 0x008fca0007ffe0ff */
[----:B------:R-:W-:Y:S01]  /*0470*/  IMAD R7, R4, R5, RZ ;  /* 0x0000000504077224 */ /* 0x000fe200078e02ff */
[----:B------:R-:W-:-:S03]  /*0480*/  IABS R4, R84 ;  /* 0x0000005400047213 */ /* 0x000fc60000000000 */
[----:B------:R-:W-:Y:S01]  /*0490*/  IMAD.HI.U32 R3, R3, R7, R2 ;  /* 0x0000000703037227 */ /* 0x000fe200078e0002 */
[----:B------:R-:W-:Y:S02]  /*04a0*/  LOP3.LUT R2, R84, R9, RZ, 0x3c, !PT ;  /* 0x0000000954027212 */ /* 0x000fe400078e3cff */
[----:B------:R-:W-:Y:S02]  /*04b0*/  SHF.R.S32.HI R7, RZ, 0x1f, R85 ;  /* 0x0000001fff077819 */ /* 0x000fe40000011455 */
        /* <DEDUP_REMOVED lines=13> */
[----:B------:R-:W-:Y:S01]  /*0590*/  @!P4 IADD3 R0, -R0, RZ, RZ ;  /* 0x000000ff0000c210 */ /* 0x000fe20007ffe1ff */
[----:B------:R-:W0:Y:S01]  /*05a0*/  @P1 LDC.64 R8, c[0x0][0x288] ;  /* 0x0000a200ff081b82 */ /* 0x000e220000000a00 */
[----:B------:R-:W-:Y:S02]  /*05b0*/  @P2 IADD3 R3, R3, 0x1, RZ ;  /* 0x0000000103032810 */ /* 0x000fe40007ffe0ff */
[----:B------:R-:W-:Y:S02]  /*05c0*/  ISETP.GE.U32.AND P4, PT, R82, UR14, PT ;  /* 0x0000000e52007c0c */ /* 0x000fe4000bf86070 */
[----:B------:R-:W-:-:S02]  /*05d0*/  MOV R2, R3 ;  /* 0x0000000300027202 */ /* 0x000fc40000000f00 */
[----:B------:R-:W-:Y:S02]  /*05e0*/  ISETP.GE.AND.EX P4, PT, R73, UR15, PT, P4 ;  /* 0x0000000f49007c0c */ /* 0x000fe4000bf86340 */
[----:B------:R-:W-:Y:S02]  /*05f0*/  SEL R3, R5, R0, !P0 ;  /* 0x0000000005037207 */ /* 0x000fe40004000000 */
[----:B------:R-:W-:Y:S02]  /*0600*/  @!P5 IADD3 R2, -R2, RZ, RZ ;  /* 0x000000ff0202d210 */ /* 0x000fe40007ffe1ff */
[----:B------:R-:W-:Y:S01]  /*0610*/  ISETP.GT.U32.OR P4, PT, R86, 0x1df, P4 ;  /* 0x000001df5600780c */ /* 0x000fe20002784470 */
[----:B------:R-:W-:Y:S01]  /*0620*/  IMAD R0, R3, 0x1e, RZ ;  /* 0x0000001e03007824 */ /* 0x000fe200078e02ff */
[----:B------:R-:W-:Y:S02]  /*0630*/  SEL R5, R5, R2, !P0 ;  /* 0x0000000205057207 */ /* 0x000fe40004000000 */
[----:B------:R-:W-:-:S02]  /*0640*/  ISETP.GE.U32.AND P2, PT, R80, UR14, PT ;  /* 0x0000000e50007c0c */ /* 0x000fc4000bf46070 */
[----:B------:R-:W-:Y:S02]  /*0650*/  IADD3 R88, P0, R85, R0, RZ ;  /* 0x0000000055587210 */ /* 0x000fe40007f1e0ff */
[----:B------:R-:W-:Y:S02]  /*0660*/  SHF.R.S32.HI R2, RZ, 0x1f, R5 ;  /* 0x0000001fff027819 */ /* 0x000fe40000011405 */
[----:B------:R-:W-:Y:S02]  /*0670*/  LEA.HI.X.SX32 R89, R0, R7, 0x1, P0 ;  /* 0x0000000700597211 */ /* 0x000fe400000f0eff */
[----:B------:R-:W-:Y:S01]  /*0680*/  ISETP.GE.U32.AND P0, PT, R81, UR14, PT ;  /* 0x0000000e51007c0c */ /* 0x000fe2000bf06070 */
[----:B------:R-:W-:Y:S01]  /*0690*/  IMAD R2, R2, UR12, RZ ;  /* 0x0000000c02027c24 */ /* 0x000fe2000f8e02ff */
[----:B------:R-:W3:Y:S01]  /*06a0*/  @!P4 LDC.64 R14, c[0x0][0x288] ;  /* 0x0000a200ff0ecb82 */ /* 0x000ee20000000a00 */
[----:B------:R-:W-:Y:S01]  /*06b0*/  IMAD.WIDE.U32 R88, R5, UR12, R88 ;  /* 0x0000000c05587c25 */ /* 0x000fe2000f8e0058 */
[----:B------:R-:W-:-:S02]  /*06c0*/  ISETP.GE.AND.EX P0, PT, R71, UR15, PT, P0 ;  /* 0x0000000f47007c0c */ /* 0x000fc4000bf06300 */
[----:B------:R-:W-:Y:S01]  /*06d0*/  ISETP.GE.AND.EX P2, PT, R69, UR15, PT, P2 ;  /* 0x0000000f45007c0c */ /* 0x000fe2000bf46320 */
[----:B------:R-:W-:Y:S01]  /*06e0*/  IMAD R91, R5, UR13, R2 ;  /* 0x0000000d055b7c24 */ /* 0x000fe2000f8e0202 */
[C---:B------:R-:W-:Y:S01]  /*06f0*/  ISETP.GT.U32.OR P0, PT, R86.reuse, 0x1df, P0 ;  /* 0x000001df5600780c */ /* 0x040fe20000704470 */
[----:B0-----:R-:W-:Y:S01]  /*0700*/  @P1 IMAD R2, R75, R8, RZ ;  /* 0x000000084b021224 */ /* 0x001fe200078e02ff */
[----:B------:R-:W-:Y:S01]  /*0710*/  @P1 MOV R90, R88 ;  /* 0x00000058005a1202 */ /* 0x000fe20000000f00 */
[----:B------:R-:W0:Y:S01]  /*0720*/  @!P4 LDC.64 R18, c[0x0][0x230] ;  /* 0x00008c00ff12cb82 */ /* 0x000e220000000a00 */
[----:B------:R-:W-:Y:S01]  /*0730*/  IADD3 R91, R89, R91, RZ ;  /* 0x0000005b595b7210 */ /* 0x000fe20007ffe0ff */
[C---:B------:R-:W-:Y:S01]  /*0740*/  @P1 IMAD R7, R83.reuse, R9, R2 ;  /* 0x0000000953071224 */ /* 0x040fe200078e0202 */
[----:B------:R-:W-:Y:S02]  /*0750*/  ISETP.GT.U32.OR P2, PT, R86, 0x1df, P2 ;  /* 0x000001df5600780c */ /* 0x000fe40001744470 */
[----:B------:R-:W-:Y:S01]  /*0760*/  ISETP.GE.U32.AND P3, PT, R78, UR14, PT ;  /* 0x0000000e4e007c0c */ /* 0x000fe2000bf66070 */
[----:B------:R-:W-:-:S02]  /*0770*/  @P1 IMAD.WIDE.U32 R4, R83, R8, R90 ;  /* 0x0000000853041225 */ /* 0x000fc400078e005a */
[----:B------:R-:W4:Y:S01]  /*0780*/  @!P4 LDC.64 R20, c[0x0][0x228] ;  /* 0x00008a00ff14cb82 */ /* 0x000f220000000a00 */
[----:B------:R-:W-:Y:S02]  /*0790*/  ISETP.GE.AND.EX P3, PT, R67, UR15, PT, P3 ;  /* 0x0000000f43007c0c */ /* 0x000fe4000bf66330 */
[----:B------:R-:W-:Y:S02]  /*07a0*/  @P1 IADD3 R5, R5, R7, RZ ;  /* 0x0000000705051210 */ /* 0x000fe40007ffe0ff */
[C---:B------:R-:W-:Y:S02]  /*07b0*/  @P1 SHF.L.U32 R17, R4.reuse, 0x2, RZ ;  /* 0x0000000204111819 */ /* 0x040fe400000006ff */
[----:B------:R-:W-:Y:S01]  /*07c0*/  @P1 SHF.L.U64.HI R2, R4, 0x2, R5 ;  /* 0x0000000204021819 */ /* 0x000fe20000010205 */
[----:B------:R-:W0:Y:S01]  /*07d0*/  @!P0 LDC.64 R22, c[0x0][0x288] ;  /* 0x0000a200ff168b82 */ /* 0x000e220000000a00 */
[----:B---3--:R-:W-:Y:S01]  /*07e0*/  @!P4 IMAD R4, R73, R14, RZ ;  /* 0x0000000e4904c224 */ /* 0x008fe200078e02ff */
[----:B------:R-:W-:-:S02]  /*07f0*/  @!P4 MOV R5, R91 ;  /* 0x0000005b0005c202 */ /* 0x000fc40000000f00 */
[C---:B-1----:R-:W-:Y:S01]  /*0800*/  @P1 IADD3 R16, P5, R17.reuse, R10, RZ ;  /* 0x0000000a11101210 */ /* 0x042fe20007fbe0ff */
[C---:B------:R-:W-:Y:S01]  /*0810*/  @!P4 IMAD R7, R82.reuse, R15, R4 ;  /* 0x0000000f5207c224 */ /* 0x040fe200078e0204 */
[----:B------:R-:W-:Y:S02]  /*0820*/  @!P4 MOV R4, R88 ;  /* 0x000000580004c202 */ /* 0x000fe40000000f00 */
[----:B------:R-:W1:Y:S01]  /*0830*/  @!P2 LDC.64 R28, c[0x0][0x288] ;  /* 0x0000a200ff1cab82 */ /* 0x000e620000000a00 */
[----:B--2---:R-:W-:Y:S02]  /*0840*/  @P1 IADD3 R12, P6, R17, R12, RZ ;  /* 0x0000000c110c1210 */ /* 0x004fe40007fde0ff */
[----:B------:R-:W-:Y:S01]  /*0850*/  @!P4 IMAD.WIDE.U32 R4, R82, R14, R4 ;  /* 0x0000000e5204c225 */ /* 0x000fe200078e0004 */
[----:B------:R-:W-:Y:S02]  /*0860*/  ISETP.GT.U32.OR P3, PT, R86, 0x1df, P3 ;  /* 0x000001df5600780c */ /* 0x000fe40001f64470 */
[----:B------:R-:W-:-:S02]  /*0870*/  @P1 IADD3.X R17, R2, R11, RZ, P5, !PT ;  /* 0x0000000b02111210 */ /* 0x000fc40002ffe4ff */
[----:B------:R-:W2:Y:S01]  /*0880*/  @!P0 LDC.64 R24, c[0x0][0x230] ;  /* 0x00008c00ff188b82 */ /* 0x000ea20000000a00 */
[----:B------:R-:W-:Y:S02]  /*0890*/  @!P4 IADD3 R5, R5, R7, RZ ;  /* 0x000000070505c210 */ /* 0x000fe40007ffe0ff */
[----:B------:R-:W-:Y:S02]  /*08a0*/  @!P4 SHF.L.U32 R9, R4, 0x2, RZ ;  /* 0x000000020409c819 */ /* 0x000fe400000006ff */
[----:B------:R-:W-:Y:S02]  /*08b0*/  @P1 IADD3.X R13, R2, R13, RZ, P6, !PT ;  /* 0x0000000d020d1210 */ /* 0x000fe400037fe4ff */
[----:B------:R-:W-:Y:S01]  /*08c0*/  @!P4 SHF.L.U64.HI R4, R4, 0x2, R5 ;  /* 0x000000020404c819 */ /* 0x000fe20000010205 */
[----:B0-----:R-:W-:Y:S01]  /*08d0*/  @!P0 IMAD R2, R71, R22, RZ ;  /* 0x0000001647028224 */ /* 0x001fe200078e02ff */
[----:B------:R-:W-:Y:S01]  /*08e0*/  @!P4 IADD3 R6, P5, R9, R18, RZ ;  /* 0x000000120906c210 */ /* 0x000fe20007fbe0ff */
[----:B------:R-:W0:Y:S01]  /*08f0*/  @!P0 LDC.64 R26, c[0x0][0x228] ;  /* 0x00008a00ff1a8b82 */ /* 0x000e220000000a00 */
[----:B------:R-:W-:Y:S01]  /*0900*/  @!P0 MOV R10, R88 ;  /* 0x00000058000a8202 */ /* 0x000fe20000000f00 */
[----:B------:R-:W-:Y:S01]  /*0910*/  @!P0 IMAD R15, R81, R23, R2 ;  /* 0x00000017510f8224 */ /* 0x000fe200078e0202 */
[----:B------:R-:W-:-:S02]  /*0920*/  @!P0 MOV R11, R91 ;  /* 0x0000005b000b8202 */ /* 0x000fc40000000f00 */
[C---:B------:R-:W-:Y:S01]  /*0930*/  @!P4 IADD3.X R7, R4.reuse, R19, RZ, P5, !PT ;  /* 0x000000130407c210 */ /* 0x040fe20002ffe4ff */
[----:B-1----:R-:W-:Y:S01]  /*0940*/  @!P2 IMAD R2, R69, R28, RZ ;  /* 0x0000001c4502a224 */ /* 0x002fe200078e02ff */
[----:B----4-:R-:W-:Y:S01]  /*0950*/  @!P4 IADD3 R8, P6, R9, R20, RZ ;  /* 0x000000140908c210 */ /* 0x010fe20007fde0ff */
[----:B------:R-:W-:Y:S01]  /*0960*/  @!P0 IMAD.WIDE.U32 R10, R81, R22, R10 ;  /* 0x00000016510a8225 */ /* 0x000fe200078e000a */
[----:B------:R-:W-:Y:S01]  /*0970*/  @!P2 MOV R18, R88 ;  /* 0x000000580012a202 */ /* 0x000fe20000000f00 */
[----:B------:R1:W5:Y:S01]  /*0980*/  @!P4 LDG.E.64 R36, desc[UR8][R6.64] ;  /* 0x000000080624c981 */ /* 0x000362000c1e1b00 */
[----:B------:R-:W-:Y:S01]  /*0990*/  @!P2 MOV R19, R91 ;  /* 0x0000005b0013a202 */ /* 0x000fe20000000f00 */
[----:B------:R-:W3:Y:S01]  /*09a0*/  @!P3 LDC.64 R32, c[0x0][0x230] ;  /* 0x00008c00ff20bb82 */ /* 0x000ee20000000a00 */
[----:B------:R-:W-:Y:S01]  /*09b0*/  @!P4 IADD3.X R9, R4, R21, RZ, P6, !PT ;  /* 0x000000150409c210 */ /* 0x000fe200037fe4ff */
[C---:B------:R-:W-:Y:S01]  /*09c0*/  @!P2 IMAD R21, R80.reuse, R29, R2 ;  /* 0x0000001d5015a224 */ /* 0x040fe200078e0202 */
[----:B------:R-:W-:Y:S01]  /*09d0*/  @!P0 IADD3 R11, R11, R15, RZ ;  /* 0x0000000f0b0b8210 */ /* 0x000fe20007ffe0ff */
[----:B------:R-:W-:Y:S01]  /*09e0*/  @!P2 IMAD.WIDE.U32 R18, R80, R28, R18 ;  /* 0x0000001c5012a225 */ /* 0x000fe200078e0012 */
[----:B------:R-:W-:-:S02]  /*09f0*/  @!P0 SHF.L.U32 R23, R10, 0x2, RZ ;  /* 0x000000020a178819 */ /* 0x000fc400000006ff */
[----:B------:R-:W-:Y:S01]  /*0a00*/  @!P0 SHF.L.U64.HI R10, R10, 0x2, R11 ;  /* 0x000000020a0a8819 */ /* 0x000fe2000001020b */
[----:B------:R-:W4:Y:S01]  /*0a10*/  @!P3 LDC.64 R4, c[0x0][0x288] ;  /* 0x0000a200ff04bb82 */ /* 0x000f220000000a00 */
[----:B--2---:R-:W-:Y:S02]  /*0a20*/  @!P0 IADD3 R14, P5, R23, R24, RZ ;  /* 0x00000018170e8210 */ /* 0x004fe40007fbe0ff */
[----:B------:R-:W-:Y:S02]  /*0a30*/  @!P2 IADD3 R11, R19, R21, RZ ;  /* 0x00000015130ba210 */ /* 0x000fe40007ffe0ff */
[----:B------:R-:W-:Y:S02]  /*0a40*/  @!P0 IADD3.X R15, R10, R25, RZ, P5, !PT ;  /* 0x000000190a0f8210 */ /* 0x000fe40002ffe4ff */
[C---:B------:R-:W-:Y:S01]  /*0a50*/  @!P2 SHF.L.U32 R31, R18.reuse, 0x2, RZ ;  /* 0x00000002121fa819 */ /* 0x040fe200000006ff */
[----:B------:R-:W2:Y:S01]  /*0a60*/  @!P2 LDC.64 R28, c[0x0][0x230] ;  /* 0x00008c00ff1cab82 */ /* 0x000ea20000000a00 */
[----:B------:R-:W-:-:S02]  /*0a70*/  @!P2 SHF.L.U64.HI R2, R18, 0x2, R11 ;  /* 0x000000021202a819 */ /* 0x000fc4000001020b */
[----:B------:R-:W-:Y:S02]  /*0a80*/  CS2R R18, SRZ ;  /* 0x0000000000127805 */ /* 0x000fe4000001ff00 */
[----:B------:R-:W-:Y:S02]  /*0a90*/  ISETP.GE.U32.AND P5, PT, R76, UR14, PT ;  /* 0x0000000e4c007c0c */ /* 0x000fe4000bfa6070 */
[----:B0-----:R-:W-:Y:S02]  /*0aa0*/  @!P0 IADD3 R22, P6, R23, R26, RZ ;  /* 0x0000001a17168210 */ /* 0x001fe40007fde0ff */
[----:B------:R-:W-:Y:S01]  /*0ab0*/  ISETP.GE.AND.EX P5, PT, R65, UR15, PT, P5 ;  /* 0x0000000f41007c0c */ /* 0x000fe2000bfa6350 */
[----:B------:R0:W5:Y:S01]  /*0ac0*/  @!P4 LDG.E.64 R18, desc[UR8][R8.64] ;  /* 0x000000080812c981 */ /* 0x000162000c1e1b00 */
[----:B------:R-:W-:Y:S01]  /*0ad0*/  @!P0 IADD3.X R23, R10, R27, RZ, P6, !PT ;  /* 0x0000001b0a178210 */ /* 0x000fe200037fe4ff */
[----:B------:R-:W3:Y:S01]  /*0ae0*/  @!P3 LDC.64 R34, c[0x0][0x228] ;  /* 0x00008a00ff22bb82 */ /* 0x000ee20000000a00 */
[----:B------:R-:W-:Y:S01]  /*0af0*/  ISETP.GT.U32.OR P4, PT, R86, 0x1df, P5 ;  /* 0x000001df5600780c */ /* 0x000fe20002f84470 */
[----:B----4-:R-:W-:Y:S01]  /*0b00*/  @!P3 IMAD R10, R67, R4, RZ ;  /* 0x00000004430ab224 */ /* 0x010fe200078e02ff */
[----:B------:R-:W-:-:S05]  /*0b10*/  SHF.R.S32.HI R63, RZ, 0x1f, R74 ;  /* 0x0000001fff3f7819 */ /* 0x000fca000001144a */
[----:B------:R-:W4:Y:S01]  /*0b20*/  @!P2 LDC.64 R26, c[0x0][0x228] ;  /* 0x00008a00ff1aab82 */ /* 0x000f220000000a00 */
[----:B------:R-:W-:Y:S01]  /*0b30*/  ISETP.GE.U32.AND P5, PT, R74, UR14, PT ;  /* 0x0000000e4a007c0c */ /* 0x000fe2000bfa6070 */
[----:B------:R-:W-:-:S06]  /*0b40*/  @!P3 IMAD R25, R78, R5, R10 ;  /* 0x000000054e19b224 */ /* 0x000fcc00078e020a */
[----:B------:R-:W3:Y:S01]  /*0b50*/  @!P4 LDC.64 R10, c[0x0][0x288] ;  /* 0x0000a200ff0acb82 */ /* 0x000ee20000000a00 */
[----:B------:R-:W-:-:S04]  /*0b60*/  ISETP.GE.AND.EX P5, PT, R63, UR15, PT, P5 ;  /* 0x0000000f3f007c0c */ /* 0x000fc8000bfa6350 */
[----:B------:R-:W-:Y:S02]  /*0b70*/  ISETP.GT.U32.OR P5, PT, R86, 0x1df, P5 ;  /* 0x000001df5600780c */ /* 0x000fe40002fa4470 */
[----:B------:R-:W-:Y:S02]  /*0b80*/  SHF.R.S32.HI R61, RZ, 0x1f, R72 ;  /* 0x0000001fff3d7819 */ /* 0x000fe40000011448 */
[----:B-1----:R-:W-:Y:S02]  /*0b90*/  CS2R R6, SRZ ;  /* 0x0000000000067805 */ /* 0x002fe4000001ff00 */
[----:B------:R-:W-:Y:S02]  /*0ba0*/  ISETP.GE.U32.AND P6, PT, R72, UR14, PT ;  /* 0x0000000e48007c0c */ /* 0x000fe4000bfc6070 */
[----:B------:R-:W-:Y:S02]  /*0bb0*/  CS2R R20, SRZ ;  /* 0x0000000000147805 */ /* 0x000fe4000001ff00 */
[----:B0-----:R-:W-:Y:S01]  /*0bc0*/  @!P3 MOV R8, R88 ;  /* 0x000000580008b202 */ /* 0x001fe20000000f00 */
[----:B------:R-:W0:Y:S01]  /*0bd0*/  @!P4 LDC.64 R38, c[0x0][0x230] ;  /* 0x00008c00ff26cb82 */ /* 0x000e220000000a00 */
[----:B------:R-:W-:Y:S01]  /*0be0*/  @!P3 MOV R9, R91 ;  /* 0x0000005b0009b202 */ /* 0x000fe20000000f00 */
[----:B------:R3:W5:Y:S01]  /*0bf0*/  @!P0 LDG.E.64 R6, desc[UR8][R14.64] ;  /* 0x000000080e068981 */ /* 0x000762000c1e1b00 */
[----:B------:R-:W-:Y:S01]  /*0c00*/  ISETP.GE.AND.EX P6, PT, R61, UR15, PT, P6 ;  /* 0x0000000f3d007c0c */ /* 0x000fe2000bfc6360 */
[----:B------:R-:W-:-:S02]  /*0c10*/  @!P3 IMAD.WIDE.U32 R8, R78, R4, R8 ;  /* 0x000000044e08b225 */ /* 0x000fc400078e0008 */
[----:B------:R1:W5:Y:S02]  /*0c20*/  @!P0 LDG.E.64 R20, desc[UR8][R22.64] ;  /* 0x0000000816148981 */ /* 0x000364000c1e1b00 */
[----:B------:R-:W0:Y:S01]  /*0c30*/  @!P5 LDC.64 R4, c[0x0][0x288] ;  /* 0x0000a200ff04db82 */ /* 0x000e220000000a00 */
[----:B------:R-:W-:Y:S02]  /*0c40*/  ISETP.GT.U32.OR P6, PT, R86, 0x1df, P6 ;  /* 0x000001df5600780c */ /* 0x000fe400037c4470 */
[----:B--2---:R-:W-:Y:S01]  /*0c50*/  @!P2 IADD3 R28, P0, R31, R28, RZ ;  /* 0x0000001c1f1ca210 */ /* 0x004fe20007f1e0ff */
[----:B---3--:R-:W-:Y:S01]  /*0c60*/  @!P4 IMAD R14, R65, R10, RZ ;  /* 0x0000000a410ec224 */ /* 0x008fe200078e02ff */
[----:B------:R-:W-:Y:S02]  /*0c70*/  @!P3 IADD3 R9, R9, R25, RZ ;  /* 0x000000190909b210 */ /* 0x000fe40007ffe0ff */
[----:B------:R-:W-:Y:S01]  /*0c80*/  @!P2 IADD3.X R29, R2, R29, RZ, P0, !PT ;  /* 0x0000001d021da210 */ /* 0x000fe200007fe4ff */
[----:B------:R-:W2:Y:S01]  /*0c90*/  @!P4 LDC.64 R40, c[0x0][0x228] ;  /* 0x00008a00ff28cb82 */ /* 0x000ea20000000a00 */
[----:B----4-:R-:W-:Y:S01]  /*0ca0*/  @!P2 IADD3 R30, P0, R31, R26, RZ ;  /* 0x0000001a1f1ea210 */ /* 0x010fe20007f1e0ff */
[----:B-1----:R-:W-:Y:S01]  /*0cb0*/  @!P4 IMAD R23, R76, R11, R14 ;  /* 0x0000000b4c17c224 */ /* 0x002fe200078e020e */
[----:B------:R-:W-:-:S02]  /*0cc0*/  @!P3 SHF.L.U32 R25, R8, 0x2, RZ ;  /* 0x000000020819b819 */ /* 0x000fc400000006ff */
[----:B------:R-:W-:Y:S02]  /*0cd0*/  @!P4 MOV R14, R88 ;  /* 0x00000058000ec202 */ /* 0x000fe40000000f00 */
[----:B------:R-:W-:Y:S01]  /*0ce0*/  @!P4 MOV R15, R91 ;  /* 0x0000005b000fc202 */ /* 0x000fe20000000f00 */
[----:B------:R-:W1:Y:S01]  /*0cf0*/  @!P5 LDC.64 R42, c[0x0][0x230] ;  /* 0x00008c00ff2adb82 */ /* 0x000e620000000a00 */
[----:B------:R-:W-:Y:S02]  /*0d00*/  @!P2 IADD3.X R31, R2, R27, RZ, P0, !PT ;  /* 0x0000001b021fa210 */ /* 0x000fe400007fe4ff */
[----:B------:R-:W-:Y:S01]  /*0d10*/  @!P3 SHF.L.U64.HI R2, R8, 0x2, R9 ;  /* 0x000000020802b819 */ /* 0x000fe20000010209 */
[----:B------:R-:W-:Y:S01]  /*0d20*/  @!P4 IMAD.WIDE.U32 R14, R76, R10, R14 ;  /* 0x0000000a4c0ec225 */ /* 0x000fe200078e000e */
[----:B------:R-:W-:-:S03]  /*0d30*/  @!P3 IADD3 R32, P0, R25, R32, RZ ;  /* 0x000000201920b210 */ /* 0x000fc60007f1e0ff */
[----:B------:R-:W3:Y:S01]  /*0d40*/  @!P6 LDC.64 R8, c[0x0][0x288] ;  /* 0x0000a200ff08eb82 */ /* 0x000ee20000000a00 */
[----:B------:R-:W-:Y:S02]  /*0d50*/  @!P3 IADD3.X R33, R2, R33, RZ, P0, !PT ;  /* 0x000000210221b210 */ /* 0x000fe400007fe4ff */
[----:B------:R-:W-:Y:S02]  /*0d60*/  @!P3 IADD3 R34, P0, R25, R34, RZ ;  /* 0x000000221922b210 */ /* 0x000fe40007f1e0ff */
[----:B------:R-:W-:-:S03]  /*0d70*/  @!P4 IADD3 R15, R15, R23, RZ ;  /* 0x000000170f0fc210 */ /* 0x000fc60007ffe0ff */
[----:B------:R-:W4:Y:S01]  /*0d80*/  LDC.64 R10, c[0x0][0x248] ;  /* 0x00009200ff0a7b82 */ /* 0x000f220000000a00 */
[----:B------:R-:W-:Y:S02]  /*0d90*/  @!P3 IADD3.X R35, R2, R35, RZ, P0, !PT ;  /* 0x000000230223b210 */ /* 0x000fe400007fe4ff */
[C---:B------:R-:W-:Y:S02]  /*0da0*/  @!P4 SHF.L.U32 R23, R14.reuse, 0x2, RZ ;  /* 0x000000020e17c819 */ /* 0x040fe400000006ff */
[----:B------:R-:W-:Y:S01]  /*0db0*/  @!P4 SHF.L.U64.HI R2, R14, 0x2, R15 ;  /* 0x000000020e02c819 */ /* 0x000fe2000001020f */
[----:B0-----:R-:W-:Y:S01]  /*0dc0*/  @!P5 IMAD R22, R63, R4, RZ ;  /* 0x000000043f16d224 */ /* 0x001fe200078e02ff */
[----:B------:R-:W-:Y:S01]  /*0dd0*/  @!P5 MOV R14, R88 ;  /* 0x00000058000ed202 */ /* 0x000fe20000000f00 */
[----:B------:R-:W0:Y:S01]  /*0de0*/  @!P5 LDC.64 R44, c[0x0][0x228] ;  /* 0x00008a00ff2cdb82 */ /* 0x000e220000000a00 */
[----:B------:R-:W-:Y:S01]  /*0df0*/  @!P5 MOV R15, R91 ;  /* 0x0000005b000fd202 */ /* 0x000fe20000000f00 */
[C---:B------:R-:W-:Y:S01]  /*0e00*/  @!P5 IMAD R25, R74.reuse, R5, R22 ;  /* 0x000000054a19d224 */ /* 0x040fe200078e0216 */
[----:B------:R-:W-:Y:S01]  /*0e10*/  @!P4 IADD3 R38, P0, R23, R38, RZ ;  /* 0x000000261726c210 */ /* 0x000fe20007f1e0ff */
[----:B------:R-:W-:-:S03]  /*0e20*/  @!P5 IMAD.WIDE.U32 R14, R74, R4, R14 ;  /* 0x000000044a0ed225 */ /* 0x000fc600078e000e */
[C---:B------:R-:W-:Y:S01]  /*0e30*/  @!P4 IADD3.X R39, R2.reuse, R39, RZ, P0, !PT ;  /* 0x000000270227c210 */ /* 0x040fe200007fe4ff */
[----:B------:R-:W0:Y:S01]  /*0e40*/  @!P6 LDC.64 R46, c[0x0][0x230] ;  /* 0x00008c00ff2eeb82 */ /* 0x000e220000000a00 */
[----:B--2---:R-:W-:Y:S02]  /*0e50*/  @!P4 IADD3 R40, P0, R23, R40, RZ ;  /* 0x000000281728c210 */ /* 0x004fe40007f1e0ff */
[----:B------:R-:W-:Y:S02]  /*0e60*/  @!P5 IADD3 R15, R15, R25, RZ ;  /* 0x000000190f0fd210 */ /* 0x000fe40007ffe0ff */
[----:B------:R-:W-:Y:S01]  /*0e70*/  @!P4 IADD3.X R41, R2, R41, RZ, P0, !PT ;  /* 0x000000290229c210 */ /* 0x000fe200007fe4ff */
[----:B---3--:R-:W-:Y:S01]  /*0e80*/  @!P6 IMAD R22, R61, R8, RZ ;  /* 0x000000083d16e224 */ /* 0x008fe200078e02ff */
[----:B------:R-:W-:Y:S01]  /*0e90*/  @!P5 SHF.L.U32 R23, R14, 0x2, RZ ;  /* 0x000000020e17d819 */ /* 0x000fe200000006ff */
[----:B----4-:R-:W-:Y:S01]  /*0ea0*/  IMAD.WIDE R10, R84, 0x8, R10 ;  /* 0x00000008540a7825 */ /* 0x010fe200078e020a */
[----:B------:R-:W-:Y:S01]  /*0eb0*/  @!P5 SHF.L.U64.HI R2, R14, 0x2, R15 ;  /* 0x000000020e02d819 */ /* 0x000fe2000001020f */
[----:B------:R-:W2:Y:S01]  /*0ec0*/  @!P6 LDC.64 R4, c[0x0][0x228] ;  /* 0x00008a00ff04eb82 */ /* 0x000ea20000000a00 */
[----:B------:R-:W-:-:S02]  /*0ed0*/  @!P6 MOV R14, R88 ;  /* 0x00000058000ee202 */ /* 0x000fc40000000f00 */
[----:B------:R-:W-:Y:S01]  /*0ee0*/  @!P6 MOV R15, R91 ;  /* 0x0000005b000fe202 */ /* 0x000fe20000000f00 */
[C---:B------:R-:W-:Y:S02]  /*0ef0*/  @!P6 IMAD R25, R72.reuse, R9, R22 ;  /* 0x000000094819e224 */ /* 0x040fe400078e0216 */
[----:B------:R-:W-:-:S03]  /*0f00*/  @!P6 IMAD.WIDE.U32 R8, R72, R8, R14 ;  /* 0x000000084808e225 */ /* 0x000fc600078e000e */
[----:B------:R3:W4:Y:S01]  /*0f10*/  LDG.E.64 R14, desc[UR8][R10.64] ;  /* 0x000000080a0e7981 */ /* 0x000722000c1e1b00 */
[----:B-1----:R-:W-:Y:S02]  /*0f20*/  @!P5 IADD3 R42, P0, R23, R42, RZ ;  /* 0x0000002a172ad210 */ /* 0x002fe40007f1e0ff */
[----:B------:R-:W-:Y:S02]  /*0f30*/  @!P6 IADD3 R9, R9, R25, RZ ;  /* 0x000000190909e210 */ /* 0x000fe40007ffe0ff */
[----:B------:R-:W-:Y:S02]  /*0f40*/  @!P5 IADD3.X R43, R2, R43, RZ, P0, !PT ;  /* 0x0000002b022bd210 */ /* 0x000fe400007fe4ff */
[----:B0-----:R-:W-:Y:S02]  /*0f50*/  @!P5 IADD3 R44, P0, R23, R44, RZ ;  /* 0x0000002c172cd210 */ /* 0x001fe40007f1e0ff */
[----:B------:R-:W-:Y:S02]  /*0f60*/  @!P6 SHF.L.U32 R49, R8, 0x2, RZ ;  /* 0x000000020831e819 */ /* 0x000fe400000006ff */
[----:B------:R-:W-:-:S02]  /*0f70*/  @!P5 IADD3.X R45, R2, R45, RZ, P0, !PT ;  /* 0x0000002d022dd210 */ /* 0x000fc400007fe4ff */
[----:B------:R-:W-:Y:S02]  /*0f80*/  @!P6 SHF.L.U64.HI R8, R8, 0x2, R9 ;  /* 0x000000020808e819 */ /* 0x000fe40000010209 */
[----:B------:R-:W-:-:S04]  /*0f90*/  @!P6 IADD3 R46, P0, R49, R46, RZ ;  /* 0x0000002e312ee210 */ /* 0x000fc80007f1e0ff */
[C---:B------:R-:W-:Y:S02]  /*0fa0*/  @!P6 IADD3.X R47, R8.reuse, R47, RZ, P0, !PT ;  /* 0x0000002f082fe210 */ /* 0x040fe400007fe4ff */
[----:B--2---:R-:W-:Y:S02]  /*0fb0*/  @!P6 IADD3 R48, P0, R49, R4, RZ ;  /* 0x000000043130e210 */ /* 0x004fe40007f1e0ff */
[----:B------:R-:W-:Y:S02]  /*0fc0*/  CS2R R22, SRZ ;  /* 0x0000000000167805 */ /* 0x000fe4000001ff00 */
[----:B------:R-:W-:Y:S02]  /*0fd0*/  CS2R R24, SRZ ;  /* 0x0000000000187805 */ /* 0x000fe4000001ff00 */
[----:B---3--:R-:W-:Y:S02]  /*0fe0*/  CS2R R10, SRZ ;  /* 0x00000000000a7805 */ /* 0x008fe4000001ff00 */
[----:B------:R-:W-:-:S02]  /*0ff0*/  @!P6 IADD3.X R49, R8, R5, RZ, P0, !PT ;  /* 0x000000050831e210 */ /* 0x000fc400007fe4ff */
[----:B------:R-:W-:Y:S02]  /*1000*/  CS2R R4, SRZ ;  /* 0x0000000000047805 */ /* 0x000fe4000001ff00 */
[----:B------:R-:W-:Y:S02]  /*1010*/  CS2R R8, SRZ ;  /* 0x0000000000087805 */ /* 0x000fe4000001ff00 */
[----:B------:R-:W-:Y:S01]  /*1020*/  CS2R R26, SRZ ;  /* 0x00000000001a7805 */ /* 0x000fe2000001ff00 */
[----:B------:R0:W5:Y:S04]  /*1030*/  @P1 LDG.E.64 R22, desc[UR8][R16.64] ;  /* 0x0000000810161981 */ /* 0x000168000c1e1b00 */
[----:B------:R1:W5:Y:S04]  /*1040*/  @P1 LDG.E.64 R4, desc[UR8][R12.64] ;  /* 0x000000080c041981 */ /* 0x000368000c1e1b00 */
[----:B------:R2:W5:Y:S01]  /*1050*/  @!P2 LDG.E.64 R8, desc[UR8][R28.64] ;  /* 0x000000081c08a981 */ /* 0x000562000c1e1b00 */
[----:B0-----:R-:W-:-:S03]  /*1060*/  CS2R R16, SRZ ;  /* 0x0000000000107805 */ /* 0x001fc6000001ff00 */
[----:B------:R0:W5:Y:S01]  /*1070*/  @!P2 LDG.E.64 R24, desc[UR8][R30.64] ;  /* 0x000000081e18a981 */ /* 0x000162000c1e1b00 */
[----:B-1----:R-:W-:-:S03]  /*1080*/  CS2R R12, SRZ ;  /* 0x00000000000c7805 */ /* 0x002fc6000001ff00 */
[----:B------:R1:W5:Y:S01]  /*1090*/  @!P3 LDG.E.64 R10, desc[UR8][R32.64] ;  /* 0x00000008200ab981 */ /* 0x000362000c1e1b00 */
[----:B--2---:R-:W-:-:S03]  /*10a0*/  CS2R R28, SRZ ;  /* 0x00000000001c7805 */ /* 0x004fc6000001ff00 */
[----:B------:R2:W5:Y:S01]  /*10b0*/  @!P3 LDG.E.64 R26, desc[UR8][R34.64] ;  /* 0x00000008221ab981 */ /* 0x000562000c1e1b00 */
[----:B0-----:R-:W-:-:S03]  /*10c0*/  CS2R R30, SRZ ;  /* 0x00000000001e7805 */ /* 0x001fc6000001ff00 */
[----:B------:R0:W5:Y:S01]  /*10d0*/  @!P4 LDG.E.64 R12, desc[UR8][R38.64] ;  /* 0x00000008260cc981 */ /* 0x000162000c1e1b00 */
[----:B-1----:R-:W-:-:S03]  /*10e0*/  CS2R R32, SRZ ;  /* 0x0000000000207805 */ /* 0x002fc6000001ff00 */
[----:B------:R0:W5:Y:S01]  /*10f0*/  @!P4 LDG.E.64 R28, desc[UR8][R40.64] ;  /* 0x00000008281cc981 */ /* 0x000162000c1e1b00 */
[----:B--2---:R-:W-:-:S03]  /*1100*/  CS2R R34, SRZ ;  /* 0x0000000000227805 */ /* 0x004fc6000001ff00 */
[----:B------:R0:W5:Y:S04]  /*1110*/  @!P5 LDG.E.64 R16, desc[UR8][R42.64] ;  /* 0x000000082a10d981 */ /* 0x000168000c1e1b00 */
[----:B------:R0:W5:Y:S04]  /*1120*/  @!P5 LDG.E.64 R30, desc[UR8][R44.64] ;  /* 0x000000082c1ed981 */ /* 0x000168000c1e1b00 */
[----:B------:R0:W5:Y:S04]  /*1130*/  @!P6 LDG.E.64 R34, desc[UR8][R46.64] ;  /* 0x000000082e22e981 */ /* 0x000168000c1e1b00 */
[----:B------:R0:W5:Y:S01]  /*1140*/  @!P6 LDG.E.64 R32, desc[UR8][R48.64] ;  /* 0x000000083020e981 */ /* 0x000162000c1e1b00 */
[----:B------:R-:W-:Y:S01]  /*1150*/  MOV R68, 0x3f800000 ;  /* 0x3f80000000447802 */ /* 0x000fe20000000f00 */
[----:B------:R-:W-:Y:S01]  /*1160*/  BSSY B0, `(.L_x_1646) ;  /* 0x000001c000007945 */ /* 0x000fe20003800000 */
[----:B------:R-:W-:-:S02]  /*1170*/  MOV R79, RZ ;  /* 0x000000ff004f7202 */ /* 0x000fc40000000f00 */
[----:B------:R-:W-:Y:S02]  /*1180*/  MOV R77, RZ ;  /* 0x000000ff004d7202 */ /* 0x000fe40000000f00 */
[----:B------:R-:W-:Y:S02]  /*1190*/  MOV R66, RZ ;  /* 0x000000ff00427202 */ /* 0x000fe40000000f00 */
[----:B------:R-:W-:Y:S01]  /*11a0*/  MOV R64, RZ ;  /* 0x000000ff00407202 */ /* 0x000fe20000000f00 */
[----:B----4-:R-:W-:-:S05]  /*11b0*/  FFMA.FTZ R15, -R14, R14, R15 ;  /* 0x0000000e0e0f7223 */ /* 0x010fca000001010f */
        /* <DEDUP_REMOVED lines=22> */
.L_x_1647:
[----:B------:R-:W-:Y:S05]  /*1320*/  BSYNC B0 ;  /* 0x0000000000007941 */ /* 0x000fea0003800000 */
.L_x_1646:
        /* <DEDUP_REMOVED lines=29> */
.L_x_1648:
        /* <DEDUP_REMOVED lines=26> */
.L_x_1649:
[----:B------:R-:W-:Y:S01]  /*16a0*/  FFMA.FTZ R43, R2, R40, R15 ;  /* 0x00000028022b7223 */ /* 0x000fe2000001000f */
[----:B------:R-:W-:Y:S01]  /*16b0*/  FMUL.FTZ R15, R36, R79 ;  /* 0x0000004f240f7220 */ /* 0x000fe20000410000 */
[----:B------:R-:W-:Y:S01]  /*16c0*/  FADD.FTZ R44, R40, R41 ;  /* 0x00000029282c7221 */ /* 0x000fe20000010000 */
[----:B------:R-:W-:Y:S01]  /*16d0*/  FADD.FTZ R7, -R14, R7 ;  /* 0x000000070e077221 */ /* 0x000fe20000010100 */
[----:B------:R-:W-:Y:S01]  /*16e0*/  MOV R40, R20 ;  /* 0x0000001400287202 */ /* 0x000fe20000000f00 */
[----:B------:R-:W-:Y:S01]  /*16f0*/  FFMA.FTZ R42, R4, R15, R43 ;  /* 0x0000000f042a7223 */ /* 0x000fe2000001002b */
[----:B------:R-:W-:Y:S01]  /*1700*/  FADD.FTZ R44, R44, R15 ;  /* 0x0000000f2c2c7221 */ /* 0x000fe20000010000 */
[----:B------:R-:W-:Y:S01]  /*1710*/  FADD.FTZ R15, -R14, R6 ;  /* 0x000000060e0f7221 */ /* 0x000fe20000010100 */
[----:B------:R-:W-:Y:S01]  /*1720*/  MOV R41, R21 ;  /* 0x0000001500297202 */ /* 0x000fe20000000f00 */
[-C--:B------:R-:W-:Y:S02]  /*1730*/  FMUL.FTZ R7, R7, R68.reuse ;  /* 0x0000004407077220 */ /* 0x080fe40000410000 */
        /* <DEDUP_REMOVED lines=21> */
.L_x_1650:
[----:B------:R-:W-:Y:S01]  /*1890*/  FFMA.FTZ R45, R5, R15, R42 ;  /* 0x0000000f052d7223 */ /* 0x000fe2000001002a */
[----:B------:R-:W-:Y:S01]  /*18a0*/  FADD.FTZ R46, R15, R44 ;  /* 0x0000002c0f2e7221 */ /* 0x000fe20000010000 */
[----:B------:R-:W-:Y:S01]  /*18b0*/  FMUL.FTZ R43, R40, R79 ;  /* 0x0000004f282b7220 */ /* 0x000fe20000410000 */
[C---:B------:R-:W-:Y:S01]  /*18c0*/  FADD.FTZ R15, -R14.reuse, R8 ;  /* 0x000000080e0f7221 */ /* 0x040fe20000010100 */
[----:B------:R-:W-:Y:S01]  /*18d0*/  FADD.FTZ R9, -R14, R9 ;  /* 0x000000090e097221 */ /* 0x000fe20000010100 */
[----:B------:R-:W-:Y:S01]  /*18e0*/  MOV R42, R24 ;  /* 0x00000018002a7202 */ /* 0x000fe20000000f00 */
[----:B------:R-:W-:Y:S01]  /*18f0*/  FFMA.FTZ R44, R6, R43, R45 ;  /* 0x0000002b062c7223 */ /* 0x000fe2000001002d */
[----:B------:R-:W-:Y:S01]  /*1900*/  FADD.FTZ R46, R46, R43 ;  /* 0x0000002b2e2e7221 */ /* 0x000fe20000010000 */
        /* <DEDUP_REMOVED lines=23> */
.L_x_1651:
        /* <DEDUP_REMOVED lines=31> */
.L_x_1652:
[----:B------:R-:W-:Y:S01]  /*1c70*/  FFMA.FTZ R49, R9, R15, R46 ;  /* 0x0000000f09317223 */ /* 0x000fe2000001002e */
[----:B------:R-:W-:Y:S01]  /*1c80*/  FMUL.FTZ R47, R44, R79 ;  /* 0x0000004f2c2f7220 */ /* 0x000fe20000410000 */
[----:B------:R-:W-:Y:S01]  /*1c90*/  FADD.FTZ R48, R15, R48 ;  /* 0x000000300f307221 */ /* 0x000fe20000010000 */
[----:B------:R-:W-:Y:S01]  /*1ca0*/  FMUL.FTZ R15, R45, R64 ;  /* 0x000000402d0f7220 */ /* 0x000fe20000410000 */
[----:B------:R-:W-:Y:S01]  /*1cb0*/  FADD.FTZ R13, -R14, R13 ;  /* 0x0000000d0e0d7221 */ /* 0x000fe20000010100 */
[----:B------:R-:W-:Y:S01]  /*1cc0*/  FFMA.FTZ R46, R10, R47, R49 ;  /* 0x0000002f0a2e7223 */ /* 0x000fe20000010031 */
[----:B------:R-:W-:Y:S01]  /*1cd0*/  FADD.FTZ R48, R48, R47 ;  /* 0x0000002f30307221 */ /* 0x000fe20000010000 */
[----:B------:R-:W-:Y:S01]  /*1ce0*/  MOV R47, R29 ;  /* 0x0000001d002f7202 */ /* 0x000fe20000000f00 */
[----:B------:R-:W-:Y:S01]  /*1cf0*/  FMUL.FTZ R13, R13, R68 ;  /* 0x000000440d0d7220 */ /* 0x000fe20000410000 */
[----:B------:R-:W-:Y:S01]  /*1d00*/  FFMA.FTZ R55, R11, R15, R46 ;  /* 0x0000000f0b377223 */ /* 0x000fe2000001002e */
[----:B------:R-:W-:Y:S01]  /*1d10*/  FADD.FTZ R92, R15, R48 ;  /* 0x000000300f5c7221 */ /* 0x000fe20000010000 */
[----:B------:R-:W-:Y:S01]  /*1d20*/  FADD.FTZ R15, -R14, R12 ;  /* 0x0000000c0e0f7221 */ /* 0x000fe20000010100 */
[----:B------:R-:W-:-:S03]  /*1d30*/  MOV R46, R28 ;  /* 0x0000001c002e7202 */ /* 0x000fc60000000f00 */
        /* <DEDUP_REMOVED lines=20> */
.L_x_1653:
[----:B------:R-:W-:Y:S01]  /*1e80*/  FMUL.FTZ R15, R46, R79 ;  /* 0x0000004f2e0f7220 */ /* 0x000fe20000410000 */
[C---:B------:R-:W-:Y:S01]  /*1e90*/  FADD.FTZ R49, -R14.reuse, R16 ;  /* 0x000000100e317221 */ /* 0x040fe20000010100 */
[C---:B------:R-:W-:Y:S01]  /*1ea0*/  FADD.FTZ R17, -R14.reuse, R17 ;  /* 0x000000110e117221 */ /* 0x040fe20000010100 */
[----:B------:R-:W-:Y:S01]  /*1eb0*/  FADD.FTZ R53, -R14, R34 ;  /* 0x000000220e357221 */ /* 0x000fe20000010100 */
[----:B------:R-:W-:Y:S01]  /*1ec0*/  FFMA.FTZ R48, R12, R15, R55 ;  /* 0x0000000f0c307223 */ /* 0x000fe20000010037 */
[----:B------:R-:W-:Y:S01]  /*1ed0*/  FADD.FTZ R50, R92, R15 ;  /* 0x0000000f5c327221 */ /* 0x000fe20000010000 */
[----:B------:R-:W-:Y:S01]  /*1ee0*/  FMUL.FTZ R15, R47, R64 ;  /* 0x000000402f0f7220 */ /* 0x000fe20000410000 */
[----:B------:R-:W-:Y:S01]  /*1ef0*/  FADD.FTZ R55, -R14, R35 ;  /* 0x000000230e377221 */ /* 0x000fe20000010100 */
[----:B------:R-:W-:Y:S01]  /*1f00*/  MOV R34, R30 ;  /* 0x0000001e00227202 */ /* 0x000fe20000000f00 */
[-C--:B------:R-:W-:Y:S01]  /*1f10*/  FMUL.FTZ R14, R49, R68.reuse ;  /* 0x00000044310e7220 */ /* 0x080fe20000410000 */
        /* <DEDUP_REMOVED lines=23> */
.L_x_1654:
        /* <DEDUP_REMOVED lines=29> */
.L_x_1655:
[----:B------:R-:W-:Y:S01]  /*2260*/  FMUL.FTZ R51, R48, R79 ;  /* 0x0000004f30337220 */ /* 0x000fe20000410000 */
[----:B------:R-:W-:Y:S01]  /*2270*/  ISETP.GT.AND P0, PT, R62, 0x1e, PT ;  /* 0x0000001e3e00780c */ /* 0x000fe20003f04270 */
[----:B------:R-:W-:Y:S01]  /*2280*/  FFMA.FTZ R55, R0, R37, RZ ;  /* 0x0000002500377223 */ /* 0x000fe200000100ff */
[----:B------:R-:W-:Y:S01]  /*2290*/  FADD.FTZ R37, RZ, R37 ;  /* 0x00000025ff257221 */ /* 0x000fe20000010000 */
[----:B------:R-:W-:Y:S01]  /*22a0*/  FFMA.FTZ R50, R16, R51, R87 ;  /* 0x0000003310327223 */ /* 0x000fe20000010057 */
[----:B------:R-:W-:Y:S01]  /*22b0*/  FADD.FTZ R52, R92, R51 ;  /* 0x000000335c347221 */ /* 0x000fe20000010000 */
[----:B------:R-:W-:Y:S01]  /*22c0*/  FMUL.FTZ R51, R49, R64 ;  /* 0x0000004031337220 */ /* 0x000fe20000410000 */
[----:B------:R-:W-:Y:S01]  /*22d0*/  FFMA.FTZ R87, R4, R36, R55 ;  /* 0x0000002404577223 */ /* 0x000fe20000010037 */
[----:B------:R-:W-:Y:S01]  /*22e0*/  FADD.FTZ R55, R37, R36 ;  /* 0x0000002425377221 */ /* 0x000fe20000010000 */
[----:B------:R-:W-:Y:S01]  /*22f0*/  FFMA.FTZ R36, R2, R39, RZ ;  /* 0x0000002702247223 */ /* 0x000fe200000100ff */
[----:B------:R-:W-:Y:S01]  /*2300*/  FFMA.FTZ R50, R17, R51, R50 ;  /* 0x0000003311327223 */ /* 0x000fe20000010032 */
[----:B------:R-:W-:Y:S01]  /*2310*/  FADD.FTZ R51, R51, R52 ;  /* 0x0000003433337221 */ /* 0x000fe20000010000 */
[----:B------:R-:W-:Y:S01]  /*2320*/  FADD.FTZ R37, RZ, R39 ;  /* 0x00000027ff257221 */ /* 0x000fe20000010000 */
[----:B------:R-:W-:Y:S01]  /*2330*/  FFMA.FTZ R54, R5, R38, R36 ;  /* 0x0000002605367223 */ /* 0x000fe20000010024 */
[----:B------:R-:W0:Y:S01]  /*2340*/  S2UR UR11, SR_CgaCtaId ;  /* 0x00000000000b79c3 */ /* 0x000e220000008800 */
[----:B------:R-:W1:Y:S01]  /*2350*/  SHFL.DOWN PT, R53, R50, 0x1, 0x1f ;  /* 0x08201f0032357f89 */ /* 0x000e6200000e0000 */
[----:B------:R-:W-:Y:S01]  /*2360*/  FADD.FTZ R36, R37, R38 ;  /* 0x0000002625247221 */ /* 0x000fe20000010000 */
        /* <DEDUP_REMOVED lines=20> */
[----:B------:R-:W-:Y:S01]  /*24b0*/  FFMA.FTZ R87, R14, R34, R87 ;  /* 0x000000220e577223 */ /* 0x000fe20000010057 */
[----:B0-----:R-:W-:Y:S01]  /*24c0*/  ULEA UR5, UR11, UR5, 0x18 ;  /* 0x000000050b057291 */ /* 0x001fe2000f8ec03f */
[----:B-1----:R-:W-:Y:S01]  /*24d0*/  @!P0 FADD.FTZ R50, R50, R53 ;  /* 0x0000003532328221 */ /* 0x002fe20000010000 */
[----:B------:R-:W-:Y:S01]  /*24e0*/  ISETP.NE.AND P2, PT, R86, RZ, PT ;  /* 0x000000ff5600720c */ /* 0x000fe20003f45270 */
[----:B------:R-:W-:Y:S01]  /*24f0*/  FADD.FTZ R34, R38, R35 ;  /* 0x0000002326227221 */ /* 0x000fe20000010000 */
[----:B------:R-:W-:Y:S01]  /*2500*/  FFMA.FTZ R54, R15, R35, R54 ;  /* 0x000000230f367223 */ /* 0x000fe20000010036 */
[----:B--2---:R-:W-:Y:S01]  /*2510*/  @!P0 FADD.FTZ R51, R51, R52 ;  /* 0x0000003433338221 */ /* 0x004fe20000010000 */
[----:B------:R-:W0:Y:S01]  /*2520*/  SHFL.DOWN PT, R53, R50, 0x2, 0x1f ;  /* 0x08401f0032357f89 */ /* 0x000e2200000e0000 */
[----:B------:R-:W-:Y:S01]  /*2530*/  ISETP.GT.AND P0, PT, R62, 0x1d, PT ;  /* 0x0000001d3e00780c */ /* 0x000fe20003f04270 */
[----:B------:R-:W-:Y:S01]  /*2540*/  FADD.FTZ R38, R55, R48 ;  /* 0x0000003037267221 */ /* 0x000fe20000010000 */
[----:B------:R-:W-:Y:S01]  /*2550*/  FADD.FTZ R39, R34, R49 ;  /* 0x0000003122277221 */ /* 0x000fe20000010000 */
[----:B------:R-:W1:Y:S01]  /*2560*/  SHFL.DOWN PT, R52, R51, 0x2, 0x1f ;  /* 0x08401f0033347f89 */ /* 0x000e6200000e0000 */
[----:B------:R-:W-:Y:S01]  /*2570*/  BSSY B0, `(.L_x_1656) ;  /* 0x0000042000007945 */ /* 0x000fe20003800000 */
[----:B------:R-:W-:-:S08]  /*2580*/  ISETP.GT.U32.AND P3, PT, R86, 0xe, PT ;  /* 0x0000000e5600780c */ /* 0x000fd00003f64070 */
        /* <DEDUP_REMOVED lines=19> */
[----:B------:R-:W-:Y:S01]  /*26c0*/  FFMA.FTZ R36, R16, R48, R87 ;  /* 0x0000003010247223 */ /* 0x000fe20000010057 */
[----:B------:R-:W-:-:S02]  /*26d0*/  LEA R87, R86, UR5, 0x4 ;  /* 0x0000000556577c11 */ /* 0x000fc4000f8e20ff */
[----:B------:R-:W-:Y:S02]  /*26e0*/  MOV R34, R50 ;  /* 0x0000003200227202 */ /* 0x000fe40000000f00 */
[----:B------:R-:W-:Y:S01]  /*26f0*/  MOV R35, R51 ;  /* 0x0000003300237202 */ /* 0x000fe20000000f00 */
[----:B------:R0:W-:Y:S06]  /*2700*/  STS.128 [R87], R36 ;  /* 0x0000002457007388 */ /* 0x0001ec0000000c00 */
        /* <DEDUP_REMOVED lines=22> */
[----:B------:R-:W-:Y:S01]  /*2870*/  LDS.64 R34, [UR5+0x80] ;  /* 0x00008005ff227984 */ /* 0x000fe20008000a00 */
[----:B------:R-:W-:Y:S01]  /*2880*/  FADD.FTZ R45, R55, R46 ;  /* 0x0000002e372d7221 */ /* 0x000fe20000010000 */
[----:B------:R-:W-:Y:S02]  /*2890*/  FADD.FTZ R44, R44, R47 ;  /* 0x0000002f2c2c7221 */ /* 0x000fe40000010000 */
[----:B------:R-:W2:Y:S01]  /*28a0*/  LDS.128 R52, [UR5+0x70] ;  /* 0x00007005ff347984 */ /* 0x000ea20008000c00 */
        /* <DEDUP_REMOVED lines=12> */
[----:B------:R-:W-:Y:S01]  /*2970*/  FADD.FTZ R34, R45, R34 ;  /* 0x000000222d227221 */ /* 0x000fe20000010000 */
[----:B------:R-:W-:-:S07]  /*2980*/  FADD.FTZ R35, R44, R35 ;  /* 0x000000232c237221 */ /* 0x000fce0000010000 */
.L_x_1657:
[----:B------:R-:W-:Y:S05]  /*2990*/  BSYNC B0 ;  /* 0x0000000000007941 */ /* 0x000fea0003800000 */
.L_x_1656:
        /* <DEDUP_REMOVED lines=20> */
[----:B------:R-:W-:Y:S04]  /*2ae0*/  LDS.128 R44, [R87+0x780] ;  /* 0x00078000572c7984 */ /* 0x000fe80000000c00 */
        /* <DEDUP_REMOVED lines=15> */
[----:B------:R-:W-:Y:S01]  /*2be0*/  LDS.128 R48, [R87+0xa50] ;  /* 0x000a500057307984 */ /* 0x000fe20000000c00 */
        /* <DEDUP_REMOVED lines=13> */
[----:B------:R-:W-:-:S02]  /*2cc0*/  FADD.FTZ R54, R54, R43 ;  /* 0x0000002b36367221 */ /* 0x000fc40000010000 */
        /* <DEDUP_REMOVED lines=70> */
[----:B------:R-:W-:Y:S01]  /*3130*/  FADD.FTZ R53, R53, R48 ;  /* 0x0000003035357221 */ /* 0x000fe20000010000 */
[----:B------:R-:W2:Y:S01]  /*3140*/  LDS.128 R44, [R87+0x1950] ;  /* 0x00195000572c7984 */ /* 0x000ea20000000c00 */
[----:B------:R-:W-:Y:S01]  /*3150*/  FADD.FTZ R52, R52, R49 ;  /* 0x0000003134347221 */ /* 0x000fe20000010000 */
[----:B------:R-:W-:Y:S01]  /*3160*/  FADD.FTZ R55, R55, R50 ;  /* 0x0000003237377221 */ /* 0x000fe20000010000 */
[----:B------:R-:W-:-:S02]  /*3170*/  FADD.FTZ R54, R54, R51 ;  /* 0x0000003336367221 */ /* 0x000fc40000010000 */
[----:B------:R-:W-:Y:S01]  /*3180*/  LDS.128 R48, [R87+0x1d10] ;  /* 0x001d100057307984 */ /* 0x000fe20000000c00 */
        /* <DEDUP_REMOVED lines=31> */
.L_x_1659:
[----:B------:R-:W-:Y:S05]  /*3380*/  BSYNC B0 ;  /* 0x0000000000007941 */ /* 0x000fea0003800000 */
.L_x_1658:
        /* <DEDUP_REMOVED lines=18> */
.L_x_1661:
[----:B------:R-:W-:Y:S05]  /*34b0*/  BSYNC B0 ;  /* 0x0000000000007941 */ /* 0x000fea0003800000 */
.L_x_1660:
[----:B------:R-:W-:Y:S05]  /*34c0*/  @!P0 BRA `(.L_x_1662) ;  /* 0x0000001000888947 */ /* 0x000fea0003800000 */
[----:B--2---:R-:W1:Y:S01]  /*34d0*/  LDC R46, c[0x0][0x10] ;  /* 0x00000400ff2e7b82 */ /* 0x004e620000000800 */
[----:B------:R-:W2:Y:S01]  /*34e0*/  S2R R3, SR_CTAID.Y ;  /* 0x0000000000037919 */ /* 0x000ea20000002600 */
[----:B0-----:R-:W-:-:S06]  /*34f0*/  LOP3.LUT R39, R70, 0x1, RZ, 0xc0, !PT ;  /* 0x0000000146277812 */ /* 0x001fcc00078ec0ff */
[----:B------:R-:W0:Y:S08]  /*3500*/  LDC.64 R36, c[0x0][0x258] ;  /* 0x00009600ff247b82 */ /* 0x000e300000000a00 */
[----:B------:R-:W3:Y:S01]  /*3510*/  LDC.64 R48, c[0x0][0x260] ;  /* 0x00009800ff307b82 */ /* 0x000ee20000000a00 */
[----:B-1----:R-:W-:-:S04]  /*3520*/  IMAD R39, R39, R46, RZ ;  /* 0x0000002e27277224 */ /* 0x002fc800078e02ff */
[C---:B------:R-:W-:Y:S01]  /*3530*/  IMAD R38, R39.reuse, R44, RZ ;  /* 0x0000002c27267224 */ /* 0x040fe200078e02ff */
[----:B--2---:R-:W-:-:S04]  /*3540*/  IADD3 R39, R39, R3, RZ ;  /* 0x0000000327277210 */ /* 0x004fc80007ffe0ff */
[----:B------:R-:W-:Y:S01]  /*3550*/  SHF.L.U32 R41, R38, 0x1, RZ ;  /* 0x0000000126297819 */ /* 0x000fe200000006ff */
[----:B0-----:R-:W-:-:S04]  /*3560*/  IMAD.WIDE.U32 R36, R39, 0x4, R36 ;  /* 0x0000000427247825 */ /* 0x001fc800078e0024 */
[----:B---3--:R-:W-:Y:S01]  /*3570*/  IMAD.WIDE R48, R41, 0x4, R48 ;  /* 0x0000000429307825 */ /* 0x008fe200078e0230 */
[----:B------:R-:W-:Y:S06]  /*3580*/  @P2 BRA `(.L_x_1663) ;  /* 0x0000000000602947 */ /* 0x000fec0003800000 */
[----:B------:R-:W0:Y:S01]  /*3590*/  S2R R62, SR_LANEID ;  /* 0x00000000003e7919 */ /* 0x000e220000000000 */
        /* <DEDUP_REMOVED lines=18> */
.L_x_1664:
[----:B-1----:R-:W2:Y:S04]  /*36c0*/  LDG.E.STRONG.GPU R38, desc[UR8][R36.64] ;  /* 0x0000000824267981 */ /* 0x002ea8000c1ef900 */
[----:B--2---:R-:W-:Y:S01]  /*36d0*/  CCTL.IVALL ;  /* 0x00000000ff00798f */ /* 0x004fe20002000000 */
[----:B------:R-:W-:Y:S05]  /*36e0*/  YIELD ;  /* 0x0000000000007946 */ /* 0x000fea0003800000 */
[----:B------:R-:W-:-:S13]  /*36f0*/  ISETP.NE.AND P0, PT, R38, R43, PT ;  /* 0x0000002b2600720c */ /* 0x000fda0003f05270 */
[----:B------:R-:W-:Y:S05]  /*3700*/  @P0 BRA `(.L_x_1664) ;  /* 0xfffffffc00ec0947 */ /* 0x000fea000383ffff */
.L_x_1663:
        /* <DEDUP_REMOVED lines=17> */
.L_x_1668:
        /* <DEDUP_REMOVED lines=115> */
.L_x_1667:
        /* <DEDUP_REMOVED lines=61> */
.L_x_1669:
[----:B------:R-:W-:-:S13]  /*4320*/  ISETP.NE.OR P0, PT, R45, RZ, P0 ;  /* 0x000000ff2d00720c */ /* 0x000fda0000705670 */
[----:B------:R-:W-:Y:S05]  /*4330*/  @!P0 BRA `(.L_x_1665) ;  /* 0x00000000007c8947 */ /* 0x000fea0003800000 */
.L_x_1666:
        /* <DEDUP_REMOVED lines=31> */
.L_x_1665:
        /* <DEDUP_REMOVED lines=11> */
.L_x_1671:
[----:B------:R-:W-:Y:S05]  /*45e0*/  BSYNC B0 ;  /* 0x0000000000007941 */ /* 0x000fea0003800000 */
.L_x_1670:
        /* <DEDUP_REMOVED lines=16> */
.L_x_1662:
[----:B------:R-:W3:Y:S01]  /*46f0*/  S2UR UR6, SR_CgaCtaId ;  /* 0x00000000000679c3 */ /* 0x000ee20000008800 */
[----:B------:R-:W-:Y:S01]  /*4700*/  UMOV UR5, 0x400 ;  /* 0x0000040000057882 */ /* 0x000fe20000000000 */
[----:B------:R-:W-:Y:S02]  /*4710*/  ULDC.64 UR14, c[0x0][0x290] ;  /* 0x0000a400000e7ab9 */ /* 0x000fe40000000a00 */
[----:B------:R-:W-:Y:S02]  /*4720*/  ISETP.GE.U32.AND P0, PT, R82, UR14, PT ;  /* 0x0000000e52007c0c */ /* 0x000fe4000bf06070 */
[----:B------:R-:W-:Y:S02]  /*4730*/  ISETP.GE.U32.AND P3, PT, R81, UR14, PT ;  /* 0x0000000e51007c0c */ /* 0x000fe4000bf66070 */
[----:B------:R-:W-:Y:S02]  /*4740*/  ISETP.GE.U32.AND P4, PT, R80, UR14, PT ;  /* 0x0000000e50007c0c */ /* 0x000fe4000bf86070 */
[----:B------:R-:W-:-:S04]  /*4750*/  ISETP.GE.AND.EX P3, PT, R71, UR15, PT, P3 ;  /* 0x0000000f47007c0c */ /* 0x000fc8000bf66330 */
[----:B------:R-:W-:Y:S01]  /*4760*/  ISETP.GT.U32.OR P3, PT, R86, 0x1df, P3 ;  /* 0x000001df5600780c */ /* 0x000fe20001f64470 */
[----:B---3--:R-:W-:-:S09]  /*4770*/  ULEA UR5, UR6, UR5, 0x18 ;  /* 0x0000000506057291 */ /* 0x008fd2000f8ec03f */
[----:B------:R-:W-:Y:S01]  /*4780*/  @!P2 STS.64 [UR5+0x90], R34 ;  /* 0x00009022ff00a988 */ /* 0x000fe20008000a05 */
[----:B------:R-:W-:Y:S01]  /*4790*/  BAR.SYNC.DEFER_BLOCKING 0x0 ;  /* 0x0000000000007b1d */ /* 0x000fe20000010000 */
[----:B------:R-:W-:Y:S02]  /*47a0*/  ISETP.GE.AND.EX P2, PT, R73, UR15, PT, P0 ;  /* 0x0000000f49007c0c */ /* 0x000fe4000bf46300 */
[----:B------:R-:W-:Y:S02]  /*47b0*/  ISETP.GE.U32.AND P0, PT, R78, UR14, PT ;  /* 0x0000000e4e007c0c */ /* 0x000fe4000bf06070 */
[----:B------:R-:W-:Y:S01]  /*47c0*/  ISETP.GT.U32.OR P2, PT, R86, 0x1df, P2 ;  /* 0x000001df5600780c */ /* 0x000fe20001744470 */
[----:B012---:R-:W0:Y:S01]  /*47d0*/  LDS.64 R36, [UR5+0x90] ;  /* 0x00009005ff247984 */ /* 0x007e220008000a00 */
        /* <DEDUP_REMOVED lines=22> */
.L_x_1672:
        /* <DEDUP_REMOVED lines=19> */
.L_x_1674:
[----:B------:R-:W-:Y:S05]  /*4a70*/  BSYNC B0 ;  /* 0x0000000000007941 */ /* 0x000fea0003800000 */
.L_x_1673:
        /* <DEDUP_REMOVED lines=19> */
.L_x_1675:
        /* <DEDUP_REMOVED lines=19> */
.L_x_1677:
[----:B------:R-:W-:Y:S05]  /*4ce0*/  BSYNC B0 ;  /* 0x0000000000007941 */ /* 0x000fea0003800000 */
.L_x_1676:
[----:B------:R-:W-:Y:S05]  /*4cf0*/  @!P5 BRA `(.L_x_1678) ;  /* 0x000000000048d947 */ /* 0x000fea0003800000 */
[----:B------:R-:W-:Y:S01]  /*4d00*/  FFMA.FTZ R0, R6, R79, R77 ;  /* 0x0000004f06007223 */ /* 0x000fe2000001004d */
[----:B------:R-:W-:-:S03]  /*4d10*/  FFMA.FTZ R2, R7, R64, R66 ;  /* 0x0000004007027223 */ /* 0x000fc60000010042 */
[----:B-1----:R-:W-:Y:S01]  /*4d20*/  FMUL.FTZ R4, R0, -1.4426950216293334961 ;  /* 0xbfb8aa3b00047820 */ /* 0x002fe20000410000 */
[----:B------:R-:W-:-:S05]  /*4d30*/  FMUL.FTZ R18, R2, -1.4426950216293334961 ;  /* 0xbfb8aa3b02127820 */ /* 0x000fca0000410000 */
        /* <DEDUP_REMOVED lines=14> */
.L_x_1678:
        /* <DEDUP_REMOVED lines=8> */
[C---:B0-----:R-:W-:Y:S02]  /*4ea0*/  IMAD R23, R81.reuse, UR13, R0 ;  /* 0x0000000d51177c24 */ /* 0x041fe4000f8e0200 */
        /* <DEDUP_REMOVED lines=10> */
.L_x_1680:
[----:B------:R-:W-:Y:S05]  /*4f50*/  BSYNC B0 ;  /* 0x0000000000007941 */ /* 0x000fea0003800000 */
.L_x_1679:
        /* <DEDUP_REMOVED lines=15> */
[----:B------:R-:W-:-:S03]  /*5050*/  FFMA.FTZ R2, R9, R64, R66 ;  /* 0x0000004009027223 */ /* 0x000fc60000010042 */
[----:B-12---:R-:W-:Y:S01]  /*5060*/  FMUL.FTZ R4, R0, -1.4426950216293334961 ;  /* 0xbfb8aa3b00047820 */ /* 0x006fe20000410000 */
        /* <DEDUP_REMOVED lines=15> */
.L_x_1681:
        /* <DEDUP_REMOVED lines=19> */
.L_x_1683:
[----:B------:R-:W-:Y:S05]  /*5290*/  BSYNC B0 ;  /* 0x0000000000007941 */ /* 0x000fea0003800000 */
.L_x_1682:
[----:B------:R-:W-:Y:S05]  /*52a0*/  @!P5 BRA `(.L_x_1684) ;  /* 0x000000000048d947 */ /* 0x000fea0003800000 */
[----:B------:R-:W-:Y:S01]  /*52b0*/  FFMA.FTZ R0, R10, R79, R77 ;  /* 0x0000004f0a007223 */ /* 0x000fe2000001004d */
[----:B------:R-:W-:-:S03]  /*52c0*/  FFMA.FTZ R2, R11, R64, R66 ;  /* 0x000000400b027223 */ /* 0x000fc60000010042 */
[----:B-123--:R-:W-:Y:S01]  /*52d0*/  FMUL.FTZ R4, R0, -1.4426950216293334961 ;  /* 0xbfb8aa3b00047820 */ /* 0x00efe20000410000 */
        /* <DEDUP_REMOVED lines=15> */
.L_x_1684:
        /* <DEDUP_REMOVED lines=19> */
.L_x_1686:
[----:B------:R-:W-:Y:S05]  /*5500*/  BSYNC B0 ;  /* 0x0000000000007941 */ /* 0x000fea0003800000 */
.L_x_1685:
[----:B------:R-:W-:Y:S05]  /*5510*/  @!P5 BRA `(.L_x_1687) ;  /* 0x000000000048d947 */ /* 0x000fea0003800000 */
[----:B------:R-:W-:Y:S01]  /*5520*/  FFMA.FTZ R0, R12, R79, R77 ;  /* 0x0000004f0c007223 */ /* 0x000fe2000001004d */
[----:B------:R-:W-:-:S03]  /*5530*/  FFMA.FTZ R2, R13, R64, R66 ;  /* 0x000000400d027223 */ /* 0x000fc60000010042 */
[----:B-1234-:R-:W-:Y:S01]  /*5540*/  FMUL.FTZ R4, R0, -1.4426950216293334961 ;  /* 0xbfb8aa3b00047820 */ /* 0x01efe20000410000 */
        /* <DEDUP_REMOVED lines=15> */
.L_x_1687:
        /* <DEDUP_REMOVED lines=19> */
.L_x_1689:
[----:B------:R-:W-:Y:S05]  /*5770*/  BSYNC B0 ;  /* 0x0000000000007941 */ /* 0x000fea0003800000 */
.L_x_1688:
        /* <DEDUP_REMOVED lines=19> */
.L_x_1690:
        /* <DEDUP_REMOVED lines=19> */
.L_x_1692:
[----:B------:R-:W-:Y:S05]  /*59e0*/  BSYNC B0 ;  /* 0x0000000000007941 */ /* 0x000fea0003800000 */
.L_x_1691:
        /* <DEDUP_REMOVED lines=19> */
.L_x_1693:
        /* <DEDUP_REMOVED lines=18> */
.L_x_1695:
[----:B------:R-:W-:Y:S05]  /*5c40*/  BSYNC B0 ;  /* 0x0000000000007941 */ /* 0x000fea0003800000 */
.L_x_1694:
[----:B0-----:R-:W0:Y:S01]  /*5c50*/  LDC R3, c[0x0][0x10] ;  /* 0x00000400ff037b82 */ /* 0x001e220000000800 */
[----:B------:R-:W-:Y:S02]  /*5c60*/  IADD3 R70, R70, 0x1, RZ ;  /* 0x0000000146467810 */ /* 0x000fe40007ffe0ff */
[----:B0-----:R-:W-:-:S04]  /*5c70*/  IADD3 R84, R3, R84, RZ ;  /* 0x0000005403547210 */ /* 0x001fc80007ffe0ff */
[----:B------:R-:W-:-:S13]  /*5c80*/  ISETP.GE.AND P0, PT, R84, UR4, PT ;  /* 0x0000000454007c0c */ /* 0x000fda000bf06270 */
[----:B------:R-:W-:Y:S05]  /*5c90*/  @!P0 BRA `(.L_x_1696) ;  /* 0xffffffa400a88947 */ /* 0x000fea000383ffff */
.L_x_1645:
[----:B-1234-:R-:W0:Y:S01]  /*5ca0*/  LDC R4, c[0x0][0xc] ;  /* 0x00000300ff047b82 */ /* 0x01ee220000000800 */
        /* <DEDUP_REMOVED lines=18> */
.L_x_1698:
[----:B------:R-:W-:Y:S05]  /*5dd0*/  BSYNC B0 ;  /* 0x0000000000007941 */ /* 0x000fea0003800000 */
.L_x_1697:
        /* <DEDUP_REMOVED lines=11> */
.L_x_1700:
[----:B------:R-:W2:Y:S04]  /*5e90*/  LDG.E.STRONG.GPU R5, desc[UR8][R2.64] ;  /* 0x0000000802057981 */ /* 0x000ea8000c1ef900 */
[----:B--2---:R-:W-:Y:S01]  /*5ea0*/  CCTL.IVALL ;  /* 0x00000000ff00798f */ /* 0x004fe20002000000 */
[----:B------:R-:W-:Y:S05]  /*5eb0*/  YIELD ;  /* 0x0000000000007946 */ /* 0x000fea0003800000 */
[----:B------:R-:W-:-:S13]  /*5ec0*/  ISETP.NE.AND P0, PT, R5, R0, PT ;  /* 0x000000000500720c */ /* 0x000fda0003f05270 */
[----:B------:R-:W-:Y:S05]  /*5ed0*/  @P0 BRA `(.L_x_1700) ;  /* 0xfffffffc00ec0947 */ /* 0x000fea000383ffff */
.L_x_1699:
        /* <DEDUP_REMOVED lines=24> */
.L_x_1701:
        /* <DEDUP_REMOVED lines=25> */
.L_x_1702:
        /* <DEDUP_REMOVED lines=9> */
.L_x_3281:


//--------------------- .text._Z35group_norm_nhwc_bwd_one_pass_kernelI11Fp32IOBf16WLi512ELi30ELi480EEv26Group_norm_nhwc_bwd_params --------------------------
	.section	.text._Z35group_norm_nhwc_bwd_one_pass_kernelI11Fp32IOBf16WLi512ELi30ELi480EEv26Group_norm_nhwc_bwd_params,"ax",@progbits
	.align	128
        .global         _Z35group_norm_nhwc_bwd_one_pass_kernelI11Fp32IOBf16WLi512ELi30ELi480EEv26Group_norm_nhwc_bwd_params
        .type           _Z35group_norm_nhwc_bwd_one_pass_kernelI11Fp32IOBf16WLi512ELi30ELi480EEv26Group_norm_nhwc_bwd_params,@function
        .size           _Z35group_norm_nhwc_bwd_one_pass_kernelI11Fp32IOBf16WLi512ELi30ELi480EEv26Group_norm_nhwc_bwd_params,(.L_x_3282 - _Z35group_norm_nhwc_bwd_one_pass_kernelI11Fp32IOBf16WLi512ELi30ELi480EEv26Group_norm_nhwc_bwd_params)
        .other          _Z35group_norm_nhwc_bwd_one_pass_kernelI11Fp32IOBf16WLi512ELi30ELi480EEv26Group_norm_nhwc_bwd_params,@"STO_CUDA_ENTRY STV_DEFAULT"
_Z35group_norm_nhwc_bwd_one_pass_kernelI11Fp32IOBf16WLi512ELi30ELi480EEv26Group_norm_nhwc_bwd_params:
.text._Z35group_norm_nhwc_bwd_one_pass_kernelI11Fp32IOBf16WLi512ELi30ELi480EEv26Group_norm_nhwc_bwd_params:
        /* <DEDUP_REMOVED lines=18> */
[----:B------:R-:W2:Y:S01]  /*0120*/  LDC.64 R6, c[0x0][0x288] ;  /* 0x0000a200ff067b82 */ /* 0x000ea20000000a00 */
[----:B------:R-:W-:Y:S01]  /*0130*/  HFMA2.MMA R72, -RZ, RZ, 0, 0 ;  /* 0x00000000ff487435 */ /* 0x000fe200000001ff */
[----:B------:R-:W-:-:S06]  /*0140*/  MOV R73, R67 ;  /* 0x0000004300497202 */ /* 0x000fcc0000000f00 */
[----:B------:R-:W3:Y:S01]  /*0150*/  S2UR UR6, SR_CgaCtaId ;  /* 0x00000000000679c3 */ /* 0x000ee20000008800 */
[----:B0-----:R-:W-:-:S07]  /*0160*/  IMAD R80, R5, UR7, R82 ;  /* 0x0000000705507c24 */ /* 0x001fce000f8e0252 */
[----:B------:R-:W0:Y:S01]  /*0170*/  LDC R66, c[0x0][0x10] ;  /* 0x00000400ff427b82 */ /* 0x000e220000000800 */
[----:B------:R-:W-:Y:S01]  /*0180*/  IMAD R82, R82, -0xf, R81 ;  /* 0xfffffff152527824 */ /* 0x000fe200078e0251 */
[C---:B------:R-:W-:Y:S02]  /*0190*/  IADD3 R0, R80.reuse, 0x60, RZ ;  /* 0x0000006050007810 */ /* 0x040fe40007ffe0ff */
[----:B------:R-:W-:Y:S02]  /*01a0*/  IADD3 R2, R80, 0x80, RZ ;  /* 0x0000008050027810 */ /* 0x000fe40007ffe0ff */
[----:B------:R-:W-:Y:S02]  /*01b0*/  ISETP.LT.U32.AND P0, PT, R0, UR10, PT ;  /* 0x0000000a00007c0c */ /* 0x000fe4000bf01070 */
[----:B------:R-:W4:Y:S01]  /*01c0*/  LDC R65, c[0x0][0xc] ;  /* 0x00000300ff417b82 */ /* 0x000f220000000800 */
[----:B------:R-:W-:Y:S02]  /*01d0*/  SHF.R.S32.HI R0, RZ, 0x1f, R0 ;  /* 0x0000001fff007819 */ /* 0x000fe40000011400 */
[----:B------:R-:W-:-:S02]  /*01e0*/  ISETP.LT.U32.AND P1, PT, R2, UR10, PT ;  /* 0x0000000a02007c0c */ /* 0x000fc4000bf21070 */
[----:B------:R-:W-:Y:S01]  /*01f0*/  ISETP.LT.AND.EX P0, PT, R0, UR11, !P4, P0 ;  /* 0x0000000b00007c0c */ /* 0x000fe2000e701300 */
[----:B---3--:R-:W-:Y:S01]  /*0200*/  ULEA UR5, UR6, UR5, 0x18 ;  /* 0x0000000506057291 */ /* 0x008fe2000f8ec03f */
[----:B------:R-:W-:Y:S02]  /*0210*/  SHF.R.S32.HI R2, RZ, 0x1f, R2 ;  /* 0x0000001fff027819 */ /* 0x000fe40000011402 */
[----:B------:R-:W-:Y:S02]  /*0220*/  IADD3 R3, R80, 0xa0, RZ ;  /* 0x000000a050037810 */ /* 0x000fe40007ffe0ff */
[----:B------:R-:W-:Y:S02]  /*0230*/  ISETP.LT.AND.EX P1, PT, R2, UR11, !P4, P1 ;  /* 0x0000000b02007c0c */ /* 0x000fe4000e721310 */
[----:B------:R-:W-:Y:S02]  /*0240*/  ISETP.LT.U32.AND P2, PT, R3, UR10, PT ;  /* 0x0000000a03007c0c */ /* 0x000fe4000bf41070 */
[----:B------:R-:W-:Y:S01]  /*0250*/  SHF.R.S32.HI R3, RZ, 0x1f, R3 ;  /* 0x0000001fff037819 */ /* 0x000fe20000011403 */
[----:B0-----:R-:W-:Y:S01]  /*0260*/  IMAD R79, R66, UR7, R67 ;  /* 0x00000007424f7c24 */ /* 0x001fe2000f8e0243 */
[----:B------:R-:W-:-:S02]  /*0270*/  IADD3 R0, R80, 0xc0, RZ ;  /* 0x000000c050007810 */ /* 0x000fc40007ffe0ff */
[----:B------:R-:W-:Y:S02]  /*0280*/  @P0 LOP3.LUT R83, R83, 0x100, RZ, 0xfc, !PT ;  /* 0x0000010053530812 */ /* 0x000fe400078efcff */
[----:B------:R-:W-:Y:S02]  /*0290*/  ISETP.LT.AND.EX P0, PT, R3, UR11, !P4, P2 ;  /* 0x0000000b03007c0c */ /* 0x000fe4000e701320 */
[----:B------:R-:W-:Y:S02]  /*02a0*/  LOP3.LUT R83, R83, 0xffffff7f, RZ, 0xc0, !PT ;  /* 0xffffff7f53537812 */ /* 0x000fe400078ec0ff */
[----:B------:R-:W-:Y:S02]  /*02b0*/  ISETP.LT.U32.AND P2, PT, R0, UR10, PT ;  /* 0x0000000a00007c0c */ /* 0x000fe4000bf41070 */
[----:B------:R-:W-:Y:S02]  /*02c0*/  SHF.R.S32.HI R0, RZ, 0x1f, R0 ;  /* 0x0000001fff007819 */ /* 0x000fe40000011400 */
[----:B------:R-:W-:-:S02]  /*02d0*/  @P1 LOP3.LUT R83, R83, 0x80, RZ, 0xfc, !PT ;  /* 0x0000008053531812 */ /* 0x000fc400078efcff */
[----:B------:R-:W-:Y:S02]  /*02e0*/  IADD3 R2, R80, 0xe0, RZ ;  /* 0x000000e050027810 */ /* 0x000fe40007ffe0ff */
        /* <DEDUP_REMOVED lines=11> */
[----:B------:R-:W-:Y:S02]  /*03a0*/  ISETP.LT.AND.EX P0, PT, R3, UR11, !P4, P0 ;  /* 0x0000000b03007c0c */ /* 0x000fe4000e701300 */
[----:B------:R-:W-:Y:S02]  /*03b0*/  LOP3.LUT R83, R83, 0xffffffef, RZ, 0xc0, !PT ;  /* 0xffffffef53537812 */ /* 0x000fe400078ec0ff */
[----:B------:R-:W-:Y:S02]  /*03c0*/  SHF.R.S32.HI R9, RZ, 0x1f, R80 ;  /* 0x0000001fff097819 */ /* 0x000fe40000011450 */
[----:B------:R-:W-:Y:S02]  /*03d0*/  @P1 LOP3.LUT R83, R83, 0x10, RZ, 0xfc, !PT ;  /* 0x0000001053531812 */ /* 0x000fe400078efcff */
[----:B------:R-:W-:Y:S02]  /*03e0*/  ISETP.LT.U32.AND P3, PT, R80, UR10, PT ;  /* 0x0000000a50007c0c */ /* 0x000fe4000bf61070 */
[----:B------:R-:W-:-:S02]  /*03f0*/  LOP3.LUT R83, R83, 0xfffffff7, RZ, 0xc0, !PT ;  /* 0xfffffff753537812 */ /* 0x000fc400078ec0ff */
[----:B------:R-:W-:Y:S02]  /*0400*/  IADD3 R0, R80, 0x120, RZ ;  /* 0x0000012050007810 */ /* 0x000fe40007ffe0ff */
[----:B------:R-:W-:Y:S02]  /*0410*/  ISETP.LT.AND.EX P3, PT, R9, UR11, !P4, P3 ;  /* 0x0000000b09007c0c */ /* 0x000fe4000e761330 */
[----:B------:R-:W-:Y:S02]  /*0420*/  @P0 LOP3.LUT R83, R83, 0x8, RZ, 0xfc, !PT ;  /* 0x0000000853530812 */ /* 0x000fe400078efcff */
[----:B------:R-:W-:Y:S02]  /*0430*/  SHF.R.S32.HI R3, RZ, 0x1f, R0 ;  /* 0x0000001fff037819 */ /* 0x000fe40000011400 */
[----:B------:R-:W-:Y:S02]  /*0440*/  ISETP.LT.U32.AND P0, PT, R0, UR10, PT ;  /* 0x0000000a00007c0c */ /* 0x000fe4000bf01070 */
[----:B------:R-:W-:-:S02]  /*0450*/  IADD3 R2, R80, 0x140, RZ ;  /* 0x0000014050027810 */ /* 0x000fc40007ffe0ff */
[----:B------:R-:W-:Y:S02]  /*0460*/  ISETP.LT.AND.EX P0, PT, R3, UR11, !P4, P0 ;  /* 0x0000000b03007c0c */ /* 0x000fe4000e701300 */
[----:B------:R-:W-:Y:S02]  /*0470*/  SHF.R.S32.HI R3, RZ, 0x1f, R2 ;  /* 0x0000001fff037819 */ /* 0x000fe40000011402 */
[----:B------:R-:W-:Y:S02]  /*0480*/  ISETP.LT.U32.AND P1, PT, R2, UR10, PT ;  /* 0x0000000a02007c0c */ /* 0x000fe4000bf21070 */
[----:B------:R-:W-:Y:S02]  /*0490*/  LOP3.LUT R83, R83, 0xfffffdff, RZ, 0xc0, !PT ;  /* 0xfffffdff53537812 */ /* 0x000fe400078ec0ff */
[C---:B------:R-:W-:Y:S02]  /*04a0*/  IADD3 R0, R80.reuse, 0x160, RZ ;  /* 0x0000016050007810 */ /* 0x040fe40007ffe0ff */
[----:B------:R-:W-:-:S02]  /*04b0*/  IADD3 R78, R80, 0x20, RZ ;  /* 0x00000020504e7810 */ /* 0x000fc40007ffe0ff */
[----:B------:R-:W-:Y:S02]  /*04c0*/  IADD3 R77, R80, 0x40, RZ ;  /* 0x00000040504d7810 */ /* 0x000fe40007ffe0ff */
[----:B------:R-:W-:Y:S02]  /*04d0*/  ISETP.LT.AND.EX P1, PT, R3, UR11, !P4, P1 ;  /* 0x0000000b03007c0c */ /* 0x000fe4000e721310 */
[----:B------:R-:W-:Y:S02]  /*04e0*/  @P3 LOP3.LUT R83, R83, 0x200, RZ, 0xfc, !PT ;  /* 0x0000020053533812 */ /* 0x000fe400078efcff */
[----:B------:R-:W-:Y:S02]  /*04f0*/  SHF.R.S32.HI R2, RZ, 0x1f, R0 ;  /* 0x0000001fff027819 */ /* 0x000fe40000011400 */
[----:B------:R-:W-:Y:S02]  /*0500*/  ISETP.LT.U32.AND P2, PT, R0, UR10, PT ;  /* 0x0000000a00007c0c */ /* 0x000fe4000bf41070 */
[----:B------:R-:W-:-:S02]  /*0510*/  SHF.R.S32.HI R3, RZ, 0x1f, R78 ;  /* 0x0000001fff037819 */ /* 0x000fc4000001144e */
[----:B------:R-:W-:Y:S02]  /*0520*/  ISETP.LT.U32.AND P3, PT, R78, UR10, PT ;  /* 0x0000000a4e007c0c */ /* 0x000fe4000bf61070 */
[----:B------:R-:W-:Y:S02]  /*0530*/  SHF.R.S32.HI R5, RZ, 0x1f, R77 ;  /* 0x0000001fff057819 */ /* 0x000fe4000001144d */
[----:B------:R-:W-:Y:S01]  /*0540*/  ISETP.LT.U32.AND P5, PT, R77, UR10, PT ;  /* 0x0000000a4d007c0c */ /* 0x000fe2000bfa1070 */
[----:B------:R-:W-:Y:S01]  /*0550*/  ULDC.U8 UR10, c[0x0][0x2a4] ;  /* 0x0000a900000a7ab9 */ /* 0x000fe20000000000 */
[----:B------:R-:W-:Y:S02]  /*0560*/  ISETP.LT.AND.EX P2, PT, R2, UR11, !P4, P2 ;  /* 0x0000000b02007c0c */ /* 0x000fe4000e741320 */
[----:B------:R-:W-:Y:S02]  /*0570*/  ISETP.LT.AND.EX P3, PT, R3, UR11, !P4, P3 ;  /* 0x0000000b03007c0c */ /* 0x000fe4000e761330 */
[----:B------:R-:W-:-:S02]  /*0580*/  ISETP.LT.AND.EX P4, PT, R5, UR11, !P4, P5 ;  /* 0x0000000b05007c0c */ /* 0x000fc4000e781350 */
[C---:B--2---:R-:W-:Y:S02]  /*0590*/  LEA.HI R2, P5, R7.reuse, R6, RZ, 0x1 ;  /* 0x0000000607027211 */ /* 0x044fe400078b08ff */
[-C--:B------:R-:W-:Y:S02]  /*05a0*/  LEA R11, R7, R7.reuse, 0x1 ;  /* 0x00000007070b7211 */ /* 0x080fe400078e08ff */
[----:B------:R-:W-:Y:S01]  /*05b0*/  IADD3.X R13, RZ, R7, RZ, P5, !PT ;  /* 0x00000007ff0d7210 */ /* 0x000fe20002ffe4ff */
[----:B------:R-:W-:Y:S01]  /*05c0*/  IMAD.WIDE.U32 R6, R6, 0x3, RZ ;  /* 0x0000000306067825 */ /* 0x000fe200078e00ff */
[----:B------:R-:W-:Y:S02]  /*05d0*/  SHF.R.S32.HI R0, RZ, 0x1f, R81 ;  /* 0x0000001fff007819 */ /* 0x000fe40000011451 */
[----:B------:R-:W-:Y:S02]  /*05e0*/  SHF.R.S64 R2, R2, 0x1, R13 ;  /* 0x0000000102027819 */ /* 0x000fe4000000100d */
[----:B------:R-:W-:-:S02]  /*05f0*/  IADD3 R11, R7, R11, RZ ;  /* 0x0000000b070b7210 */ /* 0x000fc40007ffe0ff */
[----:B------:R-:W-:Y:S02]  /*0600*/  LEA.HI R0, R0, R81, RZ, 0x5 ;  /* 0x0000005100007211 */ /* 0x000fe400078f28ff */
[----:B------:R-:W-:Y:S02]  /*0610*/  LEA.HI R4, P5, R11, R6, RZ, 0x1 ;  /* 0x000000060b047211 */ /* 0x000fe400078b08ff */
[----:B------:R-:W-:Y:S02]  /*0620*/  SHF.R.S32.HI R0, RZ, 0x5, R0 ;  /* 0x00000005ff007819 */ /* 0x000fe40000011400 */
[----:B------:R-:W-:Y:S02]  /*0630*/  IADD3.X R11, RZ, R11, RZ, P5, !PT ;  /* 0x0000000bff0b7210 */ /* 0x000fe40002ffe4ff */
[----:B----4-:R-:W-:Y:S02]  /*0640*/  LOP3.LUT R76, R65, 0x3, RZ, 0xc0, !PT ;  /* 0x00000003414c7812 */ /* 0x010fe400078ec0ff */
[----:B------:R-:W-:-:S02]  /*0650*/  SHF.R.S64 R4, R4, 0x1, R11 ;  /* 0x0000000104047819 */ /* 0x000fc4000000100b */
[----:B------:R-:W-:Y:S02]  /*0660*/  IADD3 R75, R80, 0x1e0, RZ ;  /* 0x000001e0504b7810 */ /* 0x000fe40007ffe0ff */
[----:B------:R-:W-:Y:S02]  /*0670*/  SHF.R.S32.HI R13, RZ, 0x1, R13 ;  /* 0x00000001ff0d7819 */ /* 0x000fe4000001140d */
[----:B------:R-:W-:Y:S02]  /*0680*/  SHF.R.S32.HI R11, RZ, 0x1, R11 ;  /* 0x00000001ff0b7819 */ /* 0x000fe4000001140b */
[----:B------:R-:W-:Y:S02]  /*0690*/  SHF.L.U32 R82, R82, 0x1, RZ ;  /* 0x0000000152527819 */ /* 0x000fe400000006ff */
[----:B------:R-:W-:Y:S02]  /*06a0*/  LEA R0, R0, UR5, 0x3 ;  /* 0x0000000500007c11 */ /* 0x000fe4000f8e18ff */
[----:B------:R-:W-:-:S02]  /*06b0*/  IADD3 R74, -R76, R65, RZ ;  /* 0x000000414c4a7210 */ /* 0x000fc40007ffe1ff */
[----:B------:R-:W-:Y:S02]  /*06c0*/  SHF.R.S32.HI R7, RZ, 0x1f, R75 ;  /* 0x0000001fff077819 */ /* 0x000fe4000001144b */
[----:B------:R-:W-:Y:S02]  /*06d0*/  SHF.L.U64.HI R6, R2, 0x2, R13 ;  /* 0x0000000202067819 */ /* 0x000fe4000001020d */
[----:B-1----:R-:W-:-:S07]  /*06e0*/  SHF.L.U64.HI R8, R4, 0x2, R11 ;  /* 0x0000000204087819 */ /* 0x002fce000001020b */
.L_x_1786:
[----:B0-----:R-:W0:Y:S01]  /*06f0*/  LDC R16, c[0x0][0x2a0] ;  /* 0x0000a800ff107b82 */ /* 0x001e220000000800 */
[----:B------:R-:W-:Y:S01]  /*0700*/  LOP3.LUT P6, RZ, R83, 0x200, RZ, 0xc0, !PT ;  /* 0x0000020053ff7812 */ /* 0x000fe200078cc0ff */
[----:B------:R-:W-:Y:S01]  /*0710*/  ULDC.64 UR12, c[0x0][0x298] ;  /* 0x0000a600000c7ab9 */ /* 0x000fe20000000a00 */
[----:B------:R-:W-:Y:S02]  /*0720*/  P2R R107, PR, RZ, 0x4 ;  /* 0x00000004ff6b7803 */ /* 0x000fe40000000000 */
[----:B------:R-:W-:Y:S02]  /*0730*/  P2R R106, PR, RZ, 0x2 ;  /* 0x00000002ff6a7803 */ /* 0x000fe40000000000 */
[----:B------:R-:W-:Y:S01]  /*0740*/  P2R R108, PR, RZ, 0x1 ;  /* 0x00000001ff6c7803 */ /* 0x000fe20000000000 */
[----:B-1----:R-:W1:Y:S08]  /*0750*/  @P3 LDC.64 R24, c[0x0][0x230] ;  /* 0x00008c00ff183b82 */ /* 0x002e700000000a00 */
[----:B--2---:R-:W2:Y:S01]  /*0760*/  @P6 LDC.64 R60, c[0x0][0x230] ;  /* 0x00008c00ff3c6b82 */ /* 0x004ea20000000a00 */
        /* <DEDUP_REMOVED lines=9> */
[----:B------:R3:W1:Y:S02]  /*0800*/  F2I.FTZ.U32.TRUNC.NTZ R11, R10 ;  /* 0x0000000a000b7305 */ /* 0x000664000021f000 */
[----:B---3--:R-:W-:Y:S02]  /*0810*/  MOV R10, RZ ;  /* 0x000000ff000a7202 */ /* 0x008fe40000000f00 */
[----:B-1----:R-:W-:-:S05]  /*0820*/  IADD3 R14, RZ, -R11, RZ ;  /* 0x8000000bff0e7210 */ /* 0x002fca0007ffe0ff */
[----:B------:R-:W-:Y:S01]  /*0830*/  IMAD R13, R14, R15, RZ ;  /* 0x0000000f0e0d7224 */ /* 0x000fe200078e02ff */
[----:B------:R-:W-:-:S03]  /*0840*/  IABS R14, R73 ;  /* 0x00000049000e7213 */ /* 0x000fc60000000000 */
[----:B------:R-:W-:Y:S01]  /*0850*/  IMAD.HI.U32 R11, R11, R13, R10 ;  /* 0x0000000d0b0b7227 */ /* 0x000fe200078e000a */
[----:B------:R-:W-:-:S05]  /*0860*/  LOP3.LUT R10, R73, R16, RZ, 0x3c, !PT ;  /* 0x00000010490a7212 */ /* 0x000fca00078e3cff */
[----:B------:R-:W-:-:S05]  /*0870*/  IMAD.HI.U32 R11, R11, R14, RZ ;  /* 0x0000000e0b0b7227 */ /* 0x000fca00078e00ff */
[----:B------:R-:W-:-:S05]  /*0880*/  IADD3 R12, -R11, RZ, RZ ;  /* 0x000000ff0b0c7210 */ /* 0x000fca0007ffe1ff */
[----:B------:R-:W-:Y:S01]  /*0890*/  IMAD R12, R15, R12, R14 ;  /* 0x0000000c0f0c7224 */ /* 0x000fe200078e020e */
[----:B------:R-:W-:-:S04]  /*08a0*/  P2R R14, PR, RZ, 0x8 ;  /* 0x00000008ff0e7803 */ /* 0x000fc80000000000 */
[----:B------:R-:W-:-:S13]  /*08b0*/  ISETP.GT.U32.AND P5, PT, R15, R12, PT ;  /* 0x0000000c0f00720c */ /* 0x000fda0003fa4070 */
[-C--:B------:R-:W-:Y:S02]  /*08c0*/  @!P5 IADD3 R12, R12, -R15.reuse, RZ ;  /* 0x8000000f0c0cd210 */ /* 0x080fe40007ffe0ff */
[----:B------:R-:W-:Y:S02]  /*08d0*/  @!P5 IADD3 R11, R11, 0x1, RZ ;  /* 0x000000010b0bd810 */ /* 0x000fe40007ffe0ff */
[----:B------:R-:W-:Y:S02]  /*08e0*/  IADD3 R13, R12, -R15, RZ ;  /* 0x8000000f0c0d7210 */ /* 0x000fe40007ffe0ff */
[----:B------:R-:W-:-:S04]  /*08f0*/  ISETP.GT.U32.AND P5, PT, R15, R12, PT ;  /* 0x0000000c0f00720c */ /* 0x000fc80003fa4070 */
[----:B------:R-:W-:Y:S02]  /*0900*/  SEL R13, R13, R12, !P5 ;  /* 0x0000000c0d0d7207 */ /* 0x000fe40006800000 */
[----:B------:R-:W-:Y:S02]  /*0910*/  ISETP.GE.U32.AND P5, PT, R12, R15, PT ;  /* 0x0000000f0c00720c */ /* 0x000fe40003fa6070 */
[----:B------:R-:W-:-:S11]  /*0920*/  IADD3 R15, R80, 0x60, RZ ;  /* 0x00000060500f7810 */ /* 0x000fd60007ffe0ff */
        /* <DEDUP_REMOVED lines=8> */
[----:B------:R-:W-:-:S03]  /*09b0*/  SEL R11, R10, R11, !P5 ;  /* 0x0000000b0a0b7207 */ /* 0x000fc60006800000 */
[----:B------:R-:W-:Y:S01]  /*09c0*/  IMAD R97, R118, 0x1e, RZ ;  /* 0x0000001e76617824 */ /* 0x000fe200078e02ff */
[----:B------:R-:W-:-:S04]  /*09d0*/  SHF.R.S32.HI R10, RZ, 0x1f, R11 ;  /* 0x0000001fff0a7819 */ /* 0x000fc8000001140b */
[----:B------:R-:W-:Y:S01]  /*09e0*/  SHF.R.S32.HI R13, RZ, 0x1f, R97 ;  /* 0x0000001fff0d7819 */ /* 0x000fe20000011461 */
[----:B------:R-:W-:Y:S01]  /*09f0*/  IMAD R10, R10, UR12, RZ ;  /* 0x0000000c0a0a7c24 */ /* 0x000fe2000f8e02ff */
[----:B------:R-:W-:-:S03]  /*0a00*/  IADD3 R120, P5, R82, R97, RZ ;  /* 0x0000006152787210 */ /* 0x000fc60007fbe0ff */
[C---:B------:R-:W-:Y:S01]  /*0a10*/  IMAD R123, R11.reuse, UR13, R10 ;  /* 0x0000000d0b7b7c24 */ /* 0x040fe2000f8e020a */
[----:B------:R-:W-:Y:S02]  /*0a20*/  LEA.HI.X.SX32 R121, R82, R13, 0x1, P5 ;  /* 0x0000000d52797211 */ /* 0x000fe400028f0eff */
[----:B------:R-:W1:Y:S01]  /*0a30*/  @P6 LDC.64 R12, c[0x0][0x288] ;  /* 0x0000a200ff0c6b82 */ /* 0x000e620000000a00 */
[----:B------:R-:W-:Y:S01]  /*0a40*/  IMAD.WIDE.U32 R120, R11, UR12, R120 ;  /* 0x0000000c0b787c25 */ /* 0x000fe2000f8e0078 */
[----:B------:R-:W-:-:S04]  /*0a50*/  ULDC.64 UR12, c[0x0][0x290] ;  /* 0x0000a400000c7ab9 */ /* 0x000fc80000000a00 */
[----:B------:R-:W-:Y:S02]  /*0a60*/  IADD3 R123, R121, R123, RZ ;  /* 0x0000007b797b7210 */ /* 0x000fe40007ffe0ff */
[----:B------:R-:W-:Y:S01]  /*0a70*/  @P6 MOV R122, R120 ;  /* 0x00000078007a6202 */ /* 0x000fe20000000f00 */
[----:B-1----:R-:W-:-:S04]  /*0a80*/  @P6 IMAD R10, R9, R12, RZ ;  /* 0x0000000c090a6224 */ /* 0x002fc800078e02ff */
[C---:B------:R-:W-:Y:S02]  /*0a90*/  @P6 IMAD R13, R80.reuse, R13, R10 ;  /* 0x0000000d500d6224 */ /* 0x040fe400078e020a */
[----:B------:R-:W-:-:S05]  /*0aa0*/  @P6 IMAD.WIDE.U32 R10, R80, R12, R122 ;  /* 0x0000000c500a6225 */ /* 0x000fca00078e007a */
[----:B------:R-:W-:Y:S02]  /*0ab0*/  @P6 IADD3 R11, R11, R13, RZ ;  /* 0x0000000d0b0b6210 */ /* 0x000fe40007ffe0ff */
[----:B------:R-:W1:Y:S01]  /*0ac0*/  @P6 LDC.64 R12, c[0x0][0x228] ;  /* 0x00008a00ff0c6b82 */ /* 0x000e620000000a00 */
[C---:B------:R-:W-:Y:S02]  /*0ad0*/  @P6 SHF.L.U32 R59, R10.reuse, 0x2, RZ ;  /* 0x000000020a3b6819 */ /* 0x040fe400000006ff */
[----:B------:R-:W-:Y:S02]  /*0ae0*/  @P6 SHF.L.U64.HI R10, R10, 0x2, R11 ;  /* 0x000000020a0a6819 */ /* 0x000fe4000001020b */
[----:B--2---:R-:W-:Y:S02]  /*0af0*/  @P6 IADD3 R60, P5, R59, R60, RZ ;  /* 0x0000003c3b3c6210 */ /* 0x004fe40007fbe0ff */
[----:B------:R-:W-:Y:S02]  /*0b00*/  @P3 MOV R11, R123 ;  /* 0x0000007b000b3202 */ /* 0x000fe40000000f00 */
[----:B------:R-:W-:-:S02]  /*0b10*/  @P6 IADD3.X R61, R10, R61, RZ, P5, !PT ;  /* 0x0000003d0a3d6210 */ /* 0x000fc40002ffe4ff */
[----:B-1----:R-:W-:-:S04]  /*0b20*/  @P6 IADD3 R58, P5, R59, R12, RZ ;  /* 0x0000000c3b3a6210 */ /* 0x002fc80007fbe0ff */
[----:B------:R-:W-:Y:S02]  /*0b30*/  @P6 IADD3.X R59, R10, R13, RZ, P5, !PT ;  /* 0x0000000d0a3b6210 */ /* 0x000fe40002ffe4ff */
[----:B------:R-:W1:Y:S01]  /*0b40*/  @P3 LDC.64 R12, c[0x0][0x288] ;  /* 0x0000a200ff0c3b82 */ /* 0x000e620000000a00 */
[----:B------:R-:W-:-:S13]  /*0b50*/  LOP3.LUT P6, RZ, R83, 0x100, RZ, 0xc0, !PT ;  /* 0x0000010053ff7812 */ /* 0x000fda00078cc0ff */
[----:B------:R-:W2:Y:S01]  /*0b60*/  @P6 LDC.64 R86, c[0x0][0x230] ;  /* 0x00008c00ff566b82 */ /* 0x000ea20000000a00 */
[----:B-1----:R-:W-:-:S04]  /*0b70*/  @P3 IMAD R10, R3, R12, RZ ;  /* 0x0000000c030a3224 */ /* 0x002fc800078e02ff */
[----:B------:R-:W-:Y:S01]  /*0b80*/  @P3 IMAD R13, R78, R13, R10 ;  /* 0x0000000d4e0d3224 */ /* 0x000fe200078e020a */
[----:B------:R-:W-:-:S05]  /*0b90*/  @P3 MOV R10, R120 ;  /* 0x00000078000a3202 */ /* 0x000fca0000000f00 */
[----:B------:R-:W-:-:S05]  /*0ba0*/  @P3 IMAD.WIDE.U32 R10, R78, R12, R10 ;  /* 0x0000000c4e0a3225 */ /* 0x000fca00078e000a */
[----:B------:R-:W-:Y:S02]  /*0bb0*/  @P3 IADD3 R11, R11, R13, RZ ;  /* 0x0000000d0b0b3210 */ /* 0x000fe40007ffe0ff */
[----:B------:R-:W1:Y:S01]  /*0bc0*/  @P3 LDC.64 R12, c[0x0][0x228] ;  /* 0x00008a00ff0c3b82 */ /* 0x000e620000000a00 */
[C---:B------:R-:W-:Y:S02]  /*0bd0*/  @P3 SHF.L.U32 R63, R10.reuse, 0x2, RZ ;  /* 0x000000020a3f3819 */ /* 0x040fe400000006ff */
[----:B------:R-:W-:Y:S02]  /*0be0*/  @P3 SHF.L.U64.HI R10, R10, 0x2, R11 ;  /* 0x000000020a0a3819 */ /* 0x000fe4000001020b */
[----:B------:R-:W-:Y:S02]  /*0bf0*/  @P3 IADD3 R24, P5, R63, R24, RZ ;  /* 0x000000183f183210 */ /* 0x000fe40007fbe0ff */
[----:B------:R-:W-:Y:S02]  /*0c00*/  @P4 MOV R11, R123 ;  /* 0x0000007b000b4202 */ /* 0x000fe40000000f00 */
[----:B------:R-:W-:-:S02]  /*0c10*/  @P3 IADD3.X R25, R10, R25, RZ, P5, !PT ;  /* 0x000000190a193210 */ /* 0x000fc40002ffe4ff */
        /* <DEDUP_REMOVED lines=13> */
[----:B0-----:R-:W-:Y:S02]  /*0cf0*/  @P4 IADD3 R26, P5, R29, R26, RZ ;  /* 0x0000001a1d1a4210 */ /* 0x001fe40007fbe0ff */
[----:B------:R-:W-:Y:S02]  /*0d00*/  SHF.R.S32.HI R11, RZ, 0x1f, R15 ;  /* 0x0000001fff0b7819 */ /* 0x000fe4000001140f */
[----:B------:R-:W-:-:S02]  /*0d10*/  @P4 IADD3.X R27, R10, R27, RZ, P5, !PT ;  /* 0x0000001b0a1b4210 */ /* 0x000fc40002ffe4ff */
[----:B-1----:R-:W-:-:S04]  /*0d20*/  @P4 IADD3 R28, P5, R29, R12, RZ ;  /* 0x0000000c1d1c4210 */ /* 0x002fc80007fbe0ff */
[----:B------:R-:W-:Y:S02]  /*0d30*/  @P4 IADD3.X R29, R10, R13, RZ, P5, !PT ;  /* 0x0000000d0a1d4210 */ /* 0x000fe40002ffe4ff */
[----:B------:R-:W0:Y:S02]  /*0d40*/  @P6 LDC.64 R12, c[0x0][0x288] ;  /* 0x0000a200ff0c6b82 */ /* 0x000e240000000a00 */
[----:B0-----:R-:W-:Y:S01]  /*0d50*/  @P6 IMAD R10, R11, R12, RZ ;  /* 0x0000000c0b0a6224 */ /* 0x001fe200078e02ff */
[----:B------:R-:W-:-:S03]  /*0d60*/  @P6 MOV R11, R123 ;  /* 0x0000007b000b6202 */ /* 0x000fc60000000f00 */
[----:B------:R-:W-:Y:S01]  /*0d70*/  @P6 IMAD R13, R15, R13, R10 ;  /* 0x0000000d0f0d6224 */ /* 0x000fe200078e020a */
[----:B------:R-:W-:-:S05]  /*0d80*/  @P6 MOV R10, R120 ;  /* 0x00000078000a6202 */ /* 0x000fca0000000f00 */
[----:B------:R-:W-:Y:S01]  /*0d90*/  @P6 IMAD.WIDE.U32 R10, R15, R12, R10 ;  /* 0x0000000c0f0a6225 */ /* 0x000fe200078e000a */
[----:B------:R-:W-:-:S04]  /*0da0*/  IADD3 R15, R80, 0x80, RZ ;  /* 0x00000080500f7810 */ /* 0x000fc80007ffe0ff */
[----:B------:R-:W-:Y:S02]  /*0db0*/  @P6 IADD3 R11, R11, R13, RZ ;  /* 0x0000000d0b0b6210 */ /* 0x000fe40007ffe0ff */
[----:B------:R-:W0:Y:S01]  /*0dc0*/  @P6 LDC.64 R12, c[0x0][0x228] ;  /* 0x00008a00ff0c6b82 */ /* 0x000e220000000a00 */
[C---:B------:R-:W-:Y:S02]  /*0dd0*/  @P6 SHF.L.U32 R85, R10.reuse, 0x2, RZ ;  /* 0x000000020a556819 */ /* 0x040fe400000006ff */
[----:B------:R-:W-:Y:S02]  /*0de0*/  @P6 SHF.L.U64.HI R10, R10, 0x2, R11 ;  /* 0x000000020a0a6819 */ /* 0x000fe4000001020b */
[----:B--2---:R-:W-:Y:S02]  /*0df0*/  @P6 IADD3 R86, P5, R85, R86, RZ ;  /* 0x0000005655566210 */ /* 0x004fe40007fbe0ff */
[----:B------:R-:W-:Y:S02]  /*0e00*/  SHF.R.S32.HI R11, RZ, 0x1f, R15 ;  /* 0x0000001fff0b7819 */ /* 0x000fe4000001140f */
[----:B------:R-:W-:-:S02]  /*0e10*/  @P6 IADD3.X R87, R10, R87, RZ, P5, !PT ;  /* 0x000000570a576210 */ /* 0x000fc40002ffe4ff */
[----:B0-----:R-:W-:-:S04]  /*0e20*/  @P6 IADD3 R84, P5, R85, R12, RZ ;  /* 0x0000000c55546210 */ /* 0x001fc80007fbe0ff */
[----:B------:R-:W-:Y:S02]  /*0e30*/  @P6 IADD3.X R85, R10, R13, RZ, P5, !PT ;  /* 0x0000000d0a556210 */ /* 0x000fe40002ffe4ff */
[----:B------:R-:W0:Y:S01]  /*0e40*/  @P3 LDC.64 R12, c[0x0][0x288] ;  /* 0x0000a200ff0c3b82 */ /* 0x000e220000000a00 */
[----:B------:R-:W-:-:S13]  /*0e50*/  LOP3.LUT P6, RZ, R83, 0x40, RZ, 0xc0, !PT ;  /* 0x0000004053ff7812 */ /* 0x000fda00078cc0ff */
[----:B------:R-:W1:Y:S01]  /*0e60*/  @P6 LDC.64 R32, c[0x0][0x230] ;  /* 0x00008c00ff206b82 */ /* 0x000e620000000a00 */
        /* <DEDUP_REMOVED lines=10> */
[----:B---3--:R-:W-:Y:S02]  /*0f10*/  @P3 IADD3 R30, P5, R89, R30, RZ ;  /* 0x0000001e591e3210 */ /* 0x008fe40007fbe0ff */
[----:B------:R-:W-:Y:S02]  /*0f20*/  SHF.R.S32.HI R11, RZ, 0x1f, R15 ;  /* 0x0000001fff0b7819 */ /* 0x000fe4000001140f */
[----:B------:R-:W-:-:S02]  /*0f30*/  @P3 IADD3.X R31, R10, R31, RZ, P5, !PT ;  /* 0x0000001f0a1f3210 */ /* 0x000fc40002ffe4ff */
[----:B0-----:R-:W-:-:S04]  /*0f40*/  @P3 IADD3 R88, P5, R89, R12, RZ ;  /* 0x0000000c59583210 */ /* 0x001fc80007fbe0ff */
[----:B------:R-:W-:Y:S02]  /*0f50*/  @P3 IADD3.X R89, R10, R13, RZ, P5, !PT ;  /* 0x0000000d0a593210 */ /* 0x000fe40002ffe4ff */
[----:B------:R-:W0:Y:S01]  /*0f60*/  @P6 LDC.64 R12, c[0x0][0x288] ;  /* 0x0000a200ff0c6b82 */ /* 0x000e220000000a00 */
[----:B------:R-:W-:-:S13]  /*0f70*/  LOP3.LUT P3, RZ, R83, 0x20, RZ, 0xc0, !PT ;  /* 0x0000002053ff7812 */ /* 0x000fda000786c0ff */
[----:B------:R-:W2:Y:S01]  /*0f80*/  @P3 LDC.64 R92, c[0x0][0x230] ;  /* 0x00008c00ff5c3b82 */ /* 0x000ea20000000a00 */
        /* <DEDUP_REMOVED lines=10> */
[----:B-1----:R-:W-:Y:S02]  /*1030*/  @P6 IADD3 R32, P5, R35, R32, RZ ;  /* 0x0000002023206210 */ /* 0x002fe40007fbe0ff */
        /* <DEDUP_REMOVED lines=67> */
[----:B----4-:R-:W-:Y:S02]  /*1470*/  @P1 IADD3 R104, P5, R71, R104, RZ ;  /* 0x0000006847681210 */ /* 0x010fe40007fbe0ff */
        /* <DEDUP_REMOVED lines=25> */
[----:B------:R-:W-:-:S04]  /*1610*/  ISETP.GE.U32.AND P5, PT, R10, UR12, PT ;  /* 0x0000000c0a007c0c */ /* 0x000fc8000bfa6070 */
[----:B------:R-:W-:Y:S02]  /*1620*/  ISETP.GE.AND.EX P5, PT, R11, UR13, PT, P5 ;  /* 0x0000000d0b007c0c */ /* 0x000fe4000bfa6350 */
[----:B------:R-:W-:Y:S02]  /*1630*/  SHF.R.S32.HI R11, RZ, 0x1f, R15 ;  /* 0x0000001fff0b7819 */ /* 0x000fe4000001140f */
[----:B------:R-:W-:-:S13]  /*1640*/  ISETP.LT.U32.AND P3, PT, R81, 0x1e0, !P5 ;  /* 0x000001e05100780c */ /* 0x000fda0006f61070 */
[----:B------:R-:W0:Y:S08]  /*1650*/  @P3 LDC.64 R16, c[0x0][0x288] ;  /* 0x0000a200ff103b82 */ /* 0x000e300000000a00 */
[----:B------:R-:W1:Y:S08]  /*1660*/  @P3 LDC.64 R50, c[0x0][0x230] ;  /* 0x00008c00ff323b82 */ /* 0x000e700000000a00 */
        /* <DEDUP_REMOVED lines=8> */
[C---:B------:R-:W-:Y:S02]  /*16f0*/  @P3 SHF.L.U32 R17, R10.reuse, 0x2, RZ ;  /* 0x000000020a113819 */ /* 0x040fe400000006ff */
[----:B------:R-:W-:Y:S02]  /*1700*/  @P3 SHF.L.U64.HI R10, R10, 0x2, R11 ;  /* 0x000000020a0a3819 */ /* 0x000fe4000001020b */
[----:B-1----:R-:W-:Y:S02]  /*1710*/  @P3 IADD3 R50, P5, R17, R50, RZ ;  /* 0x0000003211323210 */ /* 0x002fe40007fbe0ff */
[----:B------:R-:W-:Y:S02]  /*1720*/  SHF.R.S32.HI R13, RZ, 0x1f, R15 ;  /* 0x0000001fff0d7819 */ /* 0x000fe4000001140f */
[----:B------:R-:W-:-:S02]  /*1730*/  @P3 IADD3.X R51, R10, R51, RZ, P5, !PT ;  /* 0x000000330a333210 */ /* 0x000fc40002ffe4ff */
[----:B--2---:R-:W-:-:S04]  /*1740*/  @P3 IADD3 R16, P5, R17, R18, RZ ;  /* 0x0000001211103210 */ /* 0x004fc80007fbe0ff */
[----:B------:R-:W-:Y:S02]  /*1750*/  @P3 IADD3.X R17, R10, R19, RZ, P5, !PT ;  /* 0x000000130a113210 */ /* 0x000fe40002ffe4ff */
[----:B------:R-:W-:-:S04]  /*1760*/  IADD3 R10, R12, 0x1a0, RZ ;  /* 0x000001a00c0a7810 */ /* 0x000fc80007ffe0ff */
[----:B------:R-:W-:Y:S02]  /*1770*/  SHF.R.S32.HI R11, RZ, 0x1f, R10 ;  /* 0x0000001fff0b7819 */ /* 0x000fe4000001140a */
[----:B------:R-:W-:-:S04]  /*1780*/  ISETP.GE.U32.AND P5, PT, R10, UR12, PT ;  /* 0x0000000c0a007c0c */ /* 0x000fc8000bfa6070 */
[----:B------:R-:W-:-:S04]  /*1790*/  ISETP.GE.AND.EX P5, PT, R11, UR13, PT, P5 ;  /* 0x0000000d0b007c0c */ /* 0x000fc8000bfa6350 */
[----:B------:R-:W-:-:S13]  /*17a0*/  ISETP.LT.U32.AND P2, PT, R81, 0x1e0, !P5 ;  /* 0x000001e05100780c */ /* 0x000fda0006f41070 */
[----:B------:R-:W0:Y:S01]  /*17b0*/  @P2 LDC.64 R10, c[0x0][0x288] ;  /* 0x0000a200ff0a2b82 */ /* 0x000e220000000a00 */
[----:B------:R-:W-:-:S07]  /*17c0*/  @P2 MOV R19, R123 ;  /* 0x0000007b00132202 */ /* 0x000fce0000000f00 */
[----:B------:R-:W1:Y:S08]  /*17d0*/  @P2 LDC.64 R52, c[0x0][0x230] ;  /* 0x00008c00ff342b82 */ /* 0x000e700000000a00 */
[----:B------:R-:W2:Y:S01]  /*17e0*/  @P2 LDC.64 R20, c[0x0][0x228] ;  /* 0x00008a00ff142b82 */ /* 0x000ea20000000a00 */
[----:B0-----:R-:W-:-:S04]  /*17f0*/  @P2 IMAD R18, R13, R10, RZ ;  /* 0x0000000a0d122224 */ /* 0x001fc800078e02ff */
        /* <DEDUP_REMOVED lines=30> */
[----:B-1----:R-:W-:-:S04]  /*19e0*/  @P5 IADD3 R56, P6, R11, R56, RZ ;  /* 0x000000380b385210 */ /* 0x002fc80007fde0ff */
[----:B------:R-:W-:Y:S02]  /*19f0*/  @P5 IADD3.X R57, R10, R57, RZ, P6, !PT ;  /* 0x000000390a395210 */ /* 0x000fe400037fe4ff */
[----:B--2---:R-:W-:-:S04]  /*1a00*/  @P5 IADD3 R54, P6, R11, R54, RZ ;  /* 0x000000360b365210 */ /* 0x004fc80007fde0ff */
[----:B------:R-:W-:Y:S02]  /*1a10*/  @P5 IADD3.X R55, R10, R55, RZ, P6, !PT ;  /* 0x000000370a375210 */ /* 0x000fe400037fe4ff */
        /* <DEDUP_REMOVED lines=11> */
[----:B------:R-:W-:-:S05]  /*1ad0*/  @P6 IMAD.WIDE.U32 R12, R75, R10, R12 ;  /* 0x0000000a4b0c6225 */ /* 0x000fca00078e000c */
[----:B------:R-:W-:Y:S02]  /*1ae0*/  @P6 IADD3 R13, R13, R11, RZ ;  /* 0x0000000b0d0d6210 */ /* 0x000fe40007ffe0ff */
[C---:B------:R-:W-:Y:S02]  /*1af0*/  @P6 SHF.L.U32 R11, R12.reuse, 0x2, RZ ;  /* 0x000000020c0b6819 */ /* 0x040fe400000006ff */
[----:B------:R-:W-:Y:S02]  /*1b00*/  @P6 SHF.L.U64.HI R12, R12, 0x2, R13 ;  /* 0x000000020c0c6819 */ /* 0x000fe4000001020d */
[----:B-1----:R-:W-:Y:S02]  /*1b10*/  @P6 IADD3 R20, P1, R11, R20, RZ ;  /* 0x000000140b146210 */ /* 0x002fe40007f3e0ff */
[----:B------:R-:W-:Y:S02]  /*1b20*/  SHF.R.S32.HI R13, RZ, 0x1f, R15 ;  /* 0x0000001fff0d7819 */ /* 0x000fe4000001140f */
[----:B------:R-:W-:-:S02]  /*1b30*/  @P6 IADD3.X R21, R12, R21, RZ, P1, !PT ;  /* 0x000000150c156210 */ /* 0x000fc40000ffe4ff */
[----:B--2---:R-:W-:Y:S02]  /*1b40*/  @P6 IADD3 R22, P1, R11, R22, RZ ;  /* 0x000000160b166210 */ /* 0x004fe40007f3e0ff */
[----:B------:R-:W0:Y:S02]  /*1b50*/  @P0 LDC.64 R10, c[0x0][0x288] ;  /* 0x0000a200ff0a0b82 */ /* 0x000e240000000a00 */
[----:B------:R-:W-:Y:S01]  /*1b60*/  @P6 IADD3.X R23, R12, R23, RZ, P1, !PT ;  /* 0x000000170c176210 */ /* 0x000fe20000ffe4ff */
        /* <DEDUP_REMOVED lines=10> */
[----:B------:R-:W-:Y:S02]  /*1c10*/  @P0 IADD3 R100, P1, R11, R100, RZ ;  /* 0x000000640b640210 */ /* 0x000fe40007f3e0ff */
[----:B------:R-:W0:Y:S02]  /*1c20*/  LDC.64 R10, c[0x0][0x248] ;  /* 0x00009200ff0a7b82 */ /* 0x000e240000000a00 */
[----:B------:R-:W-:Y:S01]  /*1c30*/  @P0 IADD3.X R101, R12, R101, RZ, P1, !PT ;  /* 0x000000650c650210 */ /* 0x000fe20000ffe4ff */
[----:B0-----:R-:W-:-:S06]  /*1c40*/  IMAD.WIDE R42, R73, 0x8, R10 ;  /* 0x00000008492a7825 */ /* 0x001fcc00078e020a */
[----:B------:R-:W2:Y:S01]  /*1c50*/  LDG.E.64 R42, desc[UR8][R42.64] ;  /* 0x000000082a2a7981 */ /* 0x000ea2000c1e1b00 */
[----:B------:R-:W-:Y:S02]  /*1c60*/  CS2R R44, SRZ ;  /* 0x00000000002c7805 */ /* 0x000fe4000001ff00 */
[----:B------:R-:W-:Y:S02]  /*1c70*/  MOV R11, RZ ;  /* 0x000000ff000b7202 */ /* 0x000fe40000000f00 */
[----:B------:R-:W-:Y:S02]  /*1c80*/  MOV R96, 0x3f800000 ;  /* 0x3f80000000607802 */ /* 0x000fe40000000f00 */
[----:B------:R-:W-:Y:S01]  /*1c90*/  CS2R R12, SRZ ;  /* 0x00000000000c7805 */ /* 0x000fe2000001ff00 */
[----:B------:R0:W5:Y:S01]  /*1ca0*/  @P3 LDG.E.64 R44, desc[UR8][R50.64] ;  /* 0x00000008322c3981 */ /* 0x000162000c1e1b00 */
[----:B------:R-:W-:-:S04]  /*1cb0*/  LOP3.LUT P0, RZ, R83, 0x80, RZ, 0xc0, !PT ;  /* 0x0000008053ff7812 */ /* 0x000fc8000780c0ff */
[----:B------:R1:W5:Y:S01]  /*1cc0*/  @P2 LDG.E.64 R12, desc[UR8][R18.64] ;  /* 0x00000008120c2981 */ /* 0x000362000c1e1b00 */
[----:B------:R-:W-:Y:S02]  /*1cd0*/  CS2R R46, SRZ ;  /* 0x00000000002e7805 */ /* 0x000fe4000001ff00 */
[----:B------:R-:W-:Y:S02]  /*1ce0*/  CS2R R48, SRZ ;  /* 0x0000000000307805 */ /* 0x000fe4000001ff00 */
[----:B0-----:R-:W-:Y:S02]  /*1cf0*/  CS2R R50, SRZ ;  /* 0x0000000000327805 */ /* 0x001fe4000001ff00 */
[----:B------:R0:W5:Y:S01]  /*1d00*/  @P2 LDG.E.64 R46, desc[UR8][R52.64] ;  /* 0x00000008342e2981 */ /* 0x000162000c1e1b00 */
[----:B-1----:R-:W-:-:S03]  /*1d10*/  CS2R R18, SRZ ;  /* 0x0000000000127805 */ /* 0x002fc6000001ff00 */
[----:B------:R1:W5:Y:S04]  /*1d20*/  @P5 LDG.E.64 R48, desc[UR8][R56.64] ;  /* 0x0000000838305981 */ /* 0x000368000c1e1b00 */
[----:B------:R3:W5:Y:S01]  /*1d30*/  @P6 LDG.E.64 R50, desc[UR8][R20.64] ;  /* 0x0000000814326981 */ /* 0x000762000c1e1b00 */
[----:B0-----:R-:W-:Y:S02]  /*1d40*/  CS2R R52, SRZ ;  /* 0x0000000000347805 */ /* 0x001fe4000001ff00 */
[----:B------:R-:W-:Y:S02]  /*1d50*/  LOP3.LUT P2, RZ, R83, 0x40, RZ, 0xc0, !PT ;  /* 0x0000004053ff7812 */ /* 0x000fe4000784c0ff */
[----:B-1----:R-:W-:Y:S02]  /*1d60*/  CS2R R56, SRZ ;  /* 0x0000000000387805 */ /* 0x002fe4000001ff00 */
[----:B---3--:R-:W-:-:S04]  /*1d70*/  CS2R R20, SRZ ;  /* 0x0000000000147805 */ /* 0x008fc8000001ff00 */
[----:B------:R0:W5:Y:S02]  /*1d80*/  @P4 LDG.E.64 R56, desc[UR8][R26.64] ;  /* 0x000000081a384981 */ /* 0x000164000c1e1b00 */
[----:B0-----:R-:W-:Y:S01]  /*1d90*/  CS2R R26, SRZ ;  /* 0x00000000001a7805 */ /* 0x001fe2000001ff00 */
[----:B--2---:R-:W-:-:S05]  /*1da0*/  FFMA.FTZ R10, -R42, R42, R43 ;  /* 0x0000002a2a0a7223 */ /* 0x004fca000001012b */
[----:B------:R-:W-:-:S13]  /*1db0*/  FSETP.GTU.FTZ.AND P1, PT, R10, RZ, PT ;  /* 0x000000ff0a00720b */ /* 0x000fda0003f3c000 */
[----:B------:R-:W0:Y:S01]  /*1dc0*/  @P1 LDC R15, c[0x0][0x250] ;  /* 0x00009400ff0f1b82 */ /* 0x000e220000000800 */
[----:B------:R-:W-:Y:S02]  /*1dd0*/  P2R R43, PR, RZ, 0x1 ;  /* 0x00000001ff2b7803 */ /* 0x000fe40000000000 */
[----:B------:R-:W-:Y:S01]  /*1de0*/  LOP3.LUT P0, RZ, R83, 0x100, RZ, 0xc0, !PT ;  /* 0x0000010053ff7812 */ /* 0x000fe2000780c0ff */
[----:B0-----:R-:W-:Y:S01]  /*1df0*/  @P1 FADD.FTZ R15, R10, R15 ;  /* 0x0000000f0a0f1221 */ /* 0x001fe20000010000 */
[----:B------:R-:W-:-:S03]  /*1e00*/  MOV R10, RZ ;  /* 0x000000ff000a7202 */ /* 0x000fc60000000f00 */
[----:B------:R0:W1:Y:S01]  /*1e10*/  @P1 MUFU.RSQ R96, R15 ;  /* 0x0000000f00601308 */ /* 0x0000620000001400 */
[----:B------:R-:W-:Y:S02]  /*1e20*/  LOP3.LUT P1, RZ, R83, 0x200, RZ, 0xc0, !PT ;  /* 0x0000020053ff7812 */ /* 0x000fe4000782c0ff */
[----:B------:R2:W5:Y:S01]  /*1e30*/  @P3 LDG.E.64 R10, desc[UR8][R16.64] ;  /* 0x00000008100a3981 */ /* 0x000562000c1e1b00 */
[----:B------:R-:W-:Y:S02]  /*1e40*/  ISETP.NE.AND P3, PT, R14, RZ, PT ;  /* 0x000000ff0e00720c */ /* 0x000fe40003f65270 */
[----:B0-----:R-:W-:-:S08]  /*1e50*/  CS2R R14, SRZ ;  /* 0x00000000000e7805 */ /* 0x001fd0000001ff00 */
[----:B------:R-:W5:Y:S04]  /*1e60*/  @P1 LDG.E.64 R18, desc[UR8][R58.64] ;  /* 0x000000083a121981 */ /* 0x000f68000c1e1b00 */
[----:B------:R0:W5:Y:S01]  /*1e70*/  @P5 LDG.E.64 R14, desc[UR8][R54.64] ;  /* 0x00000008360e5981 */ /* 0x000162000c1e1b00 */
[----:B--2---:R-:W-:-:S03]  /*1e80*/  CS2R R16, SRZ ;  /* 0x0000000000107805 */ /* 0x004fc6000001ff00 */
[----:B------:R-:W5:Y:S04]  /*1e90*/  @P1 LDG.E.64 R52, desc[UR8][R60.64] ;  /* 0x000000083c341981 */ /* 0x000f68000c1e1b00 */
[----:B------:R-:W5:Y:S01]  /*1ea0*/  @P3 LDG.E.64 R20, desc[UR8][R62.64] ;  /* 0x000000083e143981 */ /* 0x000f62000c1e1b00 */
[----:B0-----:R-:W-:Y:S02]  /*1eb0*/  CS2R R54, SRZ ;  /* 0x0000000000367805 */ /* 0x001fe4000001ff00 */
[----:B------:R-:W-:Y:S01]  /*1ec0*/  CS2R R58, SRZ ;  /* 0x00000000003a7805 */ /* 0x000fe2000001ff00 */
[----:B------:R-:W5:Y:S04]  /*1ed0*/  @P6 LDG.E.64 R16, desc[UR8][R22.64] ;  /* 0x0000000816106981 */ /* 0x000f68000c1e1b00 */
[----:B------:R0:W5:Y:S04]  /*1ee0*/  @P3 LDG.E.64 R54, desc[UR8][R24.64] ;  /* 0x0000000818363981 */ /* 0x000168000c1e1b00 */
[----:B------:R-:W5:Y:S01]  /*1ef0*/  @P0 LDG.E.64 R58, desc[UR8][R86.64] ;  /* 0x00000008563a0981 */ /* 0x000f62000c1e1b00 */
[----:B0-----:R-:W-:-:S06]  /*1f00*/  CS2R R24, SRZ ;  /* 0x0000000000187805 */ /* 0x001fcc000001ff00 */
[----:B------:R0:W5:Y:S01]  /*1f10*/  @P0 LDG.E.64 R24, desc[UR8][R84.64] ;  /* 0x0000000854180981 */ /* 0x000162000c1e1b00 */
[----:B------:R-:W-:Y:S02]  /*1f20*/  ISETP.NE.AND P0, PT, R43, RZ, PT ;  /* 0x000000ff2b00720c */ /* 0x000fe40003f05270 */
[----:B------:R-:W-:Y:S02]  /*1f30*/  CS2R R22, SRZ ;  /* 0x0000000000167805 */ /* 0x000fe4000001ff00 */
[C---:B------:R-:W-:Y:S02]  /*1f40*/  LOP3.LUT P1, RZ, R83.reuse, 0x20, RZ, 0xc0, !PT ;  /* 0x0000002053ff7812 */ /* 0x040fe4000782c0ff */
[----:B------:R-:W-:Y:S02]  /*1f50*/  CS2R R60, SRZ ;  /* 0x00000000003c7805 */ /* 0x000fe4000001ff00 */
[----:B------:R-:W-:Y:S02]  /*1f60*/  LOP3.LUT P6, RZ, R83, 0x10, RZ, 0xc0, !PT ;  /* 0x0000001053ff7812 */ /* 0x000fe400078cc0ff */
[----:B------:R-:W-:-:S02]  /*1f70*/  CS2R R62, SRZ ;  /* 0x00000000003e7805 */ /* 0x000fc4000001ff00 */
[----:B------:R-:W-:Y:S01]  /*1f80*/  LOP3.LUT P5, RZ, R83, 0x8, RZ, 0xc0, !PT ;  /* 0x0000000853ff7812 */ /* 0x000fe200078ac0ff */
[----:B------:R2:W5:Y:S01]  /*1f90*/  @P4 LDG.E.64 R22, desc[UR8][R28.64] ;  /* 0x000000081c164981 */ /* 0x000562000c1e1b00 */
[----:B0-----:R-:W-:-:S03]  /*1fa0*/  CS2R R84, SRZ ;  /* 0x0000000000547805 */ /* 0x001fc6000001ff00 */
[----:B------:R-:W5:Y:S04]  /*1fb0*/  @P2 LDG.E.64 R62, desc[UR8][R32.64] ;  /* 0x00000008203e2981 */ /* 0x000f68000c1e1b00 */
[----:B------:R0:W5:Y:S01]  /*1fc0*/  @P0 LDG.E.64 R60, desc[UR8][R30.64] ;  /* 0x000000081e3c0981 */ /* 0x000162000c1e1b00 */
[----:B--2---:R-:W-:-:S03]  /*1fd0*/  CS2R R28, SRZ ;  /* 0x00000000001c7805 */ /* 0x004fc6000001ff00 */
[----:B------:R2:W5:Y:S04]  /*1fe0*/  @P0 LDG.E.64 R26, desc[UR8][R88.64] ;  /* 0x00000008581a0981 */ /* 0x000568000c1e1b00 */
[----:B------:R-:W5:Y:S01]  /*1ff0*/  @P1 LDG.E.64 R84, desc[UR8][R92.64] ;  /* 0x000000085c541981 */ /* 0x000f62000c1e1b00 */
[----:B0-----:R-:W-:Y:S02]  /*2000*/  CS2R R30, SRZ ;  /* 0x00000000001e7805 */ /* 0x001fe4000001ff00 */
[----:B------:R-:W-:Y:S01]  /*2010*/  ISETP.NE.AND P0, PT, R108, RZ, PT ;  /* 0x000000ff6c00720c */ /* 0x000fe20003f05270 */
[----:B------:R0:W5:Y:S01]  /*2020*/  @P2 LDG.E.64 R28, desc[UR8][R34.64] ;  /* 0x00000008221c2981 */ /* 0x000162000c1e1b00 */
[----:B------:R-:W-:Y:S02]  /*2030*/  ISETP.NE.AND P2, PT, R107, RZ, PT ;  /* 0x000000ff6b00720c */ /* 0x000fe40003f45270 */
[----:B------:R-:W-:-:S02]  /*2040*/  CS2R R32, SRZ ;  /* 0x0000000000207805 */ /* 0x000fc4000001ff00 */
[----:B--2---:R-:W-:Y:S01]  /*2050*/  CS2R R88, SRZ ;  /* 0x0000000000587805 */ /* 0x004fe2000001ff00 */
[----:B------:R2:W5:Y:S01]  /*2060*/  @P1 LDG.E.64 R30, desc[UR8][R90.64] ;  /* 0x000000085a1e1981 */ /* 0x000562000c1e1b00 */
[----:B------:R-:W-:-:S03]  /*2070*/  ISETP.NE.AND P1, PT, R106, RZ, PT ;  /* 0x000000ff6a00720c */ /* 0x000fc60003f25270 */
[----:B------:R3:W5:Y:S01]  /*2080*/  @P6 LDG.E.64 R32, desc[UR8][R94.64] ;  /* 0x000000085e206981 */ /* 0x000762000c1e1b00 */
[----:B0-----:R-:W-:-:S03]  /*2090*/  CS2R R34, SRZ ;  /* 0x0000000000227805 */ /* 0x001fc6000001ff00 */
[----:B------:R0:W5:Y:S01]  /*20a0*/  @P5 LDG.E.64 R88, desc[UR8][R38.64] ;  /* 0x0000000826585981 */ /* 0x000162000c1e1b00 */
[----:B--2---:R-:W-:-:S03]  /*20b0*/  CS2R R90, SRZ ;  /* 0x00000000005a7805 */ /* 0x004fc6000001ff00 */
[----:B------:R2:W5:Y:S01]  /*20c0*/  @P5 LDG.E.64 R34, desc[UR8][R40.64] ;  /* 0x0000000828225981 */ /* 0x000562000c1e1b00 */
[----:B---3--:R-:W-:-:S03]  /*20d0*/  CS2R R94, SRZ ;  /* 0x00000000005e7805 */ /* 0x008fc6000001ff00 */
[----:B------:R-:W5:Y:S01]  /*20e0*/  @P1 LDG.E.64 R90, desc[UR8][R104.64] ;  /* 0x00000008685a1981 */ /* 0x000f62000c1e1b00 */
[----:B0-----:R-:W-:-:S03]  /*20f0*/  CS2R R38, SRZ ;  /* 0x0000000000267805 */ /* 0x001fc6000001ff00 */
[----:B------:R-:W5:Y:S01]  /*2100*/  @P0 LDG.E.64 R94, desc[UR8][R102.64] ;  /* 0x00000008665e0981 */ /* 0x000f62000c1e1b00 */
[----:B--2---:R-:W-:-:S03]  /*2110*/  CS2R R40, SRZ ;  /* 0x0000000000287805 */ /* 0x004fc6000001ff00 */
[----:B------:R-:W5:Y:S04]  /*2120*/  @P2 LDG.E.64 R38, desc[UR8][R98.64] ;  /* 0x0000000862262981 */ /* 0x000f68000c1e1b00 */
[----:B------:R-:W5:Y:S01]  /*2130*/  @P0 LDG.E.64 R40, desc[UR8][R100.64] ;  /* 0x0000000864280981 */ /* 0x000f62000c1e1b00 */
[----:B------:R-:W-:Y:S02]  /*2140*/  ISETP.GT.U32.AND P5, PT, R81, 0x1df, PT ;  /* 0x000001df5100780c */ /* 0x000fe40003fa4070 */
[----:B------:R-:W-:Y:S02]  /*2150*/  CS2R R86, SRZ ;  /* 0x0000000000567805 */ /* 0x000fe4000001ff00 */
[----:B------:R-:W-:-:S04]  /*2160*/  CS2R R92, SRZ ;  /* 0x00000000005c7805 */ /* 0x000fc8000001ff00 */
[----:B------:R0:W5:Y:S01]  /*2170*/  @P6 LDG.E.64 R86, desc[UR8][R36.64] ;  /* 0x0000000824566981 */ /* 0x000162000c1e1b00 */
[----:B------:R-:W-:Y:S03]  /*2180*/  BSSY B0, `(.L_x_1704) ;  /* 0x0000017000007945 */ /* 0x000fe60003800000 */
[----:B------:R2:W5:Y:S01]  /*2190*/  @P2 LDG.E.64 R92, desc[UR8][R68.64] ;  /* 0x00000008445c2981 */ /* 0x000562000c1e1b00 */
[----:B0-----:R-:W-:Y:S02]  /*21a0*/  CS2R R36, SRZ ;  /* 0x0000000000247805 */ /* 0x001fe4000001ff00 */
[----:B--2---:R-:W-:-:S04]  /*21b0*/  CS2R R68, SRZ ;  /* 0x0000000000447805 */ /* 0x004fc8000001ff00 */
[----:B------:R0:W5:Y:S02]  /*21c0*/  @P1 LDG.E.64 R36, desc[UR8][R70.64] ;  /* 0x0000000846241981 */ /* 0x000164000c1e1b00 */
[----:B0-----:R-:W-:Y:S01]  /*21d0*/  CS2R R70, SRZ ;  /* 0x0000000000467805 */ /* 0x001fe2000001ff00 */
[----:B-1----:R-:W-:Y:S06]  /*21e0*/  @P5 BRA `(.L_x_1705) ;  /* 0x0000000000405947 */ /* 0x002fec0003800000 */
[----:B------:R-:W-:Y:S01]  /*21f0*/  ISETP.NE.AND P5, PT, RZ, UR10, PT ;  /* 0x0000000aff007c0c */ /* 0x000fe2000bfa5270 */
[----:B------:R-:W0:Y:S01]  /*2200*/  LDC.64 R100, c[0x0][0x238] ;  /* 0x00008e00ff647b82 */ /* 0x000e220000000a00 */
[----:B------:R-:W-:-:S04]  /*2210*/  IADD3 R97, R82, R97, RZ ;  /* 0x0000006152617210 */ /* 0x000fc80007ffe0ff */
[----:B------:R-:W-:-:S07]  /*2220*/  SHF.R.S32.HI R68, RZ, 0x1f, R97 ;  /* 0x0000001fff447819 */ /* 0x000fce0000011461 */
[----:B------:R-:W1:Y:S02]  /*2230*/  @P5 LDC.64 R98, c[0x0][0x240] ;  /* 0x00009000ff625b82 */ /* 0x000e640000000a00 */
[----:B-1----:R-:W-:-:S04]  /*2240*/  @P5 LEA R98, P6, R97, R98, 0x1 ;  /* 0x0000006261625211 */ /* 0x002fc800078c08ff */
[----:B------:R-:W-:-:S05]  /*2250*/  @P5 LEA.HI.X R99, R97, R99, R68, 0x1, P6 ;  /* 0x0000006361635211 */ /* 0x000fca00030f0c44 */
[----:B------:R-:W2:Y:S01]  /*2260*/  @P5 LDG.E.U16 R68, desc[UR8][R98.64] ;  /* 0x0000000862445981 */ /* 0x000ea2000c1e1500 */
[----:B0-----:R-:W-:-:S03]  /*2270*/  IMAD.WIDE R100, R97, 0x2, R100 ;  /* 0x0000000261647825 */ /* 0x001fc600078e0264 */
[----:B------:R-:W3:Y:S04]  /*2280*/  @P5 LDG.E.U16 R43, desc[UR8][R98.64+0x2] ;  /* 0x00000208622b5981 */ /* 0x000ee8000c1e1500 */
[----:B------:R-:W4:Y:S01]  /*2290*/  LDG.E.U16 R71, desc[UR8][R100.64] ;  /* 0x0000000864477981 */ /* 0x000f22000c1e1500 */
[----:B--2---:R-:W-:-:S03]  /*22a0*/  @P5 SHF.L.U32 R70, R68, 0x10, RZ ;  /* 0x0000001044465819 */ /* 0x004fc600000006ff */
[----:B------:R-:W2:Y:S01]  /*22b0*/  LDG.E.U16 R68, desc[UR8][R100.64+0x2] ;  /* 0x0000020864447981 */ /* 0x000ea2000c1e1500 */
[----:B---3--:R-:W-:Y:S02]  /*22c0*/  @P5 SHF.L.U32 R69, R43, 0x10, RZ ;  /* 0x000000102b455819 */ /* 0x008fe400000006ff */
[----:B----4-:R-:W-:Y:S02]  /*22d0*/  SHF.L.U32 R71, R71, 0x10, RZ ;  /* 0x0000001047477819 */ /* 0x010fe400000006ff */
[----:B--2---:R-:W-:-:S07]  /*22e0*/  SHF.L.U32 R68, R68, 0x10, RZ ;  /* 0x0000001044447819 */ /* 0x004fce00000006ff */
.L_x_1705:
[----:B------:R-:W-:Y:S05]  /*22f0*/  BSYNC B0 ;  /* 0x0000000000007941 */ /* 0x000fea0003800000 */
.L_x_1704:
        /* <DEDUP_REMOVED lines=31> */
.L_x_1706:
        /* <DEDUP_REMOVED lines=26> */
.L_x_1707:
        /* <DEDUP_REMOVED lines=31> */
.L_x_1708:
        /* <DEDUP_REMOVED lines=31> */
.L_x_1709:
        /* <DEDUP_REMOVED lines=31> */
.L_x_1710:
        /* <DEDUP_REMOVED lines=47> */
[----:B------:R-:W-:-:S04]  /*2f50*/  FMUL.FTZ R42, R28, R57 ;  /* 0x000000391c2a7220 */ /* 0x000fc80000410000 */
[----:B------:R-:W-:Y:S01]  /*2f60*/  FMUL.FTZ R42, R42, R93 ;  /* 0x0000005d2a2a7220 */ /* 0x000fe20000410000 */
[----:B-1----:R-:W-:-:S04]  /*2f70*/  FADD.FTZ R84, -R62, 1 ;  /* 0x3f8000003e547421 */ /* 0x002fc80000010100 */
[----:B------:R-:W-:Y:S01]  /*2f80*/  FFMA.FTZ R57, R46, R84, 1 ;  /* 0x3f8000002e397423 */ /* 0x000fe20000010054 */
[----:B------:R-:W-:-:S04]  /*2f90*/  FMUL.FTZ R46, R29, R62 ;  /* 0x0000003e1d2e7220 */ /* 0x000fc80000410000 */
[----:B------:R-:W-:-:S07]  /*2fa0*/  FMUL.FTZ R93, R46, R57 ;  /* 0x000000392e5d7220 */ /* 0x000fce0000410000 */
.L_x_1711:
[----:B------:R-:W-:Y:S01]  /*2fb0*/  FMUL.FTZ R46, R42, R71 ;  /* 0x000000472a2e7220 */ /* 0x000fe20000410000 */
[----:B------:R-:W-:Y:S01]  /*2fc0*/  FFMA.FTZ R50, R99, R110, RZ ;  /* 0x0000006e63327223 */ /* 0x000fe200000100ff */
[----:B------:R-:W-:Y:S01]  /*2fd0*/  FMUL.FTZ R48, R93, R68 ;  /* 0x000000445d307220 */ /* 0x000fe20000410000 */
[----:B------:R-:W-:Y:S01]  /*2fe0*/  FADD.FTZ R57, RZ, R110 ;  /* 0x0000006eff397221 */ /* 0x000fe20000010000 */
        /* <DEDUP_REMOVED lines=31> */
.L_x_1712:
[----:B------:R-:W-:Y:S01]  /*31e0*/  FMUL.FTZ R84, R48, R71 ;  /* 0x0000004730547220 */ /* 0x000fe20000410000 */
[----:B------:R-:W-:Y:S01]  /*31f0*/  FFMA.FTZ R109, R98, R107, R60 ;  /* 0x0000006b626d7223 */ /* 0x000fe2000001003c */
[----:B------:R-:W-:Y:S01]  /*3200*/  FMUL.FTZ R60, R44, R68 ;  /* 0x000000442c3c7220 */ /* 0x000fe20000410000 */
[----:B------:R-:W-:Y:S01]  /*3210*/  FADD.FTZ R62, R62, R107 ;  /* 0x0000006b3e3e7221 */ /* 0x000fe20000010000 */
[----:B------:R-:W-:Y:S01]  /*3220*/  FFMA.FTZ R50, R113, R84, R50 ;  /* 0x0000005471327223 */ /* 0x000fe20000010032 */
[----:B------:R-:W-:Y:S01]  /*3230*/  FADD.FTZ R84, R58, R84 ;  /* 0x000000543a547221 */ /* 0x000fe20000010000 */
[----:B------:R-:W-:Y:S01]  /*3240*/  FADD.FTZ R107, R57, R56 ;  /* 0x00000038396b7221 */ /* 0x000fe20000010000 */
[----:B------:R-:W-:Y:S01]  /*3250*/  FFMA.FTZ R46, R101, R56, R46 ;  /* 0x00000038652e7223 */ /* 0x000fe2000001002e */
        /* <DEDUP_REMOVED lines=25> */
.L_x_1713:
        /* <DEDUP_REMOVED lines=33> */
.L_x_1714:
[----:B------:R-:W-:Y:S01]  /*3600*/  FMUL.FTZ R86, R46, R71 ;  /* 0x000000472e567220 */ /* 0x000fe20000410000 */
[----:B------:R-:W-:Y:S01]  /*3610*/  FADD.FTZ R54, R50, R53 ;  /* 0x0000003532367221 */ /* 0x000fe20000010000 */
[----:B------:R-:W-:Y:S01]  /*3620*/  FFMA.FTZ R89, R104, R53, R62 ;  /* 0x0000003568597223 */ /* 0x000fe2000001003e */
[----:B------:R-:W-:Y:S01]  /*3630*/  FMUL.FTZ R62, R55, R68 ;  /* 0x00000044373e7220 */ /* 0x000fe20000410000 */
        /* <DEDUP_REMOVED lines=29> */
.L_x_1715:
[----:B------:R-:W-:Y:S01]  /*3810*/  FMUL.FTZ R59, R50, R71 ;  /* 0x00000047323b7220 */ /* 0x000fe20000410000 */
[----:B------:R-:W-:Y:S01]  /*3820*/  FADD.FTZ R54, R54, R43 ;  /* 0x0000002b36367221 */ /* 0x000fe20000010000 */
[----:B------:R-:W-:Y:S01]  /*3830*/  FFMA.FTZ R89, R106, R43, R89 ;  /* 0x0000002b6a597223 */ /* 0x000fe20000010059 */
[----:B------:R-:W-:Y:S01]  /*3840*/  FFMA.FTZ R58, R115, R42, R58 ;  /* 0x0000002a733a7223 */ /* 0x000fe2000001003a */
[----:B------:R-:W-:Y:S01]  /*3850*/  FADD.FTZ R95, R62, R59 ;  /* 0x0000003b3e5f7221 */ /* 0x000fe20000010000 */
[----:B------:R-:W-:Y:S01]  /*3860*/  FFMA.FTZ R43, R107, R59, R52 ;  /* 0x0000003b6b2b7223 */ /* 0x000fe20000010034 */
[----:B------:R-:W-:Y:S01]  /*3870*/  FMUL.FTZ R62, R53, R68 ;  /* 0x00000044353e7220 */ /* 0x000fe20000410000 */
[----:B------:R-:W-:Y:S01]  /*3880*/  FADD.FTZ R59, R60, R42 ;  /* 0x0000002a3c3b7221 */ /* 0x000fe20000010000 */
        /* <DEDUP_REMOVED lines=25> */
.L_x_1716:
[----:B------:R-:W-:Y:S01]  /*3a20*/  FMUL.FTZ R91, R42, R71 ;  /* 0x000000472a5b7220 */ /* 0x000fe20000410000 */
[----:B------:R-:W-:Y:S01]  /*3a30*/  FADD.FTZ R61, R54, R93 ;  /* 0x0000005d363d7221 */ /* 0x000fe20000010000 */
[----:B------:R-:W-:Y:S01]  /*3a40*/  FFMA.FTZ R89, R116, R93, R89 ;  /* 0x0000005d74597223 */ /* 0x000fe20000010059 */
[----:B------:R-:W-:Y:S01]  /*3a50*/  FFMA.FTZ R58, R113, R48, R58 ;  /* 0x00000030713a7223 */ /* 0x000fe2000001003a */
[----:B------:R-:W-:Y:S01]  /*3a60*/  FFMA.FTZ R93, R95, R91, R52 ;  /* 0x0000005b5f5d7223 */ /* 0x000fe20000010034 */
[----:B------:R-:W-:Y:S01]  /*3a70*/  FADD.FTZ R52, R60, R91 ;  /* 0x0000005b3c347221 */ /* 0x000fe20000010000 */
        /* <DEDUP_REMOVED lines=27> */
.L_x_1717:
[----:B------:R-:W-:Y:S01]  /*3c30*/  FMUL.FTZ R85, R48, R71 ;  /* 0x0000004730557220 */ /* 0x000fe20000410000 */
[----:B------:R-:W-:Y:S01]  /*3c40*/  FFMA.FTZ R63, R114, R44, R89 ;  /* 0x0000002c723f7223 */ /* 0x000fe20000010059 */
[----:B------:R-:W-:Y:S01]  /*3c50*/  FADD.FTZ R52, R61, R44 ;  /* 0x0000002c3d347221 */ /* 0x000fe20000010000 */
        /* <DEDUP_REMOVED lines=30> */
.L_x_1718:
        /* <DEDUP_REMOVED lines=29> */
.L_x_1719:
        /* <DEDUP_REMOVED lines=29> */
.L_x_1720:
[----:B------:R-:W-:Y:S01]  /*41e0*/  FMUL.FTZ R84, R60, R71 ;  /* 0x000000473c547220 */ /* 0x000fe20000410000 */
[----:B------:R-:W-:-:S03]  /*41f0*/  FMUL.FTZ R85, R125, R96 ;  /* 0x000000607d557220 */ /* 0x000fc60000410000 */
[----:B------:R-:W-:Y:S01]  /*4200*/  FFMA.FTZ R47, R87, R84, R62 ;  /* 0x00000054572f7223 */ /* 0x000fe2000001003e */
[----:B------:R-:W-:Y:S01]  /*4210*/  FADD.FTZ R84, R45, R84 ;  /* 0x000000542d547221 */ /* 0x000fe20000010000 */
[----:B------:R-:W-:Y:S01]  /*4220*/  FMUL.FTZ R45, R49, R68 ;  /* 0x00000044312d7220 */ /* 0x000fe20000410000 */
[----:B------:R-:W-:-:S03]  /*4230*/  MOV R62, R16 ;  /* 0x00000010003e7202 */ /* 0x000fc60000000f00 */
        /* <DEDUP_REMOVED lines=23> */
.L_x_1721:
        /* <DEDUP_REMOVED lines=9> */
[----:B------:R-:W0:Y:S01]  /*4440*/  S2UR UR11, SR_CgaCtaId ;  /* 0x00000000000b79c3 */ /* 0x000e220000008800 */
[----:B------:R-:W-:Y:S01]  /*4450*/  FFMA.FTZ R47, R84, R45, R119 ;  /* 0x0000002d542f7223 */ /* 0x000fe20000010077 */
[----:B------:R-:W-:Y:S01]  /*4460*/  FADD.FTZ R45, R45, R124 ;  /* 0x0000007c2d2d7221 */ /* 0x000fe20000010000 */
[----:B------:R-:W-:Y:S01]  /*4470*/  FFMA.FTZ R63, R110, R55, R63 ;  /* 0x000000376e3f7223 */ /* 0x000fe2000001003f */
[----:B------:R-:W-:Y:S01]  /*4480*/  FADD.FTZ R52, R52, R55 ;  /* 0x0000003734347221 */ /* 0x000fe20000010000 */
[----:B------:R-:W-:Y:S01]  /*4490*/  FFMA.FTZ R56, R107, R50, R56 ;  /* 0x000000326b387223 */ /* 0x000fe20000010038 */
[----:B------:R-:W1:Y:S01]  /*44a0*/  SHFL.DOWN PT, R124, R47, 0x1, 0x1f ;  /* 0x08201f002f7c7f89 */ /* 0x000e6200000e0000 */
[----:B------:R-:W-:Y:S01]  /*44b0*/  FADD.FTZ R61, R61, R50 ;  /* 0x000000323d3d7221 */ /* 0x000fe20000010000 */
[----:B------:R-:W-:Y:S01]  /*44c0*/  FFMA.FTZ R63, R108, R53, R63 ;  /* 0x000000356c3f7223 */ /* 0x000fe2000001003f */
[----:B------:R-:W-:Y:S01]  /*44d0*/  FADD.FTZ R52, R52, R53 ;  /* 0x0000003534347221 */ /* 0x000fe20000010000 */
[----:B------:R-:W2:Y:S01]  /*44e0*/  SHFL.DOWN PT, R119, R45, 0x1, 0x1f ;  /* 0x08201f002d777f89 */ /* 0x000ea200000e0000 */
        /* <DEDUP_REMOVED lines=12> */
[----:B------:R-:W-:Y:S01]  /*45b0*/  UMOV UR6, 0x400 ;  /* 0x0000040000067882 */ /* 0x000fe20000000000 */
[----:B------:R-:W-:Y:S01]  /*45c0*/  FFMA.FTZ R56, R89, R58, R56 ;  /* 0x0000003a59387223 */ /* 0x000fe20000010038 */
[----:B------:R-:W-:Y:S01]  /*45d0*/  FADD.FTZ R61, R61, R58 ;  /* 0x0000003a3d3d7221 */ /* 0x000fe20000010000 */
[----:B------:R-:W-:Y:S01]  /*45e0*/  UIADD3 UR5, UR6, 0xa0, URZ ;  /* 0x000000a006057890 */ /* 0x000fe2000fffe03f */
[----:B------:R-:W-:Y:S01]  /*45f0*/  FFMA.FTZ R63, R88, R117, R63 ;  /* 0x00000075583f7223 */ /* 0x000fe2000001003f */
[----:B------:R-:W-:Y:S01]  /*4600*/  FADD.FTZ R42, R42, R117 ;  /* 0x000000752a2a7221 */ /* 0x000fe20000010000 */
[----:B------:R-:W-:Y:S01]  /*4610*/  FFMA.FTZ R56, R87, R60, R56 ;  /* 0x0000003c57387223 */ /* 0x000fe20000010038 */
[----:B-1----:R-:W-:Y:S01]  /*4620*/  @!P5 FADD.FTZ R47, R47, R124 ;  /* 0x0000007c2f2fd221 */ /* 0x002fe20000010000 */
[----:B------:R-:W-:Y:S01]  /*4630*/  FADD.FTZ R61, R61, R60 ;  /* 0x0000003c3d3d7221 */ /* 0x000fe20000010000 */
[----:B0-----:R-:W-:Y:S01]  /*4640*/  ULEA UR5, UR11, UR5, 0x18 ;  /* 0x000000050b057291 */ /* 0x001fe2000f8ec03f */
[----:B------:R-:W-:Y:S01]  /*4650*/  FFMA.FTZ R63, R86, R49, R63 ;  /* 0x00000031563f7223 */ /* 0x000fe2000001003f */
        /* <DEDUP_REMOVED lines=8> */
[----:B------:R-:W-:Y:S01]  /*46e0*/  FADD.FTZ R63, R42, R51 ;  /* 0x000000332a3f7221 */ /* 0x000fe20000010000 */
[----:B------:R-:W-:Y:S01]  /*46f0*/  LEA R117, R81, UR5, 0x4 ;  /* 0x0000000551757c11 */ /* 0x000fe2000f8e20ff */
[----:B------:R-:W-:Y:S04]  /*4700*/  BSSY B0, `(.L_x_1722) ;  /* 0x000003f000007945 */ /* 0x000fe80003800000 */
        /* <DEDUP_REMOVED lines=29> */
[----:B------:R-:W-:Y:S01]  /*48e0*/  LDS.128 R56, [UR5+0x50] ;  /* 0x00005005ff387984 */ /* 0x000fe20008000c00 */
        /* <DEDUP_REMOVED lines=12> */
[----:B------:R-:W2:Y:S04]  /*49b0*/  LDS.128 R44, [UR5+0x70] ;  /* 0x00007005ff2c7984 */ /* 0x000ea80008000c00 */
[----:B------:R-:W3:Y:S01]  /*49c0*/  LDS.64 R42, [UR5+0x80] ;  /* 0x00008005ff2a7984 */ /* 0x000ee20008000a00 */
[----:B0-----:R-:W-:Y:S01]  /*49d0*/  FADD.FTZ R119, R119, R48 ;  /* 0x0000003077777221 */ /* 0x001fe20000010000 */
[----:B------:R-:W-:-:S03]  /*49e0*/  FADD.FTZ R124, R124, R49 ;  /* 0x000000317c7c7221 */ /* 0x000fc60000010000 */
[----:B------:R-:W-:Y:S01]  /*49f0*/  FADD.FTZ R119, R119, R50 ;  /* 0x0000003277777221 */ /* 0x000fe20000010000 */
[----:B------:R-:W-:-:S03]  /*4a00*/  FADD.FTZ R124, R124, R51 ;  /* 0x000000337c7c7221 */ /* 0x000fc60000010000 */
[----:B------:R-:W-:Y:S01]  /*4a10*/  FADD.FTZ R119, R119, R56 ;  /* 0x0000003877777221 */ /* 0x000fe20000010000 */
        /* <DEDUP_REMOVED lines=13> */
.L_x_1723:
[----:B------:R-:W-:Y:S05]  /*4af0*/  BSYNC B0 ;  /* 0x0000000000007941 */ /* 0x000fea0003800000 */
.L_x_1722:
        /* <DEDUP_REMOVED lines=14> */
[----:B------:R-:W-:Y:S01]  /*4be0*/  LDS.128 R60, [R117+0x4b0] ;  /* 0x0004b000753c7984 */ /* 0x000fe20000000c00 */
        /* <DEDUP_REMOVED lines=8> */
[----:B------:R-:W-:-:S03]  /*4c70*/  FADD.FTZ R124, R124, R55 ;  /* 0x000000377c7c7221 */ /* 0x000fc60000010000 */
[----:B------:R-:W2:Y:S01]  /*4c80*/  LDS.128 R48, [R117+0x690] ;  /* 0x0006900075307984 */ /* 0x000ea20000000c00 */
        /* <DEDUP_REMOVED lines=12> */
[----:B--2---:R-:W-:Y:S01]  /*4d50*/  FADD.FTZ R125, R125, R48 ;  /* 0x000000307d7d7221 */ /* 0x004fe20000010000 */
        /* <DEDUP_REMOVED lines=123> */
.L_x_1725:
[----:B------:R-:W-:Y:S05]  /*5510*/  BSYNC B0 ;  /* 0x0000000000007941 */ /* 0x000fea0003800000 */
.L_x_1724:
        /* <DEDUP_REMOVED lines=16> */
.L_x_1727:
[----:B------:R-:W-:Y:S05]  /*5620*/  BSYNC B0 ;  /* 0x0000000000007941 */ /* 0x000fea0003800000 */
.L_x_1726:
        /* <DEDUP_REMOVED lines=33> */
.L_x_1730:
[----:B-1----:R-:W2:Y:S04]  /*5840*/  LDG.E.STRONG.GPU R46, desc[UR8][R44.64] ;  /* 0x000000082c2e7981 */ /* 0x002ea8000c1ef900 */
[----:B--2---:R-:W-:Y:S01]  /*5850*/  CCTL.IVALL ;  /* 0x00000000ff00798f */ /* 0x004fe20002000000 */
[----:B------:R-:W-:Y:S05]  /*5860*/  YIELD ;  /* 0x0000000000007946 */ /* 0x000fea0003800000 */
[----:B------:R-:W-:-:S13]  /*5870*/  ISETP.NE.AND P6, PT, R46, R53, PT ;  /* 0x000000352e00720c */ /* 0x000fda0003fc5270 */
[----:B------:R-:W-:Y:S05]  /*5880*/  @P6 BRA `(.L_x_1730) ;  /* 0xfffffffc00ec6947 */ /* 0x000fea000383ffff */
.L_x_1729:
        /* <DEDUP_REMOVED lines=22> */
.L_x_1734:
        /* <DEDUP_REMOVED lines=115> */
.L_x_1733:
        /* <DEDUP_REMOVED lines=63> */
.L_x_1735:
[----:B------:R-:W-:-:S04]  /*6510*/  LOP3.LUT P6, RZ, R83, 0x1, RZ, 0xc0, !PT ;  /* 0x0000000153ff7812 */ /* 0x000fc800078cc0ff */
[----:B------:R-:W-:-:S13]  /*6520*/  ISETP.NE.OR P6, PT, R46, RZ, P6 ;  /* 0x000000ff2e00720c */ /* 0x000fda00037c5670 */
[----:B------:R-:W-:Y:S05]  /*6530*/  @!P6 BRA `(.L_x_1731) ;  /* 0x00000000007ce947 */ /* 0x000fea0003800000 */
.L_x_1732:
        /* <DEDUP_REMOVED lines=31> */
.L_x_1731:
        /* <DEDUP_REMOVED lines=10> */
.L_x_1737:
[----:B------:R-:W-:Y:S05]  /*67d0*/  BSYNC B0 ;  /* 0x0000000000007941 */ /* 0x000fea0003800000 */
.L_x_1736:
        /* <DEDUP_REMOVED lines=17> */
.L_x_1728:
        /* <DEDUP_REMOVED lines=36> */
.L_x_1738:
[----:B------:R-:W-:Y:S01]  /*6b30*/  LOP3.LUT P5, RZ, R83, 0x200, RZ, 0xc0, !PT ;  /* 0x0000020053ff7812 */ /* 0x000fe200078ac0ff */
[----:B------:R-:W-:-:S12]  /*6b40*/  BSSY B0, `(.L_x_1739) ;  /* 0x0000013000007945 */ /* 0x000fd80003800000 */
        /* <DEDUP_REMOVED lines=17> */
[----:B------:R0:W-:Y:S02]  /*6c60*/  STG.E.64 desc[UR8][R42.64], R18 ;  /* 0x000000122a007986 */ /* 0x0001e4000c101b08 */
.L_x_1740:
[----:B------:R-:W-:Y:S05]  /*6c70*/  BSYNC B0 ;  /* 0x0000000000007941 */ /* 0x000fea0003800000 */
.L_x_1739:
[----:B------:R-:W-:-:S13]  /*6c80*/  ISETP.NE.AND P6, PT, RZ, UR10, PT ;  /* 0x0000000aff007c0c */ /* 0x000fda000bfc5270 */
        /* <DEDUP_REMOVED lines=19> */
.L_x_1741:
[----:B------:R-:W-:Y:S04]  /*6dc0*/  BSSY B0, `(.L_x_1742) ;  /* 0x0000013000007945 */ /* 0x000fe80003800000 */
[----:B------:R-:W-:Y:S05]  /*6dd0*/  @!P3 BRA `(.L_x_1743) ;  /* 0x000000000044b947 */ /* 0x000fea0003800000 */
[----:B------:R-:W-:Y:S01]  /*6de0*/  ULDC.64 UR14, c[0x0][0x288] ;  /* 0x0000a200000e7ab9 */ /* 0x000fe20000000a00 */
[----:B0-----:R-:W-:Y:S01]  /*6df0*/  MOV R18, R120 ;  /* 0x0000007800127202 */ /* 0x001fe20000000f00 */
[----:B------:R-:W-:Y:S01]  /*6e00*/  IMAD R43, R3, UR14, RZ ;  /* 0x0000000e032b7c24 */ /* 0x000fe2000f8e02ff */
[----:B------:R-:W-:Y:S01]  /*6e10*/  MOV R19, R123 ;  /* 0x0000007b00137202 */ /* 0x000fe20000000f00 */
[----:B------:R-:W-:Y:S02]  /*6e20*/  FFMA.FTZ R45, R98, R49, R50 ;  /* 0x00000031622d7223 */ /* 0x000fe40000010032 */
[C---:B------:R-:W-:Y:S02]  /*6e30*/  IMAD R43, R78.reuse, UR15, R43 ;  /* 0x0000000f4e2b7c24 */ /* 0x040fe4000f8e022b */
[----:B------:R-:W-:Y:S01]  /*6e40*/  IMAD.WIDE.U32 R18, R78, UR14, R18 ;  /* 0x0000000e4e127c25 */ /* 0x000fe2000f8e0012 */
[----:B------:R-:W-:-:S03]  /*6e50*/  ULDC.64 UR14, c[0x0][0x210] ;  /* 0x00008400000e7ab9 */ /* 0x000fc60000000a00 */
[----:B------:R-:W-:Y:S01]  /*6e60*/  FFMA.FTZ R45, R68, R21, -R45 ;  /* 0x00000015442d7223 */ /* 0x000fe2000001082d */
[----:B------:R-:W-:Y:S02]  /*6e70*/  IADD3 R43, R19, R43, RZ ;  /* 0x0000002b132b7210 */ /* 0x000fe40007ffe0ff */
[----:B------:R-:W-:-:S04]  /*6e80*/  LEA R42, P5, R18, UR14, 0x2 ;  /* 0x0000000e122a7c11 */ /* 0x000fc8000f8a10ff */
[----:B------:R-:W-:Y:S01]  /*6e90*/  LEA.HI.X R43, R18, UR15, R43, 0x2, P5 ;  /* 0x0000000f122b7c11 */ /* 0x000fe2000a8f142b */
[----:B------:R-:W-:-:S04]  /*6ea0*/  FFMA.FTZ R18, R97, R49, R50 ;  /* 0x0000003161127223 */ /* 0x000fc80000010032 */
[----:B------:R-:W-:-:S04]  /*6eb0*/  FFMA.FTZ R19, R71, R20, -R18 ;  /* 0x0000001447137223 */ /* 0x000fc80000010812 */
[-C--:B------:R-:W-:Y:S01]  /*6ec0*/  FMUL.FTZ R18, R19, R96.reuse ;  /* 0x0000006013127220 */ /* 0x080fe20000410000 */
[----:B------:R-:W-:-:S05]  /*6ed0*/  FMUL.FTZ R19, R45, R96 ;  /* 0x000000602d137220 */ /* 0x000fca0000410000 */
[----:B------:R1:W-:Y:S02]  /*6ee0*/  STG.E.64 desc[UR8][R42.64], R18 ;  /* 0x000000122a007986 */ /* 0x0003e4000c101b08 */
.L_x_1743:
[----:B------:R-:W-:Y:S05]  /*6ef0*/  BSYNC B0 ;  /* 0x0000000000007941 */ /* 0x000fea0003800000 */
.L_x_1742:
        /* <DEDUP_REMOVED lines=19> */
.L_x_1744:
[----:B------:R-:W-:Y:S04]  /*7030*/  BSSY B0, `(.L_x_1745) ;  /* 0x0000013000007945 */ /* 0x000fe80003800000 */
[----:B------:R-:W-:Y:S05]  /*7040*/  @!P4 BRA `(.L_x_1746) ;  /* 0x000000000044c947 */ /* 0x000fea0003800000 */
[----:B------:R-:W-:Y:S01]  /*7050*/  ULDC.64 UR14, c[0x0][0x288] ;  /* 0x0000a200000e7ab9 */ /* 0x000fe20000000a00 */
[----:B01----:R-:W-:Y:S01]  /*7060*/  MOV R18, R120 ;  /* 0x0000007800127202 */ /* 0x003fe20000000f00 */
        /* <DEDUP_REMOVED lines=15> */
.L_x_1746:
[----:B------:R-:W-:Y:S05]  /*7160*/  BSYNC B0 ;  /* 0x0000000000007941 */ /* 0x000fea0003800000 */
.L_x_1745:
[----:B------:R-:W-:Y:S05]  /*7170*/  @!P6 BRA `(.L_x_1747) ;  /* 0x000000000048e947 */ /* 0x000fea0003800000 */
        /* <DEDUP_REMOVED lines=18> */
.L_x_1747:
[----:B------:R-:W-:Y:S01]  /*72a0*/  LOP3.LUT P5, RZ, R83, 0x100, RZ, 0xc0, !PT ;  /* 0x0000010053ff7812 */ /* 0x000fe200078ac0ff */
[----:B------:R-:W-:-:S12]  /*72b0*/  BSSY B0, `(.L_x_1748) ;  /* 0x0000015000007945 */ /* 0x000fd80003800000 */
[----:B------:R-:W-:Y:S05]  /*72c0*/  @!P5 BRA `(.L_x_1749) ;  /* 0x00000000004cd947 */ /* 0x000fea0003800000 */
[----:B--2---:R-:W-:Y:S01]  /*72d0*/  IADD3 R21, R80, 0x60, RZ ;  /* 0x0000006050157810 */ /* 0x004fe20007ffe0ff */
[----:B------:R-:W-:Y:S01]  /*72e0*/  ULDC.64 UR14, c[0x0][0x288] ;  /* 0x0000a200000e7ab9 */ /* 0x000fe20000000a00 */
[----:B01----:R-:W-:Y:S01]  /*72f0*/  MOV R18, R120 ;  /* 0x0000007800127202 */ /* 0x003fe20000000f00 */
[----:B------:R-:W-:Y:S01]  /*7300*/  FFMA.FTZ R23, R104, R49, R50 ;  /* 0x0000003168177223 */ /* 0x000fe20000010032 */
[----:B------:R-:W-:Y:S02]  /*7310*/  SHF.R.S32.HI R20, RZ, 0x1f, R21 ;  /* 0x0000001fff147819 */ /* 0x000fe40000011415 */
[----:B------:R-:W-:Y:S01]  /*7320*/  MOV R19, R123 ;  /* 0x0000007b00137202 */ /* 0x000fe20000000f00 */
[----:B------:R-:W-:Y:S02]  /*7330*/  FFMA.FTZ R23, R68, R25, -R23 ;  /* 0x0000001944177223 */ /* 0x000fe40000010817 */
[----:B------:R-:W-:Y:S02]  /*7340*/  IMAD R20, R20, UR14, RZ ;  /* 0x0000000e14147c24 */ /* 0x000fe4000f8e02ff */
[----:B------:R-:W-:-:S04]  /*7350*/  IMAD.WIDE.U32 R18, R21, UR14, R18 ;  /* 0x0000000e15127c25 */ /* 0x000fc8000f8e0012 */
[----:B------:R-:W-:Y:S01]  /*7360*/  IMAD R21, R21, UR15, R20 ;  /* 0x0000000f15157c24 */ /* 0x000fe2000f8e0214 */
[----:B------:R-:W-:Y:S02]  /*7370*/  ULDC.64 UR14, c[0x0][0x210] ;  /* 0x00008400000e7ab9 */ /* 0x000fe40000000a00 */
[----:B------:R-:W-:Y:S02]  /*7380*/  LEA R20, P5, R18, UR14, 0x2 ;  /* 0x0000000e12147c11 */ /* 0x000fe4000f8a10ff */
[----:B------:R-:W-:-:S04]  /*7390*/  IADD3 R21, R19, R21, RZ ;  /* 0x0000001513157210 */ /* 0x000fc80007ffe0ff */
[----:B------:R-:W-:Y:S01]  /*73a0*/  LEA.HI.X R21, R18, UR15, R21, 0x2, P5 ;  /* 0x0000000f12157c11 */ /* 0x000fe2000a8f1415 */
[----:B------:R-:W-:-:S04]  /*73b0*/  FFMA.FTZ R18, R103, R49, R50 ;  /* 0x0000003167127223 */ /* 0x000fc80000010032 */
[----:B------:R-:W-:-:S04]  /*73c0*/  FFMA.FTZ R19, R71, R24, -R18 ;  /* 0x0000001847137223 */ /* 0x000fc80000010812 */
[-C--:B------:R-:W-:Y:S01]  /*73d0*/  FMUL.FTZ R18, R19, R96.reuse ;  /* 0x0000006013127220 */ /* 0x080fe20000410000 */
[----:B------:R-:W-:-:S05]  /*73e0*/  FMUL.FTZ R19, R23, R96 ;  /* 0x0000006017137220 */ /* 0x000fca0000410000 */
[----:B------:R3:W-:Y:S02]  /*73f0*/  STG.E.64 desc[UR8][R20.64], R18 ;  /* 0x0000001214007986 */ /* 0x0007e4000c101b08 */
.L_x_1749:
[----:B------:R-:W-:Y:S05]  /*7400*/  BSYNC B0 ;  /* 0x0000000000007941 */ /* 0x000fea0003800000 */
.L_x_1748:
[----:B------:R-:W-:-:S13]  /*7410*/  ISETP.NE.AND P5, PT, RZ, UR10, PT ;  /* 0x0000000aff007c0c */ /* 0x000fda000bfa5270 */
[----:B------:R-:W-:Y:S05]  /*7420*/  @!P5 BRA `(.L_x_1750) ;  /* 0x000000000048d947 */ /* 0x000fea0003800000 */
        /* <DEDUP_REMOVED lines=18> */
.L_x_1750:
[----:B------:R-:W-:Y:S01]  /*7550*/  LOP3.LUT P5, RZ, R83, 0x80, RZ, 0xc0, !PT ;  /* 0x0000008053ff7812 */ /* 0x000fe200078ac0ff */
[----:B------:R-:W-:-:S12]  /*7560*/  BSSY B0, `(.L_x_1751) ;  /* 0x0000015000007945 */ /* 0x000fd80003800000 */
[----:B------:R-:W-:Y:S05]  /*7570*/  @!P5 BRA `(.L_x_1752) ;  /* 0x00000000004cd947 */ /* 0x000fea0003800000 */
[----:B--23--:R-:W-:Y:S01]  /*7580*/  IADD3 R21, R80, 0x80, RZ ;  /* 0x0000008050157810 */ /* 0x00cfe20007ffe0ff */
        /* <DEDUP_REMOVED lines=18> */
.L_x_1752:
[----:B------:R-:W-:Y:S05]  /*76b0*/  BSYNC B0 ;  /* 0x0000000000007941 */ /* 0x000fea0003800000 */
.L_x_1751:
[----:B------:R-:W-:-:S13]  /*76c0*/  ISETP.NE.AND P5, PT, RZ, UR10, PT ;  /* 0x0000000aff007c0c */ /* 0x000fda000bfa5270 */
[----:B------:R-:W-:Y:S05]  /*76d0*/  @!P5 BRA `(.L_x_1753) ;  /* 0x000000000048d947 */ /* 0x000fea0003800000 */
        /* <DEDUP_REMOVED lines=18> */
.L_x_1753:
[----:B------:R-:W-:Y:S01]  /*7800*/  LOP3.LUT P5, RZ, R83, 0x40, RZ, 0xc0, !PT ;  /* 0x0000004053ff7812 */ /* 0x000fe200078ac0ff */
[----:B------:R-:W-:-:S12]  /*7810*/  BSSY B0, `(.L_x_1754) ;  /* 0x0000015000007945 */ /* 0x000fd80003800000 */
[----:B------:R-:W-:Y:S05]  /*7820*/  @!P5 BRA `(.L_x_1755) ;  /* 0x00000000004cd947 */ /* 0x000fea0003800000 */
[----:B--234-:R-:W-:Y:S01]  /*7830*/  IADD3 R21, R80, 0xa0, RZ ;  /* 0x000000a050157810 */ /* 0x01cfe20007ffe0ff */
        /* <DEDUP_REMOVED lines=18> */
.L_x_1755:
[----:B------:R-:W-:Y:S05]  /*7960*/  BSYNC B0 ;  /* 0x0000000000007941 */ /* 0x000fea0003800000 */
.L_x_1754:
        /* <DEDUP_REMOVED lines=20> */
.L_x_1756:
[----:B------:R-:W-:Y:S01]  /*7ab0*/  LOP3.LUT P5, RZ, R83, 0x20, RZ, 0xc0, !PT ;  /* 0x0000002053ff7812 */ /* 0x000fe200078ac0ff */
[----:B------:R-:W-:-:S12]  /*7ac0*/  BSSY B0, `(.L_x_1757) ;  /* 0x0000015000007945 */ /* 0x000fd80003800000 */
[----:B------:R-:W-:Y:S05]  /*7ad0*/  @!P5 BRA `(.L_x_1758) ;  /* 0x00000000004cd947 */ /* 0x000fea0003800000 */
[----:B0-234-:R-:W-:Y:S01]  /*7ae0*/  IADD3 R21, R80, 0xc0, RZ ;  /* 0x000000c050157810 */ /* 0x01dfe20007ffe0ff */
[----:B------:R-:W-:Y:S01]  /*7af0*/  ULDC.64 UR14, c[0x0][0x288] ;  /* 0x0000a200000e7ab9 */ /* 0x000fe20000000a00 */
[----:B-1----:R-:W-:Y:S01]  /*7b00*/  MOV R18, R120 ;  /* 0x0000007800127202 */ /* 0x002fe20000000f00 */
        /* <DEDUP_REMOVED lines=16> */
.L_x_1758:
[----:B------:R-:W-:Y:S05]  /*7c10*/  BSYNC B0 ;  /* 0x0000000000007941 */ /* 0x000fea0003800000 */
.L_x_1757:
        /* <DEDUP_REMOVED lines=20> */
.L_x_1759:
        /* <DEDUP_REMOVED lines=22> */
.L_x_1761:
[----:B------:R-:W-:Y:S05]  /*7ec0*/  BSYNC B0 ;  /* 0x0000000000007941 */ /* 0x000fea0003800000 */
.L_x_1760:
        /* <DEDUP_REMOVED lines=20> */
.L_x_1762:
        /* <DEDUP_REMOVED lines=22> */
.L_x_1764:
[----:B------:R-:W-:Y:S05]  /*8170*/  BSYNC B0 ;  /* 0x0000000000007941 */ /* 0x000fea0003800000 */
.L_x_1763:
        /* <DEDUP_REMOVED lines=20> */
.L_x_1765:
[----:B------:R-:W-:Y:S04]  /*82c0*/  BSSY B0, `(.L_x_1766) ;  /* 0x0000015000007945 */ /* 0x000fe80003800000 */
[----:B------:R-:W-:Y:S05]  /*82d0*/  @!P0 BRA `(.L_x_1767) ;  /* 0x00000000004c8947 */ /* 0x000fea0003800000 */
[----:B01234-:R-:W-:Y:S01]  /*82e0*/  IADD3 R19, R80, 0x120, RZ ;  /* 0x0000012050137810 */ /* 0x01ffe20007ffe0ff */
[----:B------:R-:W-:Y:S01]  /*82f0*/  ULDC.64 UR14, c[0x0][0x288] ;  /* 0x0000a200000e7ab9 */ /* 0x000fe20000000a00 */
[----:B------:R-:W-:Y:S01]  /*8300*/  MOV R20, R120 ;  /* 0x0000007800147202 */ /* 0x000fe20000000f00 */
        /* <DEDUP_REMOVED lines=16> */
.L_x_1767:
[----:B------:R-:W-:Y:S05]  /*8410*/  BSYNC B0 ;  /* 0x0000000000007941 */ /* 0x000fea0003800000 */
.L_x_1766:
        /* <DEDUP_REMOVED lines=19> */
.L_x_1768:
[----:B------:R-:W-:Y:S04]  /*8550*/  BSSY B0, `(.L_x_1769) ;  /* 0x0000015000007945 */ /* 0x000fe80003800000 */
[----:B------:R-:W-:Y:S05]  /*8560*/  @!P1 BRA `(.L_x_1770) ;  /* 0x00000000004c9947 */ /* 0x000fea0003800000 */
[----:B------:R-:W-:Y:S01]  /*8570*/  IADD3 R23, R80, 0x140, RZ ;  /* 0x0000014050177810 */ /* 0x000fe20007ffe0ff */
[----:B------:R-:W-:Y:S01]  /*8580*/  ULDC.64 UR14, c[0x0][0x288] ;  /* 0x0000a200000e7ab9 */ /* 0x000fe20000000a00 */
[----:B01234-:R-:W-:Y:S02]  /*8590*/  MOV R18, R120 ;  /* 0x0000007800127202 */ /* 0x01ffe40000000f00 */
[----:B------:R-:W-:Y:S02]  /*85a0*/  SHF.R.S32.HI R22, RZ, 0x1f, R23 ;  /* 0x0000001fff167819 */ /* 0x000fe40000011417 */
[----:B------:R-:W-:-:S03]  /*85b0*/  MOV R19, R123 ;  /* 0x0000007b00137202 */ /* 0x000fc60000000f00 */
[----:B------:R-:W-:Y:S02]  /*85c0*/  IMAD R22, R22, UR14, RZ ;  /* 0x0000000e16167c24 */ /* 0x000fe4000f8e02ff */
[----:B------:R-:W-:-:S04]  /*85d0*/  IMAD.WIDE.U32 R20, R23, UR14, R18 ;  /* 0x0000000e17147c25 */ /* 0x000fc8000f8e0012 */
[----:B------:R-:W-:Y:S01]  /*85e0*/  IMAD R19, R23, UR15, R22 ;  /* 0x0000000f17137c24 */ /* 0x000fe2000f8e0216 */
[----:B------:R-:W-:Y:S01]  /*85f0*/  ULDC.64 UR14, c[0x0][0x210] ;  /* 0x00008400000e7ab9 */ /* 0x000fe20000000a00 */
[----:B------:R-:W-:Y:S01]  /*8600*/  FFMA.FTZ R23, R94, R49, R50 ;  /* 0x000000315e177223 */ /* 0x000fe20000010032 */
[----:B------:R-:W-:Y:S02]  /*8610*/  LEA R18, P5, R20, UR14, 0x2 ;  /* 0x0000000e14127c11 */ /* 0x000fe4000f8a10ff */
[----:B------:R-:W-:Y:S01]  /*8620*/  IADD3 R19, R21, R19, RZ ;  /* 0x0000001315137210 */ /* 0x000fe20007ffe0ff */
[----:B------:R-:W-:-:S03]  /*8630*/  FFMA.FTZ R23, R68, R37, -R23 ;  /* 0x0000002544177223 */ /* 0x000fc60000010817 */
[----:B------:R-:W-:Y:S01]  /*8640*/  LEA.HI.X R19, R20, UR15, R19, 0x2, P5 ;  /* 0x0000000f14137c11 */ /* 0x000fe2000a8f1413 */
[----:B------:R-:W-:-:S04]  /*8650*/  FFMA.FTZ R20, R95, R49, R50 ;  /* 0x000000315f147223 */ /* 0x000fc80000010032 */
[----:B------:R-:W-:-:S04]  /*8660*/  FFMA.FTZ R21, R71, R36, -R20 ;  /* 0x0000002447157223 */ /* 0x000fc80000010814 */
[-C--:B------:R-:W-:Y:S01]  /*8670*/  FMUL.FTZ R20, R21, R96.reuse ;  /* 0x0000006015147220 */ /* 0x080fe20000410000 */
[----:B------:R-:W-:-:S05]  /*8680*/  FMUL.FTZ R21, R23, R96 ;  /* 0x0000006017157220 */ /* 0x000fca0000410000 */
[----:B------:R0:W-:Y:S02]  /*8690*/  STG.E.64 desc[UR8][R18.64], R20 ;  /* 0x0000001412007986 */ /* 0x0001e4000c101b08 */
.L_x_1770:
[----:B------:R-:W-:Y:S05]  /*86a0*/  BSYNC B0 ;  /* 0x0000000000007941 */ /* 0x000fea0003800000 */
.L_x_1769:
        /* <DEDUP_REMOVED lines=19> */
.L_x_1771:
        /* <DEDUP_REMOVED lines=21> */
.L_x_1773:
[----:B------:R-:W-:Y:S05]  /*8930*/  BSYNC B0 ;  /* 0x0000000000007941 */ /* 0x000fea0003800000 */
.L_x_1772:
        /* <DEDUP_REMOVED lines=19> */
.L_x_1774:
        /* <DEDUP_REMOVED lines=21> */
[----:B------:R-:W-:Y:S01]  /*8bc0*/  FFMA.FTZ R20, R91, R49, R50 ;  /* 0x000000315b147223 */ /* 0x000fe20000010032 */
[----:B------:R-:W-:-:S03]  /*8bd0*/  FMUL.FTZ R11, R11, R96 ;  /* 0x000000600b0b7220 */ /* 0x000fc60000410000 */
[----:B------:R-:W-:-:S04]  /*8be0*/  FFMA.FTZ R21, R71, R10, -R20 ;  /* 0x0000000a47157223 */ /* 0x000fc80000010814 */
[----:B------:R-:W-:-:S05]  /*8bf0*/  FMUL.FTZ R10, R21, R96 ;  /* 0x00000060150a7220 */ /* 0x000fca0000410000 */
[----:B------:R0:W-:Y:S02]  /*8c00*/  STG.E.64 desc[UR8][R18.64], R10 ;  /* 0x0000000a12007986 */ /* 0x0001e4000c101b08 */
.L_x_1776:
[----:B------:R-:W-:Y:S05]  /*8c10*/  BSYNC B0 ;  /* 0x0000000000007941 */ /* 0x000fea0003800000 */
.L_x_1775:
[----:B------:R-:W-:Y:S05]  /*8c20*/  @!P6 BRA `(.L_x_1777) ;  /* 0x000000000048e947 */ /* 0x000fea0003800000 */
[----:B0-----:R-:W-:Y:S01]  /*8c30*/  FFMA.FTZ R10, R89, R71, R70 ;  /* 0x00000047590a7223 */ /* 0x001fe20000010046 */
[----:B------:R-:W-:-:S03]  /*8c40*/  FFMA.FTZ R11, R88, R68, R69 ;  /* 0x00000044580b7223 */ /* 0x000fc60000010045 */
[----:B-1234-:R-:W-:Y:S01]  /*8c50*/  FMUL.FTZ R18, R10, -1.4426950216293334961 ;  /* 0xbfb8aa3b0a127820 */ /* 0x01efe20000410000 */
        /* <DEDUP_REMOVED lines=15> */
.L_x_1777:
[----:B------:R-:W-:Y:S01]  /*8d50*/  ISETP.GE.U32.AND P5, PT, R25, UR12, PT ;  /* 0x0000000c19007c0c */ /* 0x000fe2000bfa6070 */
[----:B------:R-:W-:Y:S01]  /*8d60*/  BSSY B0, `(.L_x_1778) ;  /* 0x0000019000007945 */ /* 0x000fe20003800000 */
[----:B------:R-:W-:Y:S02]  /*8d70*/  IADD3 R23, R48, 0x1c0, RZ ;  /* 0x000001c030177810 */ /* 0x000fe40007ffe0ff */
[----:B------:R-:W-:Y:S02]  /*8d80*/  ISETP.GE.AND.EX P5, PT, R26, UR13, PT, P5 ;  /* 0x0000000d1a007c0c */ /* 0x000fe4000bfa6350 */
[----:B------:R-:W-:Y:S02]  /*8d90*/  SHF.R.S32.HI R24, RZ, 0x1f, R23 ;  /* 0x0000001fff187819 */ /* 0x000fe40000011417 */
[----:B------:R-:W-:-:S13]  /*8da0*/  ISETP.LT.U32.AND P5, PT, R81, 0x1e0, !P5 ;  /* 0x000001e05100780c */ /* 0x000fda0006fa1070 */
[----:B------:R-:W-:Y:S05]  /*8db0*/  @!P5 BRA `(.L_x_1779) ;  /* 0x00000000004cd947 */ /* 0x000fea0003800000 */
[----:B0-234-:R-:W-:Y:S01]  /*8dc0*/  IADD3 R21, R80, 0x1a0, RZ ;  /* 0x000001a050157810 */ /* 0x01dfe20007ffe0ff */
[----:B------:R-:W-:Y:S01]  /*8dd0*/  ULDC.64 UR14, c[0x0][0x288] ;  /* 0x0000a200000e7ab9 */ /* 0x000fe20000000a00 */
[----:B------:R-:W-:Y:S02]  /*8de0*/  MOV R10, R120 ;  /* 0x00000078000a7202 */ /* 0x000fe40000000f00 */
[----:B------:R-:W-:Y:S02]  /*8df0*/  SHF.R.S32.HI R20, RZ, 0x1f, R21 ;  /* 0x0000001fff147819 */ /* 0x000fe40000011415 */
[----:B------:R-:W-:-:S03]  /*8e00*/  MOV R11, R123 ;  /* 0x0000007b000b7202 */ /* 0x000fc60000000f00 */
[----:B------:R-:W-:Y:S02]  /*8e10*/  IMAD R20, R20, UR14, RZ ;  /* 0x0000000e14147c24 */ /* 0x000fe4000f8e02ff */
[----:B-1----:R-:W-:-:S04]  /*8e20*/  IMAD.WIDE.U32 R18, R21, UR14, R10 ;  /* 0x0000000e15127c25 */ /* 0x002fc8000f8e000a */
        /* <DEDUP_REMOVED lines=12> */
.L_x_1779:
[----:B------:R-:W-:Y:S05]  /*8ef0*/  BSYNC B0 ;  /* 0x0000000000007941 */ /* 0x000fea0003800000 */
.L_x_1778:
[----:B------:R-:W-:Y:S05]  /*8f00*/  @!P6 BRA `(.L_x_1780) ;  /* 0x000000000048e947 */ /* 0x000fea0003800000 */
[----:B0-----:R-:W-:Y:S01]  /*8f10*/  FFMA.FTZ R10, R87, R71, R70 ;  /* 0x00000047570a7223 */ /* 0x001fe20000010046 */
[----:B------:R-:W-:-:S03]  /*8f20*/  FFMA.FTZ R11, R86, R68, R69 ;  /* 0x00000044560b7223 */ /* 0x000fc60000010045 */
[----:B------:R-:W-:Y:S01]  /*8f30*/  FMUL.FTZ R12, R10, -1.4426950216293334961 ;  /* 0xbfb8aa3b0a0c7820 */ /* 0x000fe20000410000 */
[----:B-1234-:R-:W-:-:S05]  /*8f40*/  FMUL.FTZ R18, R11, -1.4426950216293334961 ;  /* 0xbfb8aa3b0b127820 */ /* 0x01efca0000410000 */
        /* <DEDUP_REMOVED lines=14> */
.L_x_1780:
[----:B------:R-:W-:Y:S01]  /*9030*/  ISETP.GE.U32.AND P5, PT, R23, UR12, PT ;  /* 0x0000000c17007c0c */ /* 0x000fe2000bfa6070 */
[----:B------:R-:W-:Y:S01]  /*9040*/  BSSY B0, `(.L_x_1781) ;  /* 0x0000019000007945 */ /* 0x000fe20003800000 */
[----:B------:R-:W-:Y:S02]  /*9050*/  IADD3 R48, R48, 0x1e0, RZ ;  /* 0x000001e030307810 */ /* 0x000fe40007ffe0ff */
[----:B------:R-:W-:Y:S02]  /*9060*/  ISETP.GE.AND.EX P5, PT, R24, UR13, PT, P5 ;  /* 0x0000000d18007c0c */ /* 0x000fe4000bfa6350 */
[----:B0-234-:R-:W-:Y:S02]  /*9070*/  SHF.R.S32.HI R20, RZ, 0x1f, R48 ;  /* 0x0000001fff147819 */ /* 0x01dfe40000011430 */
[----:B------:R-:W-:-:S13]  /*9080*/  ISETP.LT.U32.AND P5, PT, R81, 0x1e0, !P5 ;  /* 0x000001e05100780c */ /* 0x000fda0006fa1070 */
[----:B------:R-:W-:Y:S05]  /*9090*/  @!P5 BRA `(.L_x_1782) ;  /* 0x00000000004cd947 */ /* 0x000fea0003800000 */
[----:B-1----:R-:W-:Y:S01]  /*90a0*/  IADD3 R19, R80, 0x1c0, RZ ;  /* 0x000001c050137810 */ /* 0x002fe20007ffe0ff */
[----:B------:R-:W-:Y:S01]  /*90b0*/  ULDC.64 UR14, c[0x0][0x288] ;  /* 0x0000a200000e7ab9 */ /* 0x000fe20000000a00 */
[----:B------:R-:W-:Y:S02]  /*90c0*/  MOV R10, R120 ;  /* 0x00000078000a7202 */ /* 0x000fe40000000f00 */
        /* <DEDUP_REMOVED lines=16> */
.L_x_1782:
[----:B------:R-:W-:Y:S05]  /*91d0*/  BSYNC B0 ;  /* 0x0000000000007941 */ /* 0x000fea0003800000 */
.L_x_1781:
        /* <DEDUP_REMOVED lines=19> */
.L_x_1783:
[----:B------:R-:W-:Y:S01]  /*9310*/  ISETP.GE.U32.AND P5, PT, R48, UR12, PT ;  /* 0x0000000c30007c0c */ /* 0x000fe2000bfa6070 */
[----:B------:R-:W-:Y:S03]  /*9320*/  BSSY B0, `(.L_x_1784) ;  /* 0x0000014000007945 */ /* 0x000fe60003800000 */
[----:B------:R-:W-:-:S04]  /*9330*/  ISETP.GE.AND.EX P5, PT, R20, UR13, PT, P5 ;  /* 0x0000000d14007c0c */ /* 0x000fc8000bfa6350 */
[----:B------:R-:W-:-:S13]  /*9340*/  ISETP.LT.U32.AND P5, PT, R81, 0x1e0, !P5 ;  /* 0x000001e05100780c */ /* 0x000fda0006fa1070 */
[----:B------:R-:W-:Y:S05]  /*9350*/  @!P5 BRA `(.L_x_1785) ;  /* 0x000000000040d947 */ /* 0x000fea0003800000 */
[----:B------:R-:W-:Y:S01]  /*9360*/  ULDC.64 UR12, c[0x0][0x288] ;  /* 0x0000a200000c7ab9 */ /* 0x000fe20000000a00 */
[----:B------:R-:W-:Y:S01]  /*9370*/  MOV R121, R123 ;  /* 0x0000007b00797202 */ /* 0x000fe20000000f00 */
[----:B0-----:R-:W-:Y:S02]  /*9380*/  IMAD R10, R7, UR12, RZ ;  /* 0x0000000c070a7c24 */ /* 0x001fe4000f8e02ff */
        /* <DEDUP_REMOVED lines=13> */
.L_x_1785:
[----:B------:R-:W-:Y:S05]  /*9460*/  BSYNC B0 ;  /* 0x0000000000007941 */ /* 0x000fea0003800000 */
.L_x_1784:
[----:B------:R-:W-:Y:S02]  /*9470*/  IADD3 R73, R66, R73, RZ ;  /* 0x0000004942497210 */ /* 0x000fe40007ffe0ff */
[----:B------:R-:W-:Y:S02]  /*9480*/  IADD3 R72, R72, 0x1, RZ ;  /* 0x0000000148487810 */ /* 0x000fe40007ffe0ff */
[----:B------:R-:W-:-:S13]  /*9490*/  ISETP.GE.AND P5, PT, R73, UR4, PT ;  /* 0x0000000449007c0c */ /* 0x000fda000bfa6270 */
[----:B------:R-:W-:Y:S05]  /*94a0*/  @!P5 BRA `(.L_x_1786) ;  /* 0xffffff700090d947 */ /* 0x000fea000383ffff */
.L_x_1703:
        /* <DEDUP_REMOVED lines=23> */
.L_x_1788:
[----:B------:R-:W-:Y:S05]  /*9620*/  BSYNC B0 ;  /* 0x0000000000007941 */ /* 0x000fea0003800000 */
.L_x_1787:
[----:B------:R-:W-:Y:S05]  /*9630*/  @P0 EXIT ;  /* 0x000000000000094d */ /* 0x000fea0003800000 */
[----:B------:R-:W-:Y:S05]  /*9640*/  @P2 BRA `(.L_x_1789) ;  /* 0x0000000000202947 */ /* 0x000fea0003800000 */
[----:B------:R-:W-:-:S05]  /*9650*/  IMAD R0, R6, R7, RZ ;  /* 0x0000000706007224 */ /* 0x000fca00078e02ff */
[----:B------:R-:W-:-:S13]  /*9660*/  ISETP.NE.AND P0, PT, R0, -0x1, PT ;  /* 0xffffffff0000780c */ /* 0x000fda0003f05270 */
[----:B------:R-:W-:Y:S05]  /*9670*/  @!P0 BRA `(.L_x_1789) ;  /* 0x0000000000148947 */ /* 0x000fea0003800000 */
.L_x_1790:
[----:B---3--:R-:W3:Y:S04]  /*9680*/  LDG.E.STRONG.GPU R5, desc[UR8][R2.64] ;  /* 0x0000000802057981 */ /* 0x008ee8000c1ef900 */
[----:B---3--:R-:W-:Y:S01]  /*9690*/  CCTL.IVALL ;  /* 0x00000000ff00798f */ /* 0x008fe20002000000 */
[----:B------:R-:W-:Y:S05]  /*96a0*/  YIELD ;  /* 0x0000000000007946 */ /* 0x000fea0003800000 */
[----:B------:R-:W-:-:S13]  /*96b0*/  ISETP.NE.AND P0, PT, R5, R0, PT ;  /* 0x000000000500720c */ /* 0x000fda0003f05270 */
[----:B------:R-:W-:Y:S05]  /*96c0*/  @P0 BRA `(.L_x_1790) ;  /* 0xfffffffc00ec0947 */ /* 0x000fea000383ffff */
.L_x_1789:
[----:B------:R-:W-:Y:S05]  /*96d0*/  WARPSYNC.ALL ;  /* 0x0000000000007948 */ /* 0x000fea0003800000 */
[----:B------:R-:W4:Y:S08]  /*96e0*/  LDC.64 R22, c[0x0][0x288] ;  /* 0x0000a200ff167b82 */ /* 0x000f300000000a00 */
[----:B------:R-:W-:Y:S01]  /*96f0*/  BAR.SYNC.DEFER_BLOCKING 0x0 ;  /* 0x0000000000007b1d */ /* 0x000fe20000010000 */
[----:B----4-:R-:W-:-:S04]  /*9700*/  LEA.HI R0, P0, R23, R22, RZ, 0x1 ;  /* 0x0000001617007211 */ /* 0x010fc800078108ff */
[----:B---3--:R-:W-:-:S04]  /*9710*/  IADD3.X R3, RZ, R23, RZ, P0, !PT ;  /* 0x00000017ff037210 */ /* 0x008fc800007fe4ff */
[----:B-1----:R-:W-:Y:S02]  /*9720*/  SHF.R.S64 R18, R0, 0x1, R3 ;  /* 0x0000000100127819 */ /* 0x002fe40000001003 */
        /* <DEDUP_REMOVED lines=18> */
.L_x_1791:
[----:B------:R-:W-:-:S04]  /*9850*/  LEA R6, P0, R81, UR4, 0x2 ;  /* 0x0000000451067c11 */ /* 0x000fc8000f8010ff */
[----:B------:R-:W-:Y:S02]  /*9860*/  LEA.HI.X R7, R81, UR5, R0, 0x2, P0 ;  /* 0x0000000551077c11 */ /* 0x000fe400080f1400 */
[-C--:B------:R-:W-:Y:S02]  /*9870*/  LEA R8, P0, R18, R6.reuse, 0x2 ;  /* 0x0000000612087211 */ /* 0x080fe400078010ff */
[-C--:B0-----:R-:W-:Y:S01]  /*9880*/  LEA R12, P2, R27, R6.reuse, 0x2 ;  /* 0x000000061b0c7211 */ /* 0x081fe200078410ff */
[----:B------:R-:W4:Y:S01]  /*9890*/  LDG.E R0, desc[UR8][R6.64] ;  /* 0x0000000806007981 */ /* 0x000f22000c1e1900 */
[----:B--2---:R-:W-:Y:S02]  /*98a0*/  LEA R10, P1, R22, R6, 0x2 ;  /* 0x00000006160a7211 */ /* 0x004fe400078210ff */
[C---:B------:R-:W-:Y:S02]  /*98b0*/  IADD3.X R9, R7.reuse, R31, RZ, P0, !PT ;  /* 0x0000001f07097210 */ /* 0x040fe400007fe4ff */
[----:B------:R-:W-:-:S02]  /*98c0*/  IADD3.X R13, R7, R29, RZ, P2, !PT ;  /* 0x0000001d070d7210 */ /* 0x000fc400017fe4ff */
[----:B------:R-:W-:Y:S02]  /*98d0*/  IADD3.X R11, R23, R7, RZ, P1, !PT ;  /* 0x00000007170b7210 */ /* 0x000fe40000ffe4ff */
[----:B------:R-:W4:Y:S04]  /*98e0*/  LDG.E R9, desc[UR8][R8.64] ;  /* 0x0000000808097981 */ /* 0x000f28000c1e1900 */
[----:B------:R-:W2:Y:S04]  /*98f0*/  LDG.E R10, desc[UR8][R10.64] ;  /* 0x000000080a0a7981 */ /* 0x000ea8000c1e1900 */
[----:B------:R-:W2:Y:S01]  /*9900*/  LDG.E R13, desc[UR8][R12.64] ;  /* 0x000000080c0d7981 */ /* 0x000ea2000c1e1900 */
[----:B------:R-:W-:-:S02]  /*9910*/  SHF.L.U32 R5, R81, 0x1, RZ ;  /* 0x0000000151057819 */ /* 0x000fc400000006ff */
[----:B------:R-:W-:-:S03]  /*9920*/  IADD3 R81, R81, 0x1e0, RZ ;  /* 0x000001e051517810 */ /* 0x000fc60007ffe0ff */
[----:B-1----:R-:W-:-:S04]  /*9930*/  IMAD.WIDE R2, R5, 0x2, R14 ;  /* 0x0000000205027825 */ /* 0x002fc800078e020e */
[----:B---3--:R-:W-:Y:S01]  /*9940*/  IMAD.WIDE R4, R5, 0x2, R16 ;  /* 0x0000000205047825 */ /* 0x008fe200078e0210 */
[----:B------:R-:W-:Y:S02]  /*9950*/  ISETP.GT.U32.AND P0, PT, R18, R81, PT ;  /* 0x000000511200720c */ /* 0x000fe40003f04070 */
[----:B----4-:R-:W-:Y:S02]  /*9960*/  F2FP.BF16.F32.PACK_AB R19, R9, R0 ;  /* 0x000000000913723e */ /* 0x010fe400000010ff */
[----:B------:R-:W-:Y:S02]  /*9970*/  SHF.R.S32.HI R0, RZ, 0x1f, R81 ;  /* 0x0000001fff007819 */ /* 0x000fe40000011451 */
[----:B--2---:R-:W-:Y:S01]  /*9980*/  F2FP.BF16.F32.PACK_AB R21, R13, R10 ;  /* 0x0000000a0d15723e */ /* 0x004fe200000010ff */
[----:B------:R4:W-:Y:S04]  /*9990*/  STG.E desc[UR8][R2.64], R19 ;  /* 0x0000001302007986 */ /* 0x0009e8000c101908 */
[----:B------:R4:W-:Y:S01]  /*99a0*/  STG.E desc[UR8][R4.64], R21 ;  /* 0x0000001504007986 */ /* 0x0009e2000c101908 */
[----:B------:R-:W-:-:S13]  /*99b0*/  ISETP.GT.AND.EX P0, PT, R25, R0, PT, P0 ;  /* 0x000000001900720c */ /* 0x000fda0003f04300 */
[----:B----4-:R-:W-:Y:S05]  /*99c0*/  @P0 BRA `(.L_x_1791) ;  /* 0xfffffffc00a00947 */ /* 0x010fea000383ffff */
[----:B------:R-:W-:Y:S05]  /*99d0*/  EXIT ;  /* 0x000000000000794d */ /* 0x000fea0003800000 */
.L_x_1792:
        /* <DEDUP_REMOVED lines=10> */
.L_x_3282:


//--------------------- .text._Z35group_norm_nhwc_bwd_one_pass_kernelI11Fp32IOFp16WLi64ELi30ELi480EEv26Group_norm_nhwc_bwd_params --------------------------
	.section	.text._Z35group_norm_nhwc_bwd_one_pass_kernelI11Fp32IOFp16WLi64ELi30ELi480EEv26Group_norm_nhwc_bwd_params,"ax",@progbits
	.align	128
        .global         _Z35group_norm_nhwc_bwd_one_pass_kernelI11Fp32IOFp16WLi64ELi30ELi480EEv26Group_norm_nhwc_bwd_params
        .type           _Z35group_norm_nhwc_bwd_one_pass_kernelI11Fp32IOFp16WLi64ELi30ELi480EEv26Group_norm_nhwc_bwd_params,@function
        .size           _Z35group_norm_nhwc_bwd_one_pass_kernelI11Fp32IOFp16WLi64ELi30ELi480EEv26Group_norm_nhwc_bwd_params,(.L_x_3283 - _Z35group_norm_nhwc_bwd_one_pass_kernelI11Fp32IOFp16WLi64ELi30ELi480EEv26Group_norm_nhwc_bwd_params)
        .other          _Z35group_norm_nhwc_bwd_one_pass_kernelI11Fp32IOFp16WLi64ELi30ELi480EEv26Group_norm_nhwc_bwd_params,@"STO_CUDA_ENTRY STV_DEFAULT"
_Z35group_norm_nhwc_bwd_one_pass_kernelI11Fp32IOFp16WLi64ELi30ELi480EEv26Group_norm_nhwc_bwd_params:
.text._Z35group_norm_nhwc_bwd_one_pass_kernelI11Fp32IOFp16WLi64ELi30ELi480EEv26Group_norm_nhwc_bwd_params:
        /* <DEDUP_REMOVED lines=53> */
.L_x_1820:
        /* <DEDUP_REMOVED lines=121> */
.L_x_1795:
[----:B------:R-:W-:Y:S05]  /*0ae0*/  BSYNC B0 ;  /* 0x0000000000007941 */ /* 0x000fea0003800000 */
.L_x_1794:
        /* <DEDUP_REMOVED lines=29> */
.L_x_1796:
        /* <DEDUP_REMOVED lines=26> */
.L_x_1797:
        /* <DEDUP_REMOVED lines=93> */
.L_x_1799:
[----:B------:R-:W-:Y:S05]  /*1430*/  BSYNC B0 ;  /* 0x0000000000007941 */ /* 0x000fea0003800000 */
.L_x_1798:
        /* <DEDUP_REMOVED lines=158> */
.L_x_1801:
[----:B------:R-:W-:Y:S05]  /*1e20*/  BSYNC B0 ;  /* 0x0000000000007941 */ /* 0x000fea0003800000 */
.L_x_1800:
        /* <DEDUP_REMOVED lines=17> */
.L_x_1803:
[----:B------:R-:W-:Y:S05]  /*1f40*/  BSYNC B0 ;  /* 0x0000000000007941 */ /* 0x000fea0003800000 */
.L_x_1802:
        /* <DEDUP_REMOVED lines=30> */
.L_x_1806:
[----:B-1----:R-:W2:Y:S04]  /*2130*/  LDG.E.STRONG.GPU R16, desc[UR8][R14.64] ;  /* 0x000000080e107981 */ /* 0x002ea8000c1ef900 */
[----:B--2---:R-:W-:Y:S01]  /*2140*/  CCTL.IVALL ;  /* 0x00000000ff00798f */ /* 0x004fe20002000000 */
[----:B------:R-:W-:Y:S05]  /*2150*/  YIELD ;  /* 0x0000000000007946 */ /* 0x000fea0003800000 */
[----:B------:R-:W-:-:S13]  /*2160*/  ISETP.NE.AND P0, PT, R16, R21, PT ;  /* 0x000000151000720c */ /* 0x000fda0003f05270 */
[----:B------:R-:W-:Y:S05]  /*2170*/  @P0 BRA `(.L_x_1806) ;  /* 0xfffffffc00ec0947 */ /* 0x000fea000383ffff */
.L_x_1805:
        /* <DEDUP_REMOVED lines=16> */
.L_x_1810:
        /* <DEDUP_REMOVED lines=115> */
.L_x_1809:
        /* <DEDUP_REMOVED lines=61> */
.L_x_1811:
[----:B------:R-:W-:-:S13]  /*2d80*/  ISETP.NE.OR P0, PT, R22, RZ, P0 ;  /* 0x000000ff1600720c */ /* 0x000fda0000705670 */
[----:B------:R-:W-:Y:S05]  /*2d90*/  @!P0 BRA `(.L_x_1807) ;  /* 0x00000000007c8947 */ /* 0x000fea0003800000 */
.L_x_1808:
        /* <DEDUP_REMOVED lines=31> */
.L_x_1807:
        /* <DEDUP_REMOVED lines=11> */
.L_x_1813:
[----:B------:R-:W-:Y:S05]  /*3040*/  BSYNC B0 ;  /* 0x0000000000007941 */ /* 0x000fea0003800000 */
.L_x_1812:
        /* <DEDUP_REMOVED lines=16> */
.L_x_1804:
        /* <DEDUP_REMOVED lines=33> */
.L_x_1814:
        /* <DEDUP_REMOVED lines=19> */
.L_x_1816:
[----:B------:R-:W-:Y:S05]  /*3490*/  BSYNC B0 ;  /* 0x0000000000007941 */ /* 0x000fea0003800000 */
.L_x_1815:
        /* <DEDUP_REMOVED lines=19> */
.L_x_1817:
        /* <DEDUP_REMOVED lines=24> */
.L_x_1819:
[----:B------:R-:W-:Y:S05]  /*3750*/  BSYNC B0 ;  /* 0x0000000000007941 */ /* 0x000fea0003800000 */
.L_x_1818:
[----:B------:R-:W-:Y:S02]  /*3760*/  IADD3 R47, R36, R47, RZ ;  /* 0x0000002f242f7210 */ /* 0x000fe40007ffe0ff */
[----:B------:R-:W-:Y:S02]  /*3770*/  IADD3 R44, R44, 0x1, RZ ;  /* 0x000000012c2c7810 */ /* 0x000fe40007ffe0ff */
[----:B------:R-:W-:-:S13]  /*3780*/  ISETP.GE.AND P0, PT, R47, UR4, PT ;  /* 0x000000042f007c0c */ /* 0x000fda000bf06270 */
[----:B------:R-:W-:Y:S05]  /*3790*/  @!P0 BRA `(.L_x_1820) ;  /* 0xffffffc800ec8947 */ /* 0x000fea000383ffff */
.L_x_1793:
        /* <DEDUP_REMOVED lines=23> */
.L_x_1822:
[----:B------:R-:W-:Y:S05]  /*3910*/  BSYNC B0 ;  /* 0x0000000000007941 */ /* 0x000fea0003800000 */
.L_x_1821:
[----:B------:R-:W-:Y:S05]  /*3920*/  @P0 EXIT ;  /* 0x000000000000094d */ /* 0x000fea0003800000 */
[----:B------:R-:W-:Y:S05]  /*3930*/  @P2 BRA `(.L_x_1823) ;  /* 0x0000000000202947 */ /* 0x000fea0003800000 */
[----:B------:R-:W-:-:S05]  /*3940*/  IMAD R0, R6, R7, RZ ;  /* 0x0000000706007224 */ /* 0x000fca00078e02ff */
[----:B------:R-:W-:-:S13]  /*3950*/  ISETP.NE.AND P0, PT, R0, -0x1, PT ;  /* 0xffffffff0000780c */ /* 0x000fda0003f05270 */
[----:B------:R-:W-:Y:S05]  /*3960*/  @!P0 BRA `(.L_x_1823) ;  /* 0x0000000000148947 */ /* 0x000fea0003800000 */
.L_x_1824:
[----:B0-----:R-:W2:Y:S04]  /*3970*/  LDG.E.STRONG.GPU R5, desc[UR8][R2.64] ;  /* 0x0000000802057981 */ /* 0x001ea8000c1ef900 */
[----:B--2---:R-:W-:Y:S01]  /*3980*/  CCTL.IVALL ;  /* 0x00000000ff00798f */ /* 0x004fe20002000000 */
[----:B------:R-:W-:Y:S05]  /*3990*/  YIELD ;  /* 0x0000000000007946 */ /* 0x000fea0003800000 */
[----:B------:R-:W-:-:S13]  /*39a0*/  ISETP.NE.AND P0, PT, R5, R0, PT ;  /* 0x000000000500720c */ /* 0x000fda0003f05270 */
[----:B------:R-:W-:Y:S05]  /*39b0*/  @P0 BRA `(.L_x_1824) ;  /* 0xfffffffc00ec0947 */ /* 0x000fea000383ffff */
.L_x_1823:
        /* <DEDUP_REMOVED lines=24> */
.L_x_1825:
        /* <DEDUP_REMOVED lines=25> */
.L_x_1826:
        /* <DEDUP_REMOVED lines=11> */
.L_x_3283:


//--------------------- .text._Z35group_norm_nhwc_bwd_one_pass_kernelI11Fp32IOFp16WLi128ELi30ELi480EEv26Group_norm_nhwc_bwd_params --------------------------
	.section	.text._Z35group_norm_nhwc_bwd_one_pass_kernelI11Fp32IOFp16WLi128ELi30ELi480EEv26Group_norm_nhwc_bwd_params,"ax",@progbits
	.align	128
        .global         _Z35group_norm_nhwc_bwd_one_pass_kernelI11Fp32IOFp16WLi128ELi30ELi480EEv26Group_norm_nhwc_bwd_params
        .type           _Z35group_norm_nhwc_bwd_one_pass_kernelI11Fp32IOFp16WLi128ELi30ELi480EEv26Group_norm_nhwc_bwd_params,@function
        .size           _Z35group_norm_nhwc_bwd_one_pass_kernelI11Fp32IOFp16WLi128ELi30ELi480EEv26Group_norm_nhwc_bwd_params,(.L_x_3284 - _Z35group_norm_nhwc_bwd_one_pass_kernelI11Fp32IOFp16WLi128ELi30ELi480EEv26Group_norm_nhwc_bwd_params)
        .other          _Z35group_norm_nhwc_bwd_one_pass_kernelI11Fp32IOFp16WLi128ELi30ELi480EEv26Group_norm_nhwc_bwd_params,@"STO_CUDA_ENTRY STV_DEFAULT"
_Z35group_norm_nhwc_bwd_one_pass_kernelI11Fp32IOFp16WLi128ELi30ELi480EEv26Group_norm_nhwc_bwd_params:
.text._Z35group_norm_nhwc_bwd_one_pass_kernelI11Fp32IOFp16WLi128ELi30ELi480EEv26Group_norm_nhwc_bwd_params:
        /* <DEDUP_REMOVED lines=55> */
.L_x_1862:
        /* <DEDUP_REMOVED lines=159> */
[----:B---3--:R-:W-:Y:S02]  /*0d60*/  HADD2.F32 R47, -RZ, R47.H0_H0 ;  /* 0x2000002fff2f7230 */ /* 0x008fe40000004100 */
[----:B----4-:R-:W-:Y:S02]  /*0d70*/  HADD2.F32 R46, -RZ, R46.H0_H0 ;  /* 0x2000002eff2e7230 */ /* 0x010fe40000004100 */
[----:B--2---:R-:W-:Y:S02]  /*0d80*/  @P0 HADD2.F32 R36, -RZ, R28.H0_H0 ;  /* 0x2000001cff240230 */ /* 0x004fe40000004100 */
[----:B------:R-:W-:-:S07]  /*0d90*/  @P0 HADD2.F32 R35, -RZ, R25.H0_H0 ;  /* 0x20000019ff230230 */ /* 0x000fce0000004100 */
.L_x_1829:
[----:B------:R-:W-:Y:S05]  /*0da0*/  BSYNC B0 ;  /* 0x0000000000007941 */ /* 0x000fea0003800000 */
.L_x_1828:
        /* <DEDUP_REMOVED lines=29> */
.L_x_1830:
        /* <DEDUP_REMOVED lines=26> */
.L_x_1831:
        /* <DEDUP_REMOVED lines=31> */
.L_x_1832:
        /* <DEDUP_REMOVED lines=31> */
.L_x_1833:
        /* <DEDUP_REMOVED lines=100> */
.L_x_1835:
[----:B------:R-:W-:Y:S05]  /*1b40*/  BSYNC B0 ;  /* 0x0000000000007941 */ /* 0x000fea0003800000 */
.L_x_1834:
        /* <DEDUP_REMOVED lines=158> */
.L_x_1837:
[----:B------:R-:W-:Y:S05]  /*2530*/  BSYNC B0 ;  /* 0x0000000000007941 */ /* 0x000fea0003800000 */
.L_x_1836:
        /* <DEDUP_REMOVED lines=18> */
.L_x_1839:
[----:B------:R-:W-:Y:S05]  /*2660*/  BSYNC B0 ;  /* 0x0000000000007941 */ /* 0x000fea0003800000 */
.L_x_1838:
        /* <DEDUP_REMOVED lines=32> */
.L_x_1842:
[----:B0-----:R-:W2:Y:S04]  /*2870*/  LDG.E.STRONG.GPU R20, desc[UR8][R18.64] ;  /* 0x0000000812147981 */ /* 0x001ea8000c1ef900 */
[----:B--2---:R-:W-:Y:S01]  /*2880*/  CCTL.IVALL ;  /* 0x00000000ff00798f */ /* 0x004fe20002000000 */
[----:B------:R-:W-:Y:S05]  /*2890*/  YIELD ;  /* 0x0000000000007946 */ /* 0x000fea0003800000 */
[----:B------:R-:W-:-:S13]  /*28a0*/  ISETP.NE.AND P0, PT, R20, R25, PT ;  /* 0x000000191400720c */ /* 0x000fda0003f05270 */
[----:B------:R-:W-:Y:S05]  /*28b0*/  @P0 BRA `(.L_x_1842) ;  /* 0xfffffffc00ec0947 */ /* 0x000fea000383ffff */
.L_x_1841:
        /* <DEDUP_REMOVED lines=17> */
.L_x_1846:
        /* <DEDUP_REMOVED lines=115> */
.L_x_1845:
        /* <DEDUP_REMOVED lines=61> */
.L_x_1847:
[----:B------:R-:W-:-:S13]  /*34d0*/  ISETP.NE.OR P0, PT, R24, RZ, P0 ;  /* 0x000000ff1800720c */ /* 0x000fda0000705670 */
[----:B------:R-:W-:Y:S05]  /*34e0*/  @!P0 BRA `(.L_x_1843) ;  /* 0x00000000007c8947 */ /* 0x000fea0003800000 */
.L_x_1844:
        /* <DEDUP_REMOVED lines=31> */
.L_x_1843:
        /* <DEDUP_REMOVED lines=11> */
.L_x_1849:
[----:B------:R-:W-:Y:S05]  /*3790*/  BSYNC B0 ;  /* 0x0000000000007941 */ /* 0x000fea0003800000 */
.L_x_1848:
        /* <DEDUP_REMOVED lines=16> */
.L_x_1840:
        /* <DEDUP_REMOVED lines=42> */
.L_x_1850:
        /* <DEDUP_REMOVED lines=20> */
.L_x_1852:
[----:B------:R-:W-:Y:S05]  /*3c80*/  BSYNC B0 ;  /* 0x0000000000007941 */ /* 0x000fea0003800000 */
.L_x_1851:
        /* <DEDUP_REMOVED lines=19> */
.L_x_1853:
        /* <DEDUP_REMOVED lines=19> */
.L_x_1855:
[----:B------:R-:W-:Y:S05]  /*3ef0*/  BSYNC B0 ;  /* 0x0000000000007941 */ /* 0x000fea0003800000 */
.L_x_1854:
        /* <DEDUP_REMOVED lines=19> */
.L_x_1856:
        /* <DEDUP_REMOVED lines=19> */
.L_x_1858:
[----:B------:R-:W-:Y:S05]  /*4160*/  BSYNC B0 ;  /* 0x0000000000007941 */ /* 0x000fea0003800000 */
.L_x_1857:
        /* <DEDUP_REMOVED lines=19> */
.L_x_1859:
        /* <DEDUP_REMOVED lines=19> */
.L_x_1861:
[----:B------:R-:W-:Y:S05]  /*43d0*/  BSYNC B0 ;  /* 0x0000000000007941 */ /* 0x000fea0003800000 */
.L_x_1860:
[----:B------:R-:W-:Y:S02]  /*43e0*/  IADD3 R38, R33, R38, RZ ;  /* 0x0000002621267210 */ /* 0x000fe40007ffe0ff */
[----:B------:R-:W-:Y:S02]  /*43f0*/  IADD3 R37, R37, 0x1, RZ ;  /* 0x0000000125257810 */ /* 0x000fe40007ffe0ff */
[----:B------:R-:W-:-:S13]  /*4400*/  ISETP.GE.AND P0, PT, R38, UR4, PT ;  /* 0x0000000426007c0c */ /* 0x000fda000bf06270 */
[----:B------:R-:W-:Y:S05]  /*4410*/  @!P0 BRA `(.L_x_1862) ;  /* 0xffffffbc00d48947 */ /* 0x000fea000383ffff */
.L_x_1827:
        /* <DEDUP_REMOVED lines=23> */
.L_x_1864:
[----:B------:R-:W-:Y:S05]  /*4590*/  BSYNC B0 ;  /* 0x0000000000007941 */ /* 0x000fea0003800000 */
.L_x_1863:
[----:B------:R-:W-:Y:S05]  /*45a0*/  @P0 EXIT ;  /* 0x000000000000094d */ /* 0x000fea0003800000 */
[----:B------:R-:W-:Y:S05]  /*45b0*/  @P2 BRA `(.L_x_1865) ;  /* 0x0000000000202947 */ /* 0x000fea0003800000 */
[----:B------:R-:W-:-:S05]  /*45c0*/  IMAD R0, R4, R7, RZ ;  /* 0x0000000704007224 */ /* 0x000fca00078e02ff */
[----:B------:R-:W-:-:S13]  /*45d0*/  ISETP.NE.AND P0, PT, R0, -0x1, PT ;  /* 0xffffffff0000780c */ /* 0x000fda0003f05270 */
[----:B------:R-:W-:Y:S05]  /*45e0*/  @!P0 BRA `(.L_x_1865) ;  /* 0x0000000000148947 */ /* 0x000fea0003800000 */
.L_x_1866:
[----:B0-----:R-:W4:Y:S04]  /*45f0*/  LDG.E.STRONG.GPU R5, desc[UR8][R2.64] ;  /* 0x0000000802057981 */ /* 0x001f28000c1ef900 */
[----:B----4-:R-:W-:Y:S01]  /*4600*/  CCTL.IVALL ;  /* 0x00000000ff00798f */ /* 0x010fe20002000000 */
[----:B------:R-:W-:Y:S05]  /*4610*/  YIELD ;  /* 0x0000000000007946 */ /* 0x000fea0003800000 */
[----:B------:R-:W-:-:S13]  /*4620*/  ISETP.NE.AND P0, PT, R5, R0, PT ;  /* 0x000000000500720c */ /* 0x000fda0003f05270 */
[----:B------:R-:W-:Y:S05]  /*4630*/  @P0 BRA `(.L_x_1866) ;  /* 0xfffffffc00ec0947 */ /* 0x000fea000383ffff */
.L_x_1865:
        /* <DEDUP_REMOVED lines=24> */
.L_x_1867:
        /* <DEDUP_REMOVED lines=25> */
.L_x_1868:
        /* <DEDUP_REMOVED lines=11> */
.L_x_3284:


//--------------------- .text._Z35group_norm_nhwc_bwd_one_pass_kernelI11Fp32IOFp16WLi256ELi30ELi480EEv26Group_norm_nhwc_bwd_params --------------------------
	.section	.text._Z35group_norm_nhwc_bwd_one_pass_kernelI11Fp32IOFp16WLi256ELi30ELi480EEv26Group_norm_nhwc_bwd_params,"ax",@progbits
	.align	128
        .global         _Z35group_norm_nhwc_bwd_one_pass_kernelI11Fp32IOFp16WLi256ELi30ELi480EEv26Group_norm_nhwc_bwd_params
        .type           _Z35group_norm_nhwc_bwd_one_pass_kernelI11Fp32IOFp16WLi256ELi30ELi480EEv26Group_norm_nhwc_bwd_params,@function
        .size           _Z35group_norm_nhwc_bwd_one_pass_kernelI11Fp32IOFp16WLi256ELi30ELi480EEv26Group_norm_nhwc_bwd_params,(.L_x_3285 - _Z35group_norm_nhwc_bwd_one_pass_kernelI11Fp32IOFp16WLi256ELi30ELi480EEv26Group_norm_nhwc_bwd_params)
        .other          _Z35group_norm_nhwc_bwd_one_pass_kernelI11Fp32IOFp16WLi256ELi30ELi480EEv26Group_norm_nhwc_bwd_params,@"STO_CUDA_ENTRY STV_DEFAULT"
_Z35group_norm_nhwc_bwd_one_pass_kernelI11Fp32IOFp16WLi256ELi30ELi480EEv26Group_norm_nhwc_bwd_params:
.text._Z35group_norm_nhwc_bwd_one_pass_kernelI11Fp32IOFp16WLi256ELi30ELi480EEv26Group_norm_nhwc_bwd_params:
        /* <DEDUP_REMOVED lines=52> */
.L_x_1920:
        /* <DEDUP_REMOVED lines=254> */
.L_x_1871:
[----:B------:R-:W-:Y:S05]  /*1320*/  BSYNC B0 ;  /* 0x0000000000007941 */ /* 0x000fea0003800000 */
.L_x_1870:
        /* <DEDUP_REMOVED lines=29> */
.L_x_1872:
        /* <DEDUP_REMOVED lines=26> */
.L_x_1873:
        /* <DEDUP_REMOVED lines=31> */
.L_x_1874:
        /* <DEDUP_REMOVED lines=31> */
.L_x_1875:
        /* <DEDUP_REMOVED lines=31> */
.L_x_1876:
        /* <DEDUP_REMOVED lines=33> */
.L_x_1877:
        /* <DEDUP_REMOVED lines=33> */
.L_x_1878:
        /* <DEDUP_REMOVED lines=29> */
.L_x_1879:
        /* <DEDUP_REMOVED lines=115> */
.L_x_1881:
[----:B------:R-:W-:Y:S05]  /*2990*/  BSYNC B0 ;  /* 0x0000000000007941 */ /* 0x000fea0003800000 */
.L_x_1880:
        /* <DEDUP_REMOVED lines=158> */
.L_x_1883:
[----:B------:R-:W-:Y:S05]  /*3380*/  BSYNC B0 ;  /* 0x0000000000007941 */ /* 0x000fea0003800000 */
.L_x_1882:
        /* <DEDUP_REMOVED lines=18> */
.L_x_1885:
[----:B------:R-:W-:Y:S05]  /*34b0*/  BSYNC B0 ;  /* 0x0000000000007941 */ /* 0x000fea0003800000 */
.L_x_1884:
        /* <DEDUP_REMOVED lines=32> */
.L_x_1888:
[----:B-1----:R-:W2:Y:S04]  /*36c0*/  LDG.E.STRONG.GPU R38, desc[UR8][R36.64] ;  /* 0x0000000824267981 */ /* 0x002ea8000c1ef900 */
[----:B--2---:R-:W-:Y:S01]  /*36d0*/  CCTL.IVALL ;  /* 0x00000000ff00798f */ /* 0x004fe20002000000 */
[----:B------:R-:W-:Y:S05]  /*36e0*/  YIELD ;  /* 0x0000000000007946 */ /* 0x000fea0003800000 */
[----:B------:R-:W-:-:S13]  /*36f0*/  ISETP.NE.AND P0, PT, R38, R43, PT ;  /* 0x0000002b2600720c */ /* 0x000fda0003f05270 */
[----:B------:R-:W-:Y:S05]  /*3700*/  @P0 BRA `(.L_x_1888) ;  /* 0xfffffffc00ec0947 */ /* 0x000fea000383ffff */
.L_x_1887:
        /* <DEDUP_REMOVED lines=17> */
.L_x_1892:
        /* <DEDUP_REMOVED lines=115> */
.L_x_1891:
        /* <DEDUP_REMOVED lines=61> */
.L_x_1893:
[----:B------:R-:W-:-:S13]  /*4320*/  ISETP.NE.OR P0, PT, R45, RZ, P0 ;  /* 0x000000ff2d00720c */ /* 0x000fda0000705670 */
[----:B------:R-:W-:Y:S05]  /*4330*/  @!P0 BRA `(.L_x_1889) ;  /* 0x00000000007c8947 */ /* 0x000fea0003800000 */
.L_x_1890:
        /* <DEDUP_REMOVED lines=31> */
.L_x_1889:
        /* <DEDUP_REMOVED lines=11> */
.L_x_1895:
[----:B------:R-:W-:Y:S05]  /*45e0*/  BSYNC B0 ;  /* 0x0000000000007941 */ /* 0x000fea0003800000 */
.L_x_1894:
        /* <DEDUP_REMOVED lines=16> */
.L_x_1886:
        /* <DEDUP_REMOVED lines=37> */
.L_x_1896:
        /* <DEDUP_REMOVED lines=19> */
.L_x_1898:
[----:B------:R-:W-:Y:S05]  /*4a70*/  BSYNC B0 ;  /* 0x0000000000007941 */ /* 0x000fea0003800000 */
.L_x_1897:
        /* <DEDUP_REMOVED lines=19> */
.L_x_1899:
        /* <DEDUP_REMOVED lines=19> */
.L_x_1901:
[----:B------:R-:W-:Y:S05]  /*4ce0*/  BSYNC B0 ;  /* 0x0000000000007941 */ /* 0x000fea0003800000 */
.L_x_1900:
        /* <DEDUP_REMOVED lines=19> */
.L_x_1902:
        /* <DEDUP_REMOVED lines=19> */
.L_x_1904:
[----:B------:R-:W-:Y:S05]  /*4f50*/  BSYNC B0 ;  /* 0x0000000000007941 */ /* 0x000fea0003800000 */
.L_x_1903:
        /* <DEDUP_REMOVED lines=32> */
.L_x_1905:
        /* <DEDUP_REMOVED lines=19> */
.L_x_1907:
[----:B------:R-:W-:Y:S05]  /*5290*/  BSYNC B0 ;  /* 0x0000000000007941 */ /* 0x000fea0003800000 */
.L_x_1906:
        /* <DEDUP_REMOVED lines=19> */
.L_x_1908:
        /* <DEDUP_REMOVED lines=19> */
.L_x_1910:
[----:B------:R-:W-:Y:S05]  /*5500*/  BSYNC B0 ;  /* 0x0000000000007941 */ /* 0x000fea0003800000 */
.L_x_1909:
        /* <DEDUP_REMOVED lines=19> */
.L_x_1911:
        /* <DEDUP_REMOVED lines=19> */
.L_x_1913:
[----:B------:R-:W-:Y:S05]  /*5770*/  BSYNC B0 ;  /* 0x0000000000007941 */ /* 0x000fea0003800000 */
.L_x_1912:
        /* <DEDUP_REMOVED lines=19> */
.L_x_1914:
        /* <DEDUP_REMOVED lines=19> */
.L_x_1916:
[----:B------:R-:W-:Y:S05]  /*59e0*/  BSYNC B0 ;  /* 0x0000000000007941 */ /* 0x000fea0003800000 */
.L_x_1915:
        /* <DEDUP_REMOVED lines=19> */
.L_x_1917:
        /* <DEDUP_REMOVED lines=18> */
.L_x_1919:
[----:B------:R-:W-:Y:S05]  /*5c40*/  BSYNC B0 ;  /* 0x0000000000007941 */ /* 0x000fea0003800000 */
.L_x_1918:
[----:B0-----:R-:W0:Y:S01]  /*5c50*/  LDC R3, c[0x0][0x10] ;  /* 0x00000400ff037b82 */ /* 0x001e220000000800 */
[----:B------:R-:W-:Y:S02]  /*5c60*/  IADD3 R70, R70, 0x1, RZ ;  /* 0x0000000146467810 */ /* 0x000fe40007ffe0ff */
[----:B0-----:R-:W-:-:S04]  /*5c70*/  IADD3 R84, R3, R84, RZ ;  /* 0x0000005403547210 */ /* 0x001fc80007ffe0ff */
[----:B------:R-:W-:-:S13]  /*5c80*/  ISETP.GE.AND P0, PT, R84, UR4, PT ;  /* 0x0000000454007c0c */ /* 0x000fda000bf06270 */
[----:B------:R-:W-:Y:S05]  /*5c90*/  @!P0 BRA `(.L_x_1920) ;  /* 0xffffffa400a88947 */ /* 0x000fea000383ffff */
.L_x_1869:
        /* <DEDUP_REMOVED lines=19> */
.L_x_1922:
[----:B------:R-:W-:Y:S05]  /*5dd0*/  BSYNC B0 ;  /* 0x0000000000007941 */ /* 0x000fea0003800000 */
.L_x_1921:
        /* <DEDUP_REMOVED lines=11> */
.L_x_1924:
[----:B------:R-:W2:Y:S04]  /*5e90*/  LDG.E.STRONG.GPU R5, desc[UR8][R2.64] ;  /* 0x0000000802057981 */ /* 0x000ea8000c1ef900 */
[----:B--2---:R-:W-:Y:S01]  /*5ea0*/  CCTL.IVALL ;  /* 0x00000000ff00798f */ /* 0x004fe20002000000 */
[----:B------:R-:W-:Y:S05]  /*5eb0*/  YIELD ;  /* 0x0000000000007946 */ /* 0x000fea0003800000 */
[----:B------:R-:W-:-:S13]  /*5ec0*/  ISETP.NE.AND P0, PT, R5, R0, PT ;  /* 0x000000000500720c */ /* 0x000fda0003f05270 */
[----:B------:R-:W-:Y:S05]  /*5ed0*/  @P0 BRA `(.L_x_1924) ;  /* 0xfffffffc00ec0947 */ /* 0x000fea000383ffff */
.L_x_1923:
        /* <DEDUP_REMOVED lines=24> */
.L_x_1925:
        /* <DEDUP_REMOVED lines=25> */
.L_x_1926:
        /* <DEDUP_REMOVED lines=9> */
.L_x_3285:


//--------------------- .text._Z35group_norm_nhwc_bwd_one_pass_kernelI11Fp32IOFp16WLi512ELi30ELi480EEv26Group_norm_nhwc_bwd_params --------------------------
	.section	.text._Z35group_norm_nhwc_bwd_one_pass_kernelI11Fp32IOFp16WLi512ELi30ELi480EEv26Group_norm_nhwc_bwd_params,"ax",@progbits
	.align	128
        .global         _Z35group_norm_nhwc_bwd_one_pass_kernelI11Fp32IOFp16WLi512ELi30ELi480EEv26Group_norm_nhwc_bwd_params
        .type           _Z35group_norm_nhwc_bwd_one_pass_kernelI11Fp32IOFp16WLi512ELi30ELi480EEv26Group_norm_nhwc_bwd_params,@function
        .size           _Z35group_norm_nhwc_bwd_one_pass_kernelI11Fp32IOFp16WLi512ELi30ELi480EEv26Group_norm_nhwc_bwd_params,(.L_x_3286 - _Z35group_norm_nhwc_bwd_one_pass_kernelI11Fp32IOFp16WLi512ELi30ELi480EEv26Group_norm_nhwc_bwd_params)
        .other          _Z35group_norm_nhwc_bwd_one_pass_kernelI11Fp32IOFp16WLi512ELi30ELi480EEv26Group_norm_nhwc_bwd_params,@"STO_CUDA_ENTRY STV_DEFAULT"
_Z35group_norm_nhwc_bwd_one_pass_kernelI11Fp32IOFp16WLi512ELi30ELi480EEv26Group_norm_nhwc_bwd_params:
.text._Z35group_norm_nhwc_bwd_one_pass_kernelI11Fp32IOFp16WLi512ELi30ELi480EEv26Group_norm_nhwc_bwd_params:
        /* <DEDUP_REMOVED lines=111> */
.L_x_2010:
        /* <DEDUP_REMOVED lines=443> */
[----:B--2---:R-:W-:-:S03]  /*22a0*/  @P5 HADD2.F32 R70, -RZ, R68.H0_H0 ;  /* 0x20000044ff465230 */ /* 0x004fc60000004100 */
[----:B------:R-:W2:Y:S01]  /*22b0*/  LDG.E.U16 R68, desc[UR8][R100.64+0x2] ;  /* 0x0000020864447981 */ /* 0x000ea2000c1e1500 */
[----:B---3--:R-:W-:Y:S02]  /*22c0*/  @P5 HADD2.F32 R69, -RZ, R43.H0_H0 ;  /* 0x2000002bff455230 */ /* 0x008fe40000004100 */
[----:B----4-:R-:W-:Y:S02]  /*22d0*/  HADD2.F32 R71, -RZ, R71.H0_H0 ;  /* 0x20000047ff477230 */ /* 0x010fe40000004100 */
[----:B--2---:R-:W-:-:S07]  /*22e0*/  HADD2.F32 R68, -RZ, R68.H0_H0 ;  /* 0x20000044ff447230 */ /* 0x004fce0000004100 */
.L_x_1929:
[----:B------:R-:W-:Y:S05]  /*22f0*/  BSYNC B0 ;  /* 0x0000000000007941 */ /* 0x000fea0003800000 */
.L_x_1928:
        /* <DEDUP_REMOVED lines=31> */
.L_x_1930:
        /* <DEDUP_REMOVED lines=26> */
.L_x_1931:
        /* <DEDUP_REMOVED lines=31> */
.L_x_1932:
        /* <DEDUP_REMOVED lines=31> */
.L_x_1933:
        /* <DEDUP_REMOVED lines=31> */
.L_x_1934:
        /* <DEDUP_REMOVED lines=53> */
.L_x_1935:
        /* <DEDUP_REMOVED lines=35> */
.L_x_1936:
        /* <DEDUP_REMOVED lines=33> */
.L_x_1937:
        /* <DEDUP_REMOVED lines=33> */
.L_x_1938:
        /* <DEDUP_REMOVED lines=33> */
.L_x_1939:
        /* <DEDUP_REMOVED lines=33> */
.L_x_1940:
        /* <DEDUP_REMOVED lines=33> */
.L_x_1941:
        /* <DEDUP_REMOVED lines=33> */
.L_x_1942:
        /* <DEDUP_REMOVED lines=29> */
.L_x_1943:
        /* <DEDUP_REMOVED lines=29> */
.L_x_1944:
        /* <DEDUP_REMOVED lines=29> */
.L_x_1945:
        /* <DEDUP_REMOVED lines=116> */
.L_x_1947:
[----:B------:R-:W-:Y:S05]  /*4af0*/  BSYNC B0 ;  /* 0x0000000000007941 */ /* 0x000fea0003800000 */
.L_x_1946:
        /* <DEDUP_REMOVED lines=161> */
.L_x_1949:
[----:B------:R-:W-:Y:S05]  /*5510*/  BSYNC B0 ;  /* 0x0000000000007941 */ /* 0x000fea0003800000 */
.L_x_1948:
        /* <DEDUP_REMOVED lines=16> */
.L_x_1951:
[----:B------:R-:W-:Y:S05]  /*5620*/  BSYNC B0 ;  /* 0x0000000000007941 */ /* 0x000fea0003800000 */
.L_x_1950:
        /* <DEDUP_REMOVED lines=33> */
.L_x_1954:
[----:B-1----:R-:W2:Y:S04]  /*5840*/  LDG.E.STRONG.GPU R46, desc[UR8][R44.64] ;  /* 0x000000082c2e7981 */ /* 0x002ea8000c1ef900 */
[----:B--2---:R-:W-:Y:S01]  /*5850*/  CCTL.IVALL ;  /* 0x00000000ff00798f */ /* 0x004fe20002000000 */
[----:B------:R-:W-:Y:S05]  /*5860*/  YIELD ;  /* 0x0000000000007946 */ /* 0x000fea0003800000 */
[----:B------:R-:W-:-:S13]  /*5870*/  ISETP.NE.AND P6, PT, R46, R53, PT ;  /* 0x000000352e00720c */ /* 0x000fda0003fc5270 */
[----:B------:R-:W-:Y:S05]  /*5880*/  @P6 BRA `(.L_x_1954) ;  /* 0xfffffffc00ec6947 */ /* 0x000fea000383ffff */
.L_x_1953:
        /* <DEDUP_REMOVED lines=22> */
.L_x_1958:
        /* <DEDUP_REMOVED lines=115> */
.L_x_1957:
        /* <DEDUP_REMOVED lines=63> */
.L_x_1959:
[----:B------:R-:W-:-:S04]  /*6510*/  LOP3.LUT P6, RZ, R83, 0x1, RZ, 0xc0, !PT ;  /* 0x0000000153ff7812 */ /* 0x000fc800078cc0ff */
[----:B------:R-:W-:-:S13]  /*6520*/  ISETP.NE.OR P6, PT, R46, RZ, P6 ;  /* 0x000000ff2e00720c */ /* 0x000fda00037c5670 */
[----:B------:R-:W-:Y:S05]  /*6530*/  @!P6 BRA `(.L_x_1955) ;  /* 0x00000000007ce947 */ /* 0x000fea0003800000 */
.L_x_1956:
        /* <DEDUP_REMOVED lines=31> */
.L_x_1955:
        /* <DEDUP_REMOVED lines=10> */
.L_x_1961:
[----:B------:R-:W-:Y:S05]  /*67d0*/  BSYNC B0 ;  /* 0x0000000000007941 */ /* 0x000fea0003800000 */
.L_x_1960:
        /* <DEDUP_REMOVED lines=17> */
.L_x_1952:
        /* <DEDUP_REMOVED lines=36> */
.L_x_1962:
        /* <DEDUP_REMOVED lines=20> */
.L_x_1964:
[----:B------:R-:W-:Y:S05]  /*6c70*/  BSYNC B0 ;  /* 0x0000000000007941 */ /* 0x000fea0003800000 */
.L_x_1963:
        /* <DEDUP_REMOVED lines=20> */
.L_x_1965:
        /* <DEDUP_REMOVED lines=19> */
.L_x_1967:
[----:B------:R-:W-:Y:S05]  /*6ef0*/  BSYNC B0 ;  /* 0x0000000000007941 */ /* 0x000fea0003800000 */
.L_x_1966:
        /* <DEDUP_REMOVED lines=19> */
.L_x_1968:
        /* <DEDUP_REMOVED lines=19> */
.L_x_1970:
[----:B------:R-:W-:Y:S05]  /*7160*/  BSYNC B0 ;  /* 0x0000000000007941 */ /* 0x000fea0003800000 */
.L_x_1969:
        /* <DEDUP_REMOVED lines=19> */
.L_x_1971:
        /* <DEDUP_REMOVED lines=22> */
.L_x_1973:
[----:B------:R-:W-:Y:S05]  /*7400*/  BSYNC B0 ;  /* 0x0000000000007941 */ /* 0x000fea0003800000 */
.L_x_1972:
        /* <DEDUP_REMOVED lines=20> */
.L_x_1974:
        /* <DEDUP_REMOVED lines=22> */
.L_x_1976:
[----:B------:R-:W-:Y:S05]  /*76b0*/  BSYNC B0 ;  /* 0x0000000000007941 */ /* 0x000fea0003800000 */
.L_x_1975:
        /* <DEDUP_REMOVED lines=20> */
.L_x_1977:
        /* <DEDUP_REMOVED lines=22> */
.L_x_1979:
[----:B------:R-:W-:Y:S05]  /*7960*/  BSYNC B0 ;  /* 0x0000000000007941 */ /* 0x000fea0003800000 */
.L_x_1978:
        /* <DEDUP_REMOVED lines=20> */
.L_x_1980:
        /* <DEDUP_REMOVED lines=22> */
.L_x_1982:
[----:B------:R-:W-:Y:S05]  /*7c10*/  BSYNC B0 ;  /* 0x0000000000007941 */ /* 0x000fea0003800000 */
.L_x_1981:
        /* <DEDUP_REMOVED lines=20> */
.L_x_1983:
        /* <DEDUP_REMOVED lines=22> */
.L_x_1985:
[----:B------:R-:W-:Y:S05]  /*7ec0*/  BSYNC B0 ;  /* 0x0000000000007941 */ /* 0x000fea0003800000 */
.L_x_1984:
        /* <DEDUP_REMOVED lines=20> */
.L_x_1986:
        /* <DEDUP_REMOVED lines=22> */
.L_x_1988:
[----:B------:R-:W-:Y:S05]  /*8170*/  BSYNC B0 ;  /* 0x0000000000007941 */ /* 0x000fea0003800000 */
.L_x_1987:
        /* <DEDUP_REMOVED lines=20> */
.L_x_1989:
        /* <DEDUP_REMOVED lines=21> */
.L_x_1991:
[----:B------:R-:W-:Y:S05]  /*8410*/  BSYNC B0 ;  /* 0x0000000000007941 */ /* 0x000fea0003800000 */
.L_x_1990:
        /* <DEDUP_REMOVED lines=19> */
.L_x_1992:
        /* <DEDUP_REMOVED lines=21> */
.L_x_1994:
[----:B------:R-:W-:Y:S05]  /*86a0*/  BSYNC B0 ;  /* 0x0000000000007941 */ /* 0x000fea0003800000 */
.L_x_1993:
        /* <DEDUP_REMOVED lines=19> */
.L_x_1995:
        /* <DEDUP_REMOVED lines=21> */
.L_x_1997:
[----:B------:R-:W-:Y:S05]  /*8930*/  BSYNC B0 ;  /* 0x0000000000007941 */ /* 0x000fea0003800000 */
.L_x_1996:
        /* <DEDUP_REMOVED lines=19> */
.L_x_1998:
        /* <DEDUP_REMOVED lines=26> */
.L_x_2000:
[----:B------:R-:W-:Y:S05]  /*8c10*/  BSYNC B0 ;  /* 0x0000000000007941 */ /* 0x000fea0003800000 */
.L_x_1999:
        /* <DEDUP_REMOVED lines=19> */
.L_x_2001:
        /* <DEDUP_REMOVED lines=26> */
.L_x_2003:
[----:B------:R-:W-:Y:S05]  /*8ef0*/  BSYNC B0 ;  /* 0x0000000000007941 */ /* 0x000fea0003800000 */
.L_x_2002:
        /* <DEDUP_REMOVED lines=19> */
.L_x_2004:
        /* <DEDUP_REMOVED lines=26> */
.L_x_2006:
[----:B------:R-:W-:Y:S05]  /*91d0*/  BSYNC B0 ;  /* 0x0000000000007941 */ /* 0x000fea0003800000 */
.L_x_2005:
        /* <DEDUP_REMOVED lines=19> */
.L_x_2007:
        /* <DEDUP_REMOVED lines=21> */
.L_x_2009:
[----:B------:R-:W-:Y:S05]  /*9460*/  BSYNC B0 ;  /* 0x0000000000007941 */ /* 0x000fea0003800000 */
.L_x_2008:
[----:B------:R-:W-:Y:S02]  /*9470*/  IADD3 R73, R66, R73, RZ ;  /* 0x0000004942497210 */ /* 0x000fe40007ffe0ff */
[----:B------:R-:W-:Y:S02]  /*9480*/  IADD3 R72, R72, 0x1, RZ ;  /* 0x0000000148487810 */ /* 0x000fe40007ffe0ff */
[----:B------:R-:W-:-:S13]  /*9490*/  ISETP.GE.AND P5, PT, R73, UR4, PT ;  /* 0x0000000449007c0c */ /* 0x000fda000bfa6270 */
[----:B------:R-:W-:Y:S05]  /*94a0*/  @!P5 BRA `(.L_x_2010) ;  /* 0xffffff700090d947 */ /* 0x000fea000383ffff */
.L_x_1927:
        /* <DEDUP_REMOVED lines=23> */
.L_x_2012:
[----:B------:R-:W-:Y:S05]  /*9620*/  BSYNC B0 ;  /* 0x0000000000007941 */ /* 0x000fea0003800000 */
.L_x_2011:
[----:B------:R-:W-:Y:S05]  /*9630*/  @P0 EXIT ;  /* 0x000000000000094d */ /* 0x000fea0003800000 */
[----:B------:R-:W-:Y:S05]  /*9640*/  @P2 BRA `(.L_x_2013) ;  /* 0x0000000000202947 */ /* 0x000fea0003800000 */
[----:B------:R-:W-:-:S05]  /*9650*/  IMAD R0, R6, R7, RZ ;  /* 0x0000000706007224 */ /* 0x000fca00078e02ff */
[----:B------:R-:W-:-:S13]  /*9660*/  ISETP.NE.AND P0, PT, R0, -0x1, PT ;  /* 0xffffffff0000780c */ /* 0x000fda0003f05270 */
[----:B------:R-:W-:Y:S05]  /*9670*/  @!P0 BRA `(.L_x_2013) ;  /* 0x0000000000148947 */ /* 0x000fea0003800000 */
.L_x_2014:
[----:B---3--:R-:W3:Y:S04]  /*9680*/  LDG.E.STRONG.GPU R5, desc[UR8][R2.64] ;  /* 0x0000000802057981 */ /* 0x008ee8000c1ef900 */
[----:B---3--:R-:W-:Y:S01]  /*9690*/  CCTL.IVALL ;  /* 0x00000000ff00798f */ /* 0x008fe20002000000 */
[----:B------:R-:W-:Y:S05]  /*96a0*/  YIELD ;  /* 0x0000000000007946 */ /* 0x000fea0003800000 */
[----:B------:R-:W-:-:S13]  /*96b0*/  ISETP.NE.AND P0, PT, R5, R0, PT ;  /* 0x000000000500720c */ /* 0x000fda0003f05270 */
[----:B------:R-:W-:Y:S05]  /*96c0*/  @P0 BRA `(.L_x_2014) ;  /* 0xfffffffc00ec0947 */ /* 0x000fea000383ffff */
.L_x_2013:
        /* <DEDUP_REMOVED lines=24> */
.L_x_2015:
        /* <DEDUP_REMOVED lines=17> */
[----:B----4-:R-:W-:Y:S02]  /*9960*/  F2FP.F16.F32.PACK_AB R19, R9, R0 ;  /* 0x000000000913723e */ /* 0x010fe400000000ff */
[----:B------:R-:W-:Y:S02]  /*9970*/  SHF.R.S32.HI R0, RZ, 0x1f, R81 ;  /* 0x0000001fff007819 */ /* 0x000fe40000011451 */
[----:B--2---:R-:W-:Y:S01]  /*9980*/  F2FP.F16.F32.PACK_AB R21, R13, R10 ;  /* 0x0000000a0d15723e */ /* 0x004fe200000000ff */
[----:B------:R4:W-:Y:S04]  /*9990*/  STG.E desc[UR8][R2.64], R19 ;  /* 0x0000001302007986 */ /* 0x0009e8000c101908 */
[----:B------:R4:W-:Y:S01]  /*99a0*/  STG.E desc[UR8][R4.64], R21 ;  /* 0x0000001504007986 */ /* 0x0009e2000c101908 */
[----:B------:R-:W-:-:S13]  /*99b0*/  ISETP.GT.AND.EX P0, PT, R25, R0, PT, P0 ;  /* 0x000000001900720c */ /* 0x000fda0003f04300 */
[----:B----4-:R-:W-:Y:S05]  /*99c0*/  @P0 BRA `(.L_x_2015) ;  /* 0xfffffffc00a00947 */ /* 0x010fea000383ffff */
[----:B------:R-:W-:Y:S05]  /*99d0*/  EXIT ;  /* 0x000000000000794d */ /* 0x000fea0003800000 */
.L_x_2016:
        /* <DEDUP_REMOVED lines=10> */
.L_x_3286:


//--------------------- .text._Z35group_norm_nhwc_fwd_one_pass_kernelI11Bf16IOFp32WLi64ELi30ELi480EEv26Group_norm_nhwc_fwd_params --------------------------
	.section	.text._Z35group_norm_nhwc_fwd_one_pass_kernelI11Bf16IOFp32WLi64ELi30ELi480EEv26Group_norm_nhwc_fwd_params,"ax",@progbits
	.align	128
        .global         _Z35group_norm_nhwc_fwd_one_pass_kernelI11Bf16IOFp32WLi64ELi30ELi480EEv26Group_norm_nhwc_fwd_params
        .type           _Z35group_norm_nhwc_fwd_one_pass_kernelI11Bf16IOFp32WLi64ELi30ELi480EEv26Group_norm_nhwc_fwd_params,@function
        .size           _Z35group_norm_nhwc_fwd_one_pass_kernelI11Bf16IOFp32WLi64ELi30ELi480EEv26Group_norm_nhwc_fwd_params,(.L_x_3287 - _Z35group_norm_nhwc_fwd_one_pass_kernelI11Bf16IOFp32WLi64ELi30ELi480EEv26Group_norm_nhwc_fwd_params)
        .other          _Z35group_norm_nhwc_fwd_one_pass_kernelI11Bf16IOFp32WLi64ELi30ELi480EEv26Group_norm_nhwc_fwd_params,@"STO_CUDA_ENTRY STV_DEFAULT"
_Z35group_norm_nhwc_fwd_one_pass_kernelI11Bf16IOFp32WLi64ELi30ELi480EEv26Group_norm_nhwc_fwd_params:
.text._Z35group_norm_nhwc_fwd_one_pass_kernelI11Bf16IOFp32WLi64ELi30ELi480EEv26Group_norm_nhwc_fwd_params:
[----:B------:R-:W-:Y:S01]  /*0000*/  LDC R1, c[0x0][0x28] ;  /* 0x00000a00ff017b82 */ /* 0x000fe20000000800 */
[----:B------:R-:W0:Y:S01]  /*0010*/  S2R R21, SR_CTAID.Y ;  /* 0x0000000000157919 */ /* 0x000e220000002600 */
[----:B------:R-:W-:Y:S01]  /*0020*/  ULDC UR4, c[0x0][0x288] ;  /* 0x0000a20000047ab9 */ /* 0x000fe20000000800 */
[----:B------:R-:W-:Y:S02]  /*0030*/  ULDC UR5, c[0x0][0x258] ;  /* 0x0000960000057ab9 */ /* 0x000fe40000000800 */
[----:B------:R-:W-:-:S06]  /*0040*/  UIMAD UR4, UR4, UR5, URZ ;  /* 0x00000005040472a4 */ /* 0x000fcc000f8e023f */
[----:B0-----:R-:W-:-:S13]  /*0050*/  ISETP.GE.AND P0, PT, R21, UR4, PT ;  /* 0x0000000415007c0c */ /* 0x001fda000bf06270 */
[----:B------:R-:W-:Y:S05]  /*0060*/  @P0 EXIT ;  /* 0x000000000000094d */ /* 0x000fea0003800000 */
[----:B------:R-:W0:Y:S01]  /*0070*/  S2R R2, SR_TID.X ;  /* 0x0000000000027919 */ /* 0x000e220000002100 */
[----:B------:R-:W-:Y:S01]  /*0080*/  S2UR UR7, SR_CTAID.X ;  /* 0x00000000000779c3 */ /* 0x000fe20000002500 */
[----:B------:R-:W-:Y:S01]  /*0090*/  ULDC.64 UR8, c[0x0][0x278] ;  /* 0x00009e0000087ab9 */ /* 0x000fe20000000a00 */
[----:B------:R-:W-:Y:S01]  /*00a0*/  UMOV UR5, 0x400 ;  /* 0x0000040000057882 */ /* 0x000fe20000000000 */
[----:B------:R-:W1:Y:S01]  /*00b0*/  S2R R0, SR_LANEID ;  /* 0x0000000000007919 */ /* 0x000e620000000000 */
[----:B------:R-:W-:Y:S01]  /*00c0*/  HFMA2.MMA R18, -RZ, RZ, 0, 0 ;  /* 0x00000000ff127435 */ /* 0x000fe200000001ff */
[----:B------:R-:W-:-:S03]  /*00d0*/  ULDC.U8 UR10, c[0x0][0x28c] ;  /* 0x0000a300000a7ab9 */ /* 0x000fc60000000000 */
[----:B------:R-:W2:Y:S08]  /*00e0*/  LDC R20, c[0x0][0x294] ;  /* 0x0000a500ff147b82 */ /* 0x000eb00000000800 */
[----:B------:R-:W3:Y:S01]  /*00f0*/  S2UR UR6, SR_CgaCtaId ;  /* 0x00000000000679c3 */ /* 0x000ee20000008800 */
[----:B0-----:R-:W-:Y:S01]  /*0100*/  IMAD.WIDE.U32 R4, R2, -0x77777777, RZ ;  /* 0x8888888902047825 */ /* 0x001fe200078e00ff */
[----:B------:R-:W-:-:S04]  /*0110*/  SHF.R.S32.HI R3, RZ, 0x1f, R2 ;  /* 0x0000001fff037819 */ /* 0x000fc80000011402 */
[----:B------:R-:W-:Y:S02]  /*0120*/  SHF.R.U32.HI R5, RZ, 0x3, R5 ;  /* 0x00000003ff057819 */ /* 0x000fe40000011605 */
[----:B------:R-:W-:Y:S01]  /*0130*/  LEA.HI R3, R3, R2, RZ, 0x5 ;  /* 0x0000000203037211 */ /* 0x000fe200078f28ff */
[----:B---3--:R-:W-:Y:S02]  /*0140*/  ULEA UR5, UR6, UR5, 0x18 ;  /* 0x0000000506057291 */ /* 0x008fe4000f8ec03f */
[----:B--2---:R-:W-:Y:S01]  /*0150*/  IMAD R20, R20, UR7, R5 ;  /* 0x0000000714147c24 */ /* 0x004fe2000f8e0205 */
[----:B------:R-:W-:Y:S01]  /*0160*/  SHF.R.S32.HI R3, RZ, 0x5, R3 ;  /* 0x00000005ff037819 */ /* 0x000fe20000011403 */
[----:B------:R-:W-:-:S03]  /*0170*/  IMAD R22, R5, -0xf, R2 ;  /* 0xfffffff105167824 */ /* 0x000fc600078e0202 */
[----:B------:R-:W-:Y:S02]  /*0180*/  ISETP.GE.U32.AND P0, PT, R20, UR8, PT ;  /* 0x0000000814007c0c */ /* 0x000fe4000bf06070 */
[----:B------:R-:W-:Y:S02]  /*0190*/  SHF.R.S32.HI R4, RZ, 0x1f, R20 ;  /* 0x0000001fff047819 */ /* 0x000fe40000011414 */
[----:B------:R-:W-:Y:S02]  /*01a0*/  SHF.L.U32 R22, R22, 0x1, RZ ;  /* 0x0000000116167819 */ /* 0x000fe400000006ff */
[----:B------:R-:W-:Y:S01]  /*01b0*/  ISETP.GE.AND.EX P0, PT, R4, UR9, PT, P0 ;  /* 0x0000000904007c0c */ /* 0x000fe2000bf06300 */
[----:B------:R-:W-:Y:S01]  /*01c0*/  ULDC.64 UR8, c[0x0][0x208] ;  /* 0x0000820000087ab9 */ /* 0x000fe20000000a00 */
[----:B------:R-:W-:Y:S02]  /*01d0*/  LEA R19, R3, UR5, 0x3 ;  /* 0x0000000503137c11 */ /* 0x000fe4000f8e18ff */
[----:B-1----:R-:W-:-:S13]  /*01e0*/  ISETP.LT.U32.AND P0, PT, R2, 0x1e0, !P0 ;  /* 0x000001e00200780c */ /* 0x002fda0004701070 */
.L_x_2032:
[----:B0-----:R-:W0:Y:S01]  /*01f0*/  LDC R4, c[0x0][0x288] ;  /* 0x0000a200ff047b82 */ /* 0x001e220000000800 */
[----:B------:R-:W-:Y:S01]  /*0200*/  IABS R9, R21 ;  /* 0x0000001500097213 */ /* 0x000fe20000000000 */
[----:B------:R-:W-:Y:S01]  /*0210*/  ULDC.64 UR12, c[0x0][0x278] ;  /* 0x00009e00000c7ab9 */ /* 0x000fe20000000a00 */
[----:B------:R-:W-:Y:S02]  /*0220*/  IADD3 R15, R20, 0x20, RZ ;  /* 0x00000020140f7810 */ /* 0x000fe40007ffe0ff */
[----:B------:R-:W-:Y:S02]  /*0230*/  SHF.R.S32.HI R12, RZ, 0x1f, R22 ;  /* 0x0000001fff0c7819 */ /* 0x000fe40000011416 */
[----:B------:R-:W-:Y:S01]  /*0240*/  SHF.R.S32.HI R13, RZ, 0x1f, R15 ;  /* 0x0000001fff0d7819 */ /* 0x000fe2000001140f */
[----:B------:R-:W1:Y:S01]  /*0250*/  @P0 LDC.64 R10, c[0x0][0x270] ;  /* 0x00009c00ff0a0b82 */ /* 0x000e620000000a00 */
[----:B------:R-:W-:Y:S02]  /*0260*/  SHF.R.S32.HI R23, RZ, 0x1f, R20 ;  /* 0x0000001fff177819 */ /* 0x000fe40000011414 */
[----:B0-----:R-:W-:-:S04]  /*0270*/  IABS R8, R4 ;  /* 0x0000000400087213 */ /* 0x001fc80000000000 */
[----:B------:R-:W0:Y:S08]  /*0280*/  I2F.RP R3, R8 ;  /* 0x0000000800037306 */ /* 0x000e300000209400 */
        /* <DEDUP_REMOVED lines=14> */
[----:B------:R-:W-:Y:S02]  /*0370*/  ISETP.GE.U32.AND P1, PT, R3, R8, PT ;  /* 0x000000080300720c */ /* 0x000fe40003f26070 */
[----:B------:R-:W-:Y:S02]  /*0380*/  LOP3.LUT R3, R21, R4, RZ, 0x3c, !PT ;  /* 0x0000000415037212 */ /* 0x000fe400078e3cff */
[----:B------:R-:W-:Y:S02]  /*0390*/  ISETP.NE.AND P2, PT, R4, RZ, PT ;  /* 0x000000ff0400720c */ /* 0x000fe40003f45270 */
[----:B------:R-:W-:-:S07]  /*03a0*/  ISETP.GE.AND P3, PT, R3, RZ, PT ;  /* 0x000000ff0300720c */ /* 0x000fce0003f66270 */
[----:B------:R-:W-:Y:S02]  /*03b0*/  @P1 IADD3 R7, R7, 0x1, RZ ;  /* 0x0000000107071810 */ /* 0x000fe40007ffe0ff */
[----:B------:R-:W-:Y:S02]  /*03c0*/  ISETP.GE.U32.AND P1, PT, R15, UR12, PT ;  /* 0x0000000c0f007c0c */ /* 0x000fe4000bf26070 */
[----:B------:R-:W-:Y:S02]  /*03d0*/  MOV R17, R7 ;  /* 0x0000000700117202 */ /* 0x000fe40000000f00 */
[----:B------:R-:W-:Y:S01]  /*03e0*/  ISETP.GE.AND.EX P1, PT, R13, UR13, PT, P1 ;  /* 0x0000000d0d007c0c */ /* 0x000fe2000bf26310 */
[----:B------:R-:W0:Y:S01]  /*03f0*/  @P0 LDC.64 R6, c[0x0][0x220] ;  /* 0x00008800ff060b82 */ /* 0x000e220000000a00 */
[----:B------:R-:W-:Y:S01]  /*0400*/  @!P3 IADD3 R17, -R17, RZ, RZ ;  /* 0x000000ff1111b210 */ /* 0x000fe20007ffe1ff */
[----:B------:R-:W-:Y:S01]  /*0410*/  ULDC.64 UR12, c[0x0][0x280] ;  /* 0x0000a000000c7ab9 */ /* 0x000fe20000000a00 */
[----:B------:R-:W-:-:S02]  /*0420*/  ISETP.GT.U32.OR P1, PT, R2, 0x1df, P1 ;  /* 0x000001df0200780c */ /* 0x000fc40000f24470 */
[----:B------:R-:W-:-:S04]  /*0430*/  @!P2 LOP3.LUT R17, RZ, R4, RZ, 0x33, !PT ;  /* 0x00000004ff11a212 */ /* 0x000fc800078e33ff */
[----:B------:R-:W-:-:S05]  /*0440*/  IADD3 R3, -R17, RZ, RZ ;  /* 0x000000ff11037210 */ /* 0x000fca0007ffe1ff */
[----:B------:R-:W-:Y:S01]  /*0450*/  IMAD R3, R4, R3, R21 ;  /* 0x0000000304037224 */ /* 0x000fe200078e0215 */
[----:B------:R-:W-:Y:S01]  /*0460*/  SHF.R.S32.HI R4, RZ, 0x1f, R17 ;  /* 0x0000001fff047819 */ /* 0x000fe20000011411 */
[----:B------:R-:W2:Y:S02]  /*0470*/  @!P1 LDC.64 R8, c[0x0][0x270] ;  /* 0x00009c00ff089b82 */ /* 0x000ea40000000a00 */
[----:B------:R-:W-:Y:S02]  /*0480*/  IMAD R3, R3, 0x1e, RZ ;  /* 0x0000001e03037824 */ /* 0x000fe400078e02ff */
[----:B------:R-:W-:-:S03]  /*0490*/  IMAD R14, R4, UR12, RZ ;  /* 0x0000000c040e7c24 */ /* 0x000fc6000f8e02ff */
[----:B------:R-:W-:Y:S01]  /*04a0*/  IADD3 R24, P2, R22, R3, RZ ;  /* 0x0000000316187210 */ /* 0x000fe20007f5e0ff */
[----:B------:R-:W3:Y:S01]  /*04b0*/  @!P1 LDC.64 R4, c[0x0][0x220] ;  /* 0x00008800ff049b82 */ /* 0x000ee20000000a00 */
[----:B------:R-:W-:Y:S02]  /*04c0*/  IMAD R27, R17, UR13, R14 ;  /* 0x0000000d111b7c24 */ /* 0x000fe4000f8e020e */
[----:B------:R-:W-:Y:S01]  /*04d0*/  LEA.HI.X.SX32 R25, R3, R12, 0x1, P2 ;  /* 0x0000000c03197211 */ /* 0x000fe200010f0eff */
[----:B-1----:R-:W-:Y:S02]  /*04e0*/  @P0 IMAD R12, R23, R10, RZ ;  /* 0x0000000a170c0224 */ /* 0x002fe400078e02ff */
[----:B------:R-:W-:-:S04]  /*04f0*/  IMAD.WIDE.U32 R24, R17, UR12, R24 ;  /* 0x0000000c11187c25 */ /* 0x000fc8000f8e0018 */
[C---:B------:R-:W-:Y:S01]  /*0500*/  @P0 IMAD R17, R20.reuse, R11, R12 ;  /* 0x0000000b14110224 */ /* 0x040fe200078e020c */
[----:B------:R-:W-:Y:S02]  /*0510*/  IADD3 R27, R25, R27, RZ ;  /* 0x0000001b191b7210 */ /* 0x000fe40007ffe0ff */
[----:B------:R-:W-:Y:S01]  /*0520*/  @P0 MOV R26, R24 ;  /* 0x00000018001a0202 */ /* 0x000fe20000000f00 */
[----:B--2---:R-:W-:Y:S01]  /*0530*/  @!P1 IMAD R14, R13, R8, RZ ;  /* 0x000000080d0e9224 */ /* 0x004fe200078e02ff */
[----:B------:R-:W-:Y:S02]  /*0540*/  @!P1 MOV R12, R24 ;  /* 0x00000018000c9202 */ /* 0x000fe40000000f00 */
[----:B------:R-:W-:Y:S01]  /*0550*/  @!P1 MOV R13, R27 ;  /* 0x0000001b000d9202 */ /* 0x000fe20000000f00 */
[----:B------:R-:W-:-:S04]  /*0560*/  @P0 IMAD.WIDE.U32 R10, R20, R10, R26 ;  /* 0x0000000a140a0225 */ /* 0x000fc800078e001a */
[----:B------:R-:W-:Y:S01]  /*0570*/  @!P1 IMAD R23, R15, R9, R14 ;  /* 0x000000090f179224 */ /* 0x000fe200078e020e */
[----:B------:R-:W-:Y:S01]  /*0580*/  @P0 IADD3 R11, R11, R17, RZ ;  /* 0x000000110b0b0210 */ /* 0x000fe20007ffe0ff */
[----:B------:R-:W-:Y:S01]  /*0590*/  @!P1 IMAD.WIDE.U32 R8, R15, R8, R12 ;  /* 0x000000080f089225 */ /* 0x000fe200078e000c */
[----:B0-----:R-:W-:Y:S02]  /*05a0*/  @P0 LEA R6, P2, R10, R6, 0x1 ;  /* 0x000000060a060211 */ /* 0x001fe400078408ff */
[----:B------:R-:W-:Y:S02]  /*05b0*/  CS2R R16, SRZ ;  /* 0x0000000000107805 */ /* 0x000fe4000001ff00 */
[----:B------:R-:W-:Y:S02]  /*05c0*/  @!P1 IADD3 R9, R9, R23, RZ ;  /* 0x0000001709099210 */ /* 0x000fe40007ffe0ff */
[----:B---3--:R-:W-:Y:S02]  /*05d0*/  @!P1 LEA R4, P3, R8, R4, 0x1 ;  /* 0x0000000408049211 */ /* 0x008fe400078608ff */
[----:B------:R-:W-:-:S02]  /*05e0*/  @P0 LEA.HI.X R7, R10, R7, R11, 0x1, P2 ;  /* 0x000000070a070211 */ /* 0x000fc400010f0c0b */
[----:B------:R-:W-:-:S03]  /*05f0*/  @!P1 LEA.HI.X R5, R8, R5, R9, 0x1, P3 ;  /* 0x0000000508059211 */ /* 0x000fc600018f0c09 */
[----:B------:R-:W2:Y:S04]  /*0600*/  @P0 LDG.E R16, desc[UR8][R6.64] ;  /* 0x0000000806100981 */ /* 0x000ea8000c1e1900 */
[----:B------:R-:W3:Y:S01]  /*0610*/  @!P1 LDG.E R17, desc[UR8][R4.64] ;  /* 0x0000000804119981 */ /* 0x000ee2000c1e1900 */
[C---:B------:R-:W-:Y:S01]  /*0620*/  ISETP.GT.AND P1, PT, R0.reuse, 0x1e, PT ;  /* 0x0000001e0000780c */ /* 0x040fe20003f24270 */
[----:B------:R-:W-:Y:S01]  /*0630*/  BSSY B0, `(.L_x_2017) ;  /* 0x0000055000007945 */ /* 0x000fe20003800000 */
[----:B------:R-:W-:Y:S02]  /*0640*/  ISETP.NE.AND P3, PT, R0, RZ, PT ;  /* 0x000000ff0000720c */ /* 0x000fe40003f65270 */
[----:B------:R-:W-:Y:S02]  /*0650*/  ISETP.NE.AND P2, PT, R2, RZ, PT ;  /* 0x000000ff0200720c */ /* 0x000fe40003f45270 */
[----:B--2---:R-:W-:-:S02]  /*0660*/  PRMT R8, R16, 0x7632, R8 ;  /* 0x0000763210087816 */ /* 0x004fc40000000008 */
[----:B---3--:R-:W-:Y:S02]  /*0670*/  PRMT R10, R17, 0x7632, R10 ;  /* 0x00007632110a7816 */ /* 0x008fe4000000000a */
[----:B------:R-:W-:Y:S02]  /*0680*/  SHF.L.U32 R9, R8, 0x10, RZ ;  /* 0x0000001008097819 */ /* 0x000fe400000006ff */
[----:B------:R-:W-:Y:S02]  /*0690*/  SHF.L.U32 R13, R10, 0x10, RZ ;  /* 0x000000100a0d7819 */ /* 0x000fe400000006ff */
[----:B------:R-:W-:Y:S01]  /*06a0*/  SHF.L.U32 R8, R16, 0x10, RZ ;  /* 0x0000001010087819 */ /* 0x000fe200000006ff */
[----:B------:R-:W-:Y:S01]  /*06b0*/  FMUL.FTZ R11, R9, R9 ;  /* 0x00000009090b7220 */ /* 0x000fe20000410000 */
[----:B------:R-:W-:Y:S01]  /*06c0*/  SHF.L.U32 R10, R17, 0x10, RZ ;  /* 0x00000010110a7819 */ /* 0x000fe200000006ff */
[----:B------:R-:W-:Y:S02]  /*06d0*/  FMUL.FTZ R15, R13, R13 ;  /* 0x0000000d0d0f7220 */ /* 0x000fe40000410000 */
[C---:B------:R-:W-:Y:S01]  /*06e0*/  FADD.FTZ R9, R8.reuse, R9 ;  /* 0x0000000908097221 */ /* 0x040fe20000010000 */
[----:B------:R-:W-:Y:S01]  /*06f0*/  FFMA.FTZ R11, R8, R8, R11 ;  /* 0x00000008080b7223 */ /* 0x000fe2000001000b */
[C---:B------:R-:W-:Y:S01]  /*0700*/  FADD.FTZ R4, R10.reuse, R13 ;  /* 0x0000000d0a047221 */ /* 0x040fe20000010000 */
[----:B------:R-:W-:Y:S01]  /*0710*/  FFMA.FTZ R10, R10, R10, R15 ;  /* 0x0000000a0a0a7223 */ /* 0x000fe2000001000f */
[----:B------:R-:W-:Y:S01]  /*0720*/  FADD.FTZ R9, RZ, R9 ;  /* 0x00000009ff097221 */ /* 0x000fe20000010000 */
[----:B------:R-:W-:-:S03]  /*0730*/  FADD.FTZ R11, RZ, R11 ;  /* 0x0000000bff0b7221 */ /* 0x000fc60000010000 */
[----:B------:R-:W-:Y:S01]  /*0740*/  FADD.FTZ R4, R9, R4 ;  /* 0x0000000409047221 */ /* 0x000fe20000010000 */
[----:B------:R-:W-:-:S04]  /*0750*/  FADD.FTZ R5, R11, R10 ;  /* 0x0000000a0b057221 */ /* 0x000fc80000010000 */
[----:B------:R-:W0:Y:S04]  /*0760*/  SHFL.DOWN PT, R7, R4, 0x1, 0x1f ;  /* 0x08201f0004077f89 */ /* 0x000e2800000e0000 */
[----:B------:R-:W1:Y:S01]  /*0770*/  SHFL.DOWN PT, R6, R5, 0x1, 0x1f ;  /* 0x08201f0005067f89 */ /* 0x000e6200000e0000 */
        /* <DEDUP_REMOVED lines=21> */
[----:B-1----:R-:W-:-:S05]  /*08d0*/  @!P1 FADD.FTZ R5, R5, R6 ;  /* 0x0000000605059221 */ /* 0x002fca0000010000 */
[----:B------:R0:W-:Y:S01]  /*08e0*/  @!P3 STS.64 [R19+0x10], R4 ;  /* 0x000010041300b388 */ /* 0x0001e20000000a00 */
[----:B------:R-:W-:Y:S06]  /*08f0*/  BAR.SYNC.DEFER_BLOCKING 0x0 ;  /* 0x0000000000007b1d */ /* 0x000fec0000010000 */
[----:B------:R-:W-:Y:S05]  /*0900*/  @P2 BRA `(.L_x_2018) ;  /* 0x00000000009c2947 */ /* 0x000fea0003800000 */
[----:B------:R-:W1:Y:S01]  /*0910*/  S2UR UR6, SR_CgaCtaId ;  /* 0x00000000000679c3 */ /* 0x000e620000008800 */
[----:B------:R-:W-:Y:S02]  /*0920*/  UMOV UR5, 0x400 ;  /* 0x0000040000057882 */ /* 0x000fe40000000000 */
[----:B-1----:R-:W-:-:S09]  /*0930*/  ULEA UR5, UR6, UR5, 0x18 ;  /* 0x0000000506057291 */ /* 0x002fd2000f8ec03f */
[----:B------:R-:W1:Y:S04]  /*0940*/  LDS.64 R6, [UR5+0x18] ;  /* 0x00001805ff067984 */ /* 0x000e680008000a00 */
[----:B------:R-:W2:Y:S04]  /*0950*/  LDS.128 R8, [UR5+0x20] ;  /* 0x00002005ff087984 */ /* 0x000ea80008000c00 */
[----:B------:R-:W3:Y:S01]  /*0960*/  LDS.128 R12, [UR5+0x30] ;  /* 0x00003005ff0c7984 */ /* 0x000ee20008000c00 */
        /* <DEDUP_REMOVED lines=33> */
.L_x_2018:
[----:B------:R-:W-:Y:S05]  /*0b80*/  BSYNC B0 ;  /* 0x0000000000007941 */ /* 0x000fea0003800000 */
.L_x_2017:
[----:B------:R-:W1:Y:S02]  /*0b90*/  LDC R12, c[0x0][0xc] ;  /* 0x00000300ff0c7b82 */ /* 0x000e640000000800 */
[----:B-1----:R-:W-:-:S13]  /*0ba0*/  ISETP.GE.U32.AND P1, PT, R12, 0x2, PT ;  /* 0x000000020c00780c */ /* 0x002fda0003f26070 */
[----:B------:R-:W-:Y:S05]  /*0bb0*/  @!P1 BRA `(.L_x_2019) ;  /* 0x0000000800789947 */ /* 0x000fea0003800000 */
[----:B------:R-:W-:Y:S05]  /*0bc0*/  @P2 BRA `(.L_x_2020) ;  /* 0x00000000007c2947 */ /* 0x000fea0003800000 */
[----:B------:R-:W1:Y:S01]  /*0bd0*/  LDC R13, c[0x0][0x10] ;  /* 0x00000400ff0d7b82 */ /* 0x000e620000000800 */
[----:B------:R-:W2:Y:S01]  /*0be0*/  S2R R14, SR_CTAID.Y ;  /* 0x00000000000e7919 */ /* 0x000ea20000002600 */
[C---:B------:R-:W-:Y:S02]  /*0bf0*/  LOP3.LUT R28, R18.reuse, 0x1, RZ, 0xc0, !PT ;  /* 0x00000001121c7812 */ /* 0x040fe400078ec0ff */
[----:B------:R-:W-:Y:S02]  /*0c00*/  LOP3.LUT P1, RZ, R18, 0x2, RZ, 0xc0, !PT ;  /* 0x0000000212ff7812 */ /* 0x000fe4000782c0ff */
[----:B------:R-:W-:Y:S02]  /*0c10*/  MOV R23, 0x1 ;  /* 0x0000000100177802 */ /* 0x000fe40000000f00 */
[----:B------:R-:W3:Y:S02]  /*0c20*/  LDC.64 R8, c[0x0][0x248] ;  /* 0x00009200ff087b82 */ /* 0x000ee40000000a00 */
[----:B------:R-:W-:-:S06]  /*0c30*/  SEL R23, R23, 0xffffffff, !P1 ;  /* 0xffffffff17177807 */ /* 0x000fcc0004800000 */
[----:B------:R-:W4:Y:S01]  /*0c40*/  LDC.64 R6, c[0x0][0x240] ;  /* 0x00009000ff067b82 */ /* 0x000f220000000a00 */
[----:B-1----:R-:W-:-:S04]  /*0c50*/  IMAD R15, R28, R13, RZ ;  /* 0x0000000d1c0f7224 */ /* 0x002fc800078e02ff */
[----:B------:R-:W-:-:S05]  /*0c60*/  IMAD R10, R15, R12, RZ ;  /* 0x0000000c0f0a7224 */ /* 0x000fca00078e02ff */
[----:B------:R-:W-:Y:S02]  /*0c70*/  SHF.L.U32 R11, R10, 0x1, RZ ;  /* 0x000000010a0b7819 */ /* 0x000fe400000006ff */
[----:B--2---:R-:W-:-:S03]  /*0c80*/  IADD3 R15, R15, R14, RZ ;  /* 0x0000000e0f0f7210 */ /* 0x004fc60007ffe0ff */
[----:B---3--:R-:W-:-:S04]  /*0c90*/  IMAD.WIDE R8, R11, 0x4, R8 ;  /* 0x000000040b087825 */ /* 0x008fc800078e0208 */
[----:B------:R-:W-:-:S04]  /*0ca0*/  IMAD R11, R13, UR7, R14 ;  /* 0x000000070d0b7c24 */ /* 0x000fc8000f8e020e */
[----:B------:R-:W-:-:S04]  /*0cb0*/  IMAD.WIDE.U32 R10, R11, 0x8, R8 ;  /* 0x000000080b0a7825 */ /* 0x000fc800078e0008 */
[----:B----4-:R-:W-:Y:S01]  /*0cc0*/  IMAD.WIDE.U32 R8, R15, 0x4, R6 ;  /* 0x000000040f087825 */ /* 0x010fe200078e0006 */
[----:B------:R-:W-:Y:S01]  /*0cd0*/  SEL R15, R12, RZ, !P1 ;  /* 0x000000ff0c0f7207 */ /* 0x000fe20004800000 */
[----:B------:R1:W-:Y:S03]  /*0ce0*/  STG.E.64 desc[UR8][R10.64], R4 ;  /* 0x000000040a007986 */ /* 0x0003e6000c101b08 */
[----:B------:R-:W-:Y:S01]  /*0cf0*/  ISETP.NE.AND P1, PT, R15, -0x1, PT ;  /* 0xffffffff0f00780c */ /* 0x000fe20003f25270 */
[----:B------:R-:W-:Y:S06]  /*0d00*/  MEMBAR.ALL.GPU ;  /* 0x0000000000007992 */ /* 0x000fec000000a000 */
[----:B------:R-:W-:-:S00]  /*0d10*/  ERRBAR ;  /* 0x00000000000079ab */ /* 0x000fc00000000000 */
[----:B------:R-:W-:Y:S06]  /*0d20*/  CGAERRBAR ;  /* 0x00000000000075ab */ /* 0x000fec0000000000 */
[----:B------:R1:W-:Y:S01]  /*0d30*/  REDG.E.ADD.S32.STRONG.GPU desc[UR8][R8.64], R23 ;  /* 0x000000170800798e */ /* 0x0003e2000c10e388 */
[----:B------:R-:W-:Y:S05]  /*0d40*/  @!P1 BRA `(.L_x_2020) ;  /* 0x00000000001c9947 */ /* 0x000fea0003800000 */
[----:B------:R-:W-:-:S04]  /*0d50*/  IMAD R13, R28, R13, R14 ;  /* 0x0000000d1c0d7224 */ /* 0x000fc800078e020e */
[----:B------:R-:W-:-:S07]  /*0d60*/  IMAD.WIDE.U32 R6, R13, 0x4, R6 ;  /* 0x000000040d067825 */ /* 0x000fce00078e0006 */
.L_x_2021:
[----:B-1----:R-:W2:Y:S04]  /*0d70*/  LDG.E.STRONG.GPU R8, desc[UR8][R6.64] ;  /* 0x0000000806087981 */ /* 0x002ea8000c1ef900 */
[----:B--2---:R-:W-:Y:S01]  /*0d80*/  CCTL.IVALL ;  /* 0x00000000ff00798f */ /* 0x004fe20002000000 */
[----:B------:R-:W-:Y:S05]  /*0d90*/  YIELD ;  /* 0x0000000000007946 */ /* 0x000fea0003800000 */
[----:B------:R-:W-:-:S13]  /*0da0*/  ISETP.NE.AND P1, PT, R8, R15, PT ;  /* 0x0000000f0800720c */ /* 0x000fda0003f25270 */
[----:B------:R-:W-:Y:S05]  /*0db0*/  @P1 BRA `(.L_x_2021) ;  /* 0xfffffffc00ec1947 */ /* 0x000fea000383ffff */
.L_x_2020:
[----:B------:R-:W-:Y:S01]  /*0dc0*/  ISETP.NE.AND P1, PT, R12, RZ, PT ;  /* 0x000000ff0c00720c */ /* 0x000fe20003f25270 */
[----:B------:R-:W-:Y:S05]  /*0dd0*/  WARPSYNC.ALL ;  /* 0x0000000000007948 */ /* 0x000fea0003800000 */
[----:B------:R-:W-:Y:S07]  /*0de0*/  BAR.SYNC.DEFER_BLOCKING 0x0 ;  /* 0x0000000000007b1d */ /* 0x000fee0000010000 */
[----:B------:R-:W-:Y:S05]  /*0df0*/  @!P1 BRA `(.L_x_2019) ;  /* 0x0000000400e89947 */ /* 0x000fea0003800000 */
[----:B------:R-:W-:Y:S01]  /*0e00*/  IADD3 R6, R12, -0x1, RZ ;  /* 0xffffffff0c067810 */ /* 0x000fe20007ffe0ff */
[----:B------:R-:W-:-:S03]  /*0e10*/  HFMA2.MMA R13, -RZ, RZ, 0, 0 ;  /* 0x00000000ff0d7435 */ /* 0x000fc600000001ff */
[----:B------:R-:W-:-:S13]  /*0e20*/  ISETP.GE.U32.AND P1, PT, R6, 0x3, PT ;  /* 0x000000030600780c */ /* 0x000fda0003f26070 */
[----:B------:R-:W-:Y:S05]  /*0e30*/  @!P1 BRA `(.L_x_2022) ;  /* 0x0000000400089947 */ /* 0x000fea0003800000 */
[----:B------:R-:W-:Y:S02]  /*0e40*/  LOP3.LUT R7, R12, 0x3, RZ, 0xc0, !PT ;  /* 0x000000030c077812 */ /* 0x000fe400078ec0ff */
[----:B------:R-:W-:Y:S02]  /*0e50*/  MOV R13, RZ ;  /* 0x000000ff000d7202 */ /* 0x000fe40000000f00 */
[----:B------:R-:W-:-:S07]  /*0e60*/  IADD3 R14, -R7, R12, RZ ;  /* 0x0000000c070e7210 */ /* 0x000fce0007ffe1ff */
.L_x_2023:
[----:B------:R-:W-:-:S13]  /*0e70*/  ISETP.EQ.OR P4, PT, R13, UR7, P2 ;  /* 0x000000070d007c0c */ /* 0x000fda0009782670 */
[----:B-1----:R-:W1:Y:S01]  /*0e80*/  @!P4 LDC R8, c[0x0][0x10] ;  /* 0x00000400ff08cb82 */ /* 0x002e620000000800 */
[----:B------:R-:W2:Y:S01]  /*0e90*/  @!P4 S2R R10, SR_CTAID.Y ;  /* 0x00000000000ac919 */ /* 0x000ea20000002600 */
[----:B------:R-:W-:-:S06]  /*0ea0*/  @!P4 LOP3.LUT R9, R18, 0x1, RZ, 0xc0, !PT ;  /* 0x000000011209c812 */ /* 0x000fcc00078ec0ff */
[----:B------:R-:W3:Y:S01]  /*0eb0*/  @!P4 LDC.64 R6, c[0x0][0x248] ;  /* 0x00009200ff06cb82 */ /* 0x000ee20000000a00 */
[----:B-1----:R-:W-:-:S04]  /*0ec0*/  @!P4 IMAD R9, R8, R9, RZ ;  /* 0x000000090809c224 */ /* 0x002fc800078e02ff */
[----:B------:R-:W-:-:S05]  /*0ed0*/  @!P4 IMAD R9, R9, R12, RZ ;  /* 0x0000000c0909c224 */ /* 0x000fca00078e02ff */
[----:B------:R-:W-:-:S05]  /*0ee0*/  @!P4 SHF.L.U32 R9, R9, 0x1, RZ ;  /* 0x000000010909c819 */ /* 0x000fca00000006ff */
[----:B---3--:R-:W-:-:S04]  /*0ef0*/  @!P4 IMAD.WIDE R6, R9, 0x4, R6 ;  /* 0x000000040906c825 */ /* 0x008fc800078e0206 */
[----:B--2---:R-:W-:-:S04]  /*0f00*/  @!P4 IMAD R9, R8, R13, R10 ;  /* 0x0000000d0809c224 */ /* 0x004fc800078e020a */
[----:B------:R-:W-:-:S06]  /*0f10*/  @!P4 IMAD.WIDE.U32 R6, R9, 0x8, R6 ;  /* 0x000000080906c825 */ /* 0x000fcc00078e0006 */
[----:B------:R-:W0:Y:S01]  /*0f20*/  @!P4 LDG.E.64 R6, desc[UR8][R6.64] ;  /* 0x000000080606c981 */ /* 0x000e22000c1e1b00 */
[C---:B------:R-:W-:Y:S02]  /*0f30*/  IADD3 R8, R13.reuse, 0x1, RZ ;  /* 0x000000010d087810 */ /* 0x040fe40007ffe0ff */
[----:B------:R-:W-:Y:S02]  /*0f40*/  IADD3 R15, R13, 0x2, RZ ;  /* 0x000000020d0f7810 */ /* 0x000fe40007ffe0ff */
[----:B------:R-:W-:Y:S02]  /*0f50*/  ISETP.EQ.OR P1, PT, R8, UR7, P2 ;  /* 0x0000000708007c0c */ /* 0x000fe40009722670 */
[----:B------:R-:W-:-:S11]  /*0f60*/  ISETP.EQ.OR P3, PT, R15, UR7, P2 ;  /* 0x000000070f007c0c */ /* 0x000fd60009762670 */
[----:B------:R-:W1:Y:S01]  /*0f70*/  @!P1 S2R R29, SR_CTAID.Y ;  /* 0x00000000001d9919 */ /* 0x000e620000002600 */
[----:B------:R-:W1:Y:S01]  /*0f80*/  @!P1 LDC R23, c[0x0][0x10] ;  /* 0x00000400ff179b82 */ /* 0x000e620000000800 */
[----:B------:R-:W-:Y:S01]  /*0f90*/  @!P1 LOP3.LUT R28, R18, 0x1, RZ, 0xc0, !PT ;  /* 0x00000001121c9812 */ /* 0x000fe200078ec0ff */
[----:B------:R-:W2:Y:S06]  /*0fa0*/  @!P3 S2R R10, SR_CTAID.Y ;  /* 0x00000000000ab919 */ /* 0x000eac0000002600 */
[----:B------:R-:W2:Y:S01]  /*0fb0*/  @!P3 LDC R11, c[0x0][0x10] ;  /* 0x00000400ff0bbb82 */ /* 0x000ea20000000800 */
[----:B-1----:R-:W-:-:S07]  /*0fc0*/  @!P1 IMAD R29, R8, R23, R29 ;  /* 0x00000017081d9224 */ /* 0x002fce00078e021d */
[----:B------:R-:W1:Y:S01]  /*0fd0*/  @!P1 LDC.64 R8, c[0x0][0x248] ;  /* 0x00009200ff089b82 */ /* 0x000e620000000a00 */
[----:B------:R-:W-:Y:S02]  /*0fe0*/  @!P1 IMAD R23, R23, R28, RZ ;  /* 0x0000001c17179224 */ /* 0x000fe400078e02ff */
[----:B--2---:R-:W-:Y:S01]  /*0ff0*/  @!P3 IMAD R10, R15, R11, R10 ;  /* 0x0000000b0f0ab224 */ /* 0x004fe200078e020a */
[----:B------:R-:W-:Y:S01]  /*1000*/  IADD3 R15, R13, 0x3, RZ ;  /* 0x000000030d0f7810 */ /* 0x000fe20007ffe0ff */
[----:B------:R-:W-:-:S05]  /*1010*/  @!P1 IMAD R23, R23, R12, RZ ;  /* 0x0000000c17179224 */ /* 0x000fca00078e02ff */
[----:B------:R-:W-:-:S05]  /*1020*/  @!P1 SHF.L.U32 R23, R23, 0x1, RZ ;  /* 0x0000000117179819 */ /* 0x000fca00000006ff */
[----:B-1----:R-:W-:-:S04]  /*1030*/  @!P1 IMAD.WIDE R8, R23, 0x4, R8 ;  /* 0x0000000417089825 */ /* 0x002fc800078e0208 */
[----:B------:R-:W-:-:S04]  /*1040*/  @!P1 IMAD.WIDE.U32 R28, R29, 0x8, R8 ;  /* 0x000000081d1c9825 */ /* 0x000fc800078e0008 */
[----:B0-----:R-:W-:Y:S01]  /*1050*/  @!P4 FADD.FTZ R4, R4, R6 ;  /* 0x000000060404c221 */ /* 0x001fe20000010000 */
[----:B------:R-:W-:Y:S01]  /*1060*/  @!P4 FADD.FTZ R5, R5, R7 ;  /* 0x000000070505c221 */ /* 0x000fe20000010000 */
[----:B------:R-:W-:Y:S02]  /*1070*/  ISETP.EQ.OR P4, PT, R15, UR7, P2 ;  /* 0x000000070f007c0c */ /* 0x000fe40009782670 */
[----:B------:R-:W-:-:S05]  /*1080*/  @!P3 LOP3.LUT R6, R18, 0x1, RZ, 0xc0, !PT ;  /* 0x000000011206b812 */ /* 0x000fca00078ec0ff */
[----:B------:R-:W-:Y:S02]  /*1090*/  @!P3 IMAD R11, R11, R6, RZ ;  /* 0x000000060b0bb224 */ /* 0x000fe400078e02ff */
[----:B------:R-:W0:Y:S02]  /*10a0*/  @!P3 LDC.64 R6, c[0x0][0x248] ;  /* 0x00009200ff06bb82 */ /* 0x000e240000000a00 */
[----:B------:R-:W-:Y:S02]  /*10b0*/  @!P3 IMAD R8, R11, R12, RZ ;  /* 0x0000000c0b08b224 */ /* 0x000fe400078e02ff */
[----:B------:R-:W1:Y:S03]  /*10c0*/  @!P4 S2R R11, SR_CTAID.Y ;  /* 0x00000000000bc919 */ /* 0x000e660000002600 */
[----:B------:R-:W-:Y:S01]  /*10d0*/  @!P3 SHF.L.U32 R9, R8, 0x1, RZ ;  /* 0x000000010809b819 */ /* 0x000fe200000006ff */
[----:B------:R-:W1:Y:S04]  /*10e0*/  @!P4 LDC R23, c[0x0][0x10] ;  /* 0x00000400ff17cb82 */ /* 0x000e680000000800 */
[----:B0-----:R-:W-:-:S04]  /*10f0*/  @!P3 IMAD.WIDE R6, R9, 0x4, R6 ;  /* 0x000000040906b825 */ /* 0x001fc800078e0206 */
[----:B------:R-:W-:Y:S01]  /*1100*/  @!P3 IMAD.WIDE.U32 R8, R10, 0x8, R6 ;  /* 0x000000080a08b825 */ /* 0x000fe200078e0006 */
[----:B------:R-:W-:-:S03]  /*1110*/  @!P4 LOP3.LUT R6, R18, 0x1, RZ, 0xc0, !PT ;  /* 0x000000011206c812 */ /* 0x000fc600078ec0ff */
[----:B-1----:R-:W-:Y:S02]  /*1120*/  @!P4 IMAD R15, R15, R23, R11 ;  /* 0x000000170f0fc224 */ /* 0x002fe400078e020b */
[----:B------:R-:W2:Y:S01]  /*1130*/  @!P3 LDG.E.64 R8, desc[UR8][R8.64] ;  /* 0x000000080808b981 */ /* 0x000ea2000c1e1b00 */
[----:B------:R-:W0:Y:S01]  /*1140*/  @!P4 LDC.64 R10, c[0x0][0x248] ;  /* 0x00009200ff0acb82 */ /* 0x000e220000000a00 */
[----:B------:R-:W-:Y:S02]  /*1150*/  @!P4 IMAD R23, R23, R6, RZ ;  /* 0x000000061717c224 */ /* 0x000fe400078e02ff */
[----:B------:R-:W3:Y:S02]  /*1160*/  @!P1 LDG.E.64 R6, desc[UR8][R28.64] ;  /* 0x000000081c069981 */ /* 0x000ee4000c1e1b00 */
[----:B------:R-:W-:-:S05]  /*1170*/  @!P4 IMAD R23, R23, R12, RZ ;  /* 0x0000000c1717c224 */ /* 0x000fca00078e02ff */
[----:B------:R-:W-:-:S05]  /*1180*/  @!P4 SHF.L.U32 R23, R23, 0x1, RZ ;  /* 0x000000011717c819 */ /* 0x000fca00000006ff */
[----:B0-----:R-:W-:-:S04]  /*1190*/  @!P4 IMAD.WIDE R10, R23, 0x4, R10 ;  /* 0x00000004170ac825 */ /* 0x001fc800078e020a */
[----:B------:R-:W-:-:S06]  /*11a0*/  @!P4 IMAD.WIDE.U32 R10, R15, 0x8, R10 ;  /* 0x000000080f0ac825 */ /* 0x000fcc00078e000a */
[----:B------:R-:W4:Y:S01]  /*11b0*/  @!P4 LDG.E.64 R10, desc[UR8][R10.64] ;  /* 0x000000080a0ac981 */ /* 0x000f22000c1e1b00 */
[----:B------:R-:W-:Y:S02]  /*11c0*/  IADD3 R14, R14, -0x4, RZ ;  /* 0xfffffffc0e0e7810 */ /* 0x000fe40007ffe0ff */
[----:B------:R-:W-:Y:S01]  /*11d0*/  IADD3 R13, R13, 0x4, RZ ;  /* 0x000000040d0d7810 */ /* 0x000fe20007ffe0ff */
[----:B---3--:R-:W-:Y:S01]  /*11e0*/  @!P1 FADD.FTZ R4, R4, R6 ;  /* 0x0000000604049221 */ /* 0x008fe20000010000 */
[----:B------:R-:W-:Y:S01]  /*11f0*/  @!P1 FADD.FTZ R5, R5, R7 ;  /* 0x0000000705059221 */ /* 0x000fe20000010000 */
[----:B------:R-:W-:Y:S02]  /*1200*/  ISETP.NE.AND P1, PT, R14, RZ, PT ;  /* 0x000000ff0e00720c */ /* 0x000fe40003f25270 */
[----:B--2---:R-:W-:Y:S01]  /*1210*/  @!P3 FADD.FTZ R4, R4, R8 ;  /* 0x000000080404b221 */ /* 0x004fe20000010000 */
[----:B------:R-:W-:-:S03]  /*1220*/  @!P3 FADD.FTZ R5, R5, R9 ;  /* 0x000000090505b221 */ /* 0x000fc60000010000 */
[----:B----4-:R-:W-:Y:S01]  /*1230*/  @!P4 FADD.FTZ R4, R4, R10 ;  /* 0x0000000a0404c221 */ /* 0x010fe20000010000 */
[----:B------:R-:W-:-:S06]  /*1240*/  @!P4 FADD.FTZ R5, R5, R11 ;  /* 0x0000000b0505c221 */ /* 0x000fcc0000010000 */
[----:B------:R-:W-:Y:S05]  /*1250*/  @P1 BRA `(.L_x_2023) ;  /* 0xfffffffc00041947 */ /* 0x000fea000383ffff */
.L_x_2022:
[----:B-1----:R-:W-:-:S13]  /*1260*/  LOP3.LUT P1, R8, R12, 0x3, RZ, 0xc0, !PT ;  /* 0x000000030c087812 */ /* 0x002fda000782c0ff */
[----:B------:R-:W-:Y:S05]  /*1270*/  @!P1 BRA `(.L_x_2019) ;  /* 0x0000000000c89947 */ /* 0x000fea0003800000 */
[----:B------:R-:W-:Y:S01]  /*1280*/  ISETP.EQ.OR P1, PT, R13, UR7, P2 ;  /* 0x000000070d007c0c */ /* 0x000fe20009722670 */
[----:B------:R-:W-:Y:S01]  /*1290*/  BSSY B0, `(.L_x_2024) ;  /* 0x0000010000007945 */ /* 0x000fe20003800000 */
[----:B------:R-:W-:-:S11]  /*12a0*/  ISETP.NE.AND P3, PT, R8, 0x1, PT ;  /* 0x000000010800780c */ /* 0x000fd60003f65270 */
[----:B------:R-:W-:Y:S05]  /*12b0*/  @P1 BRA `(.L_x_2025) ;  /* 0x0000000000341947 */ /* 0x000fea0003800000 */
[----:B------:R-:W1:Y:S01]  /*12c0*/  S2R R10, SR_CTAID.Y ;  /* 0x00000000000a7919 */ /* 0x000e620000002600 */
[----:B------:R-:W2:Y:S01]  /*12d0*/  LDC.64 R6, c[0x0][0x248] ;  /* 0x00009200ff067b82 */ /* 0x000ea20000000a00 */
[----:B------:R-:W-:Y:S01]  /*12e0*/  LOP3.LUT R9, R18, 0x1, RZ, 0xc0, !PT ;  /* 0x0000000112097812 */ /* 0x000fe200078ec0ff */
[----:B------:R-:W-:-:S04]  /*12f0*/  ULDC UR5, c[0x0][0x10] ;  /* 0x0000040000057ab9 */ /* 0x000fc80000000800 */
[----:B------:R-:W-:-:S04]  /*1300*/  IMAD R9, R9, UR5, RZ ;  /* 0x0000000509097c24 */ /* 0x000fc8000f8e02ff */
[----:B------:R-:W-:-:S05]  /*1310*/  IMAD R9, R9, R12, RZ ;  /* 0x0000000c09097224 */ /* 0x000fca00078e02ff */
[----:B------:R-:W-:-:S05]  /*1320*/  SHF.L.U32 R9, R9, 0x1, RZ ;  /* 0x0000000109097819 */ /* 0x000fca00000006ff */
[----:B--2---:R-:W-:-:S04]  /*1330*/  IMAD.WIDE R6, R9, 0x4, R6 ;  /* 0x0000000409067825 */ /* 0x004fc800078e0206 */
[----:B-1----:R-:W-:-:S04]  /*1340*/  IMAD R9, R13, UR5, R10 ;  /* 0x000000050d097c24 */ /* 0x002fc8000f8e020a */
[----:B------:R-:W-:-:S06]  /*1350*/  IMAD.WIDE.U32 R6, R9, 0x8, R6 ;  /* 0x0000000809067825 */ /* 0x000fcc00078e0006 */
[----:B------:R-:W0:Y:S02]  /*1360*/  LDG.E.64 R6, desc[UR8][R6.64] ;  /* 0x0000000806067981 */ /* 0x000e24000c1e1b00 */
[----:B0-----:R-:W-:Y:S01]  /*1370*/  FADD.FTZ R4, R4, R6 ;  /* 0x0000000604047221 */ /* 0x001fe20000010000 */
[----:B------:R-:W-:-:S07]  /*1380*/  FADD.FTZ R5, R5, R7 ;  /* 0x0000000705057221 */ /* 0x000fce0000010000 */
.L_x_2025:
[----:B------:R-:W-:Y:S05]  /*1390*/  BSYNC B0 ;  /* 0x0000000000007941 */ /* 0x000fea0003800000 */
.L_x_2024:
[----:B------:R-:W-:Y:S05]  /*13a0*/  @!P3 BRA `(.L_x_2019) ;  /* 0x00000000007cb947 */ /* 0x000fea0003800000 */
[C---:B------:R-:W-:Y:S02]  /*13b0*/  IADD3 R6, R13.reuse, 0x1, RZ ;  /* 0x000000010d067810 */ /* 0x040fe40007ffe0ff */
[----:B------:R-:W-:Y:S02]  /*13c0*/  IADD3 R13, R13, 0x2, RZ ;  /* 0x000000020d0d7810 */ /* 0x000fe40007ffe0ff */
[----:B------:R-:W-:Y:S02]  /*13d0*/  ISETP.EQ.OR P3, PT, R6, UR7, P2 ;  /* 0x0000000706007c0c */ /* 0x000fe40009762670 */
[----:B------:R-:W-:-:S04]  /*13e0*/  ISETP.EQ.OR P1, PT, R13, UR7, P2 ;  /* 0x000000070d007c0c */ /* 0x000fc80009722670 */
[----:B------:R-:W-:-:S07]  /*13f0*/  ISETP.EQ.OR P1, PT, R8, 0x2, P1 ;  /* 0x000000020800780c */ /* 0x000fce0000f22670 */
[----:B------:R-:W1:Y:S01]  /*1400*/  @!P3 S2R R15, SR_CTAID.Y ;  /* 0x00000000000fb919 */ /* 0x000e620000002600 */
[----:B------:R-:W1:Y:S01]  /*1410*/  @!P3 LDC R11, c[0x0][0x10] ;  /* 0x00000400ff0bbb82 */ /* 0x000e620000000800 */
[----:B------:R-:W-:-:S04]  /*1420*/  @!P3 LOP3.LUT R10, R18, 0x1, RZ, 0xc0, !PT ;  /* 0x00000001120ab812 */ /* 0x000fc800078ec0ff */
[----:B------:R-:W2:Y:S03]  /*1430*/  @!P1 S2R R14, SR_CTAID.Y ;  /* 0x00000000000e9919 */ /* 0x000ea60000002600 */
[----:B------:R-:W2:Y:S08]  /*1440*/  @!P1 LDC R23, c[0x0][0x10] ;  /* 0x00000400ff179b82 */ /* 0x000eb00000000800 */
[----:B------:R-:W3:Y:S01]  /*1450*/  @!P3 LDC.64 R8, c[0x0][0x248] ;  /* 0x00009200ff08bb82 */ /* 0x000ee20000000a00 */
[----:B-1----:R-:W-:-:S07]  /*1460*/  @!P3 IMAD R15, R6, R11, R15 ;  /* 0x0000000b060fb224 */ /* 0x002fce00078e020f */
[----:B------:R-:W1:Y:S01]  /*1470*/  @!P1 LDC.64 R6, c[0x0][0x248] ;  /* 0x00009200ff069b82 */ /* 0x000e620000000a00 */
[----:B------:R-:W-:Y:S01]  /*1480*/  @!P3 IMAD R11, R11, R10, RZ ;  /* 0x0000000a0b0bb224 */ /* 0x000fe200078e02ff */
[----:B------:R-:W-:Y:S01]  /*1490*/  @!P1 LOP3.LUT R10, R18, 0x1, RZ, 0xc0, !PT ;  /* 0x00000001120a9812 */ /* 0x000fe200078ec0ff */
[----:B--2---:R-:W-:Y:S02]  /*14a0*/  @!P1 IMAD R13, R13, R23, R14 ;  /* 0x000000170d0d9224 */ /* 0x004fe400078e020e */
[----:B------:R-:W-:Y:S02]  /*14b0*/  @!P3 IMAD R11, R11, R12, RZ ;  /* 0x0000000c0b0bb224 */ /* 0x000fe400078e02ff */
[----:B------:R-:W-:-:S03]  /*14c0*/  @!P1 IMAD R29, R23, R10, RZ ;  /* 0x0000000a171d9224 */ /* 0x000fc600078e02ff */
[----:B------:R-:W-:Y:S01]  /*14d0*/  @!P3 SHF.L.U32 R11, R11, 0x1, RZ ;  /* 0x000000010b0bb819 */ /* 0x000fe200000006ff */
[----:B------:R-:W-:-:S04]  /*14e0*/  @!P1 IMAD R29, R29, R12, RZ ;  /* 0x0000000c1d1d9224 */ /* 0x000fc800078e02ff */
[----:B---3--:R-:W-:Y:S01]  /*14f0*/  @!P3 IMAD.WIDE R10, R11, 0x4, R8 ;  /* 0x000000040b0ab825 */ /* 0x008fe200078e0208 */
[----:B------:R-:W-:-:S05]  /*1500*/  @!P1 SHF.L.U32 R29, R29, 0x1, RZ ;  /* 0x000000011d1d9819 */ /* 0x000fca00000006ff */
[----:B-1----:R-:W-:-:S04]  /*1510*/  @!P1 IMAD.WIDE R8, R29, 0x4, R6 ;  /* 0x000000041d089825 */ /* 0x002fc800078e0206 */
        /* <DEDUP_REMOVED lines=8> */
.L_x_2019:
[----:B------:R-:W-:Y:S01]  /*15a0*/  ULDC.64 UR12, c[0x0][0x218] ;  /* 0x00008600000c7ab9 */ /* 0x000fe20000000a00 */
[----:B------:R-:W-:Y:S01]  /*15b0*/  LOP3.LUT P1, RZ, R2, UR7, RZ, 0xfc, !PT ;  /* 0x0000000702ff7c12 */ /* 0x000fe2000f82fcff */
[----:B------:R-:W2:Y:S01]  /*15c0*/  S2UR UR6, SR_CgaCtaId ;  /* 0x00000000000679c3 */ /* 0x000ea20000008800 */
[----:B------:R-:W-:Y:S01]  /*15d0*/  ISETP.EQ.U32.AND P3, PT, RZ, UR12, PT ;  /* 0x0000000cff007c0c */ /* 0x000fe2000bf62070 */
[----:B------:R-:W-:Y:S01]  /*15e0*/  UMOV UR5, 0x400 ;  /* 0x0000040000057882 */ /* 0x000fe20000000000 */
[----:B------:R-:W-:Y:S02]  /*15f0*/  IADD3 R3, R22, R3, RZ ;  /* 0x0000000316037210 */ /* 0x000fe40007ffe0ff */
[----:B------:R-:W-:-:S03]  /*1600*/  ISETP.EQ.OR.EX P1, PT, RZ, UR13, P1, P3 ;  /* 0x0000000dff007c0c */ /* 0x000fc60008f22730 */
[----:B-1----:R-:W1:Y:S08]  /*1610*/  LDC.64 R10, c[0x0][0x228] ;  /* 0x00008a00ff0a7b82 */ /* 0x002e700000000a00 */
[----:B------:R-:W3:Y:S08]  /*1620*/  LDC.64 R6, c[0x0][0x230] ;  /* 0x00008c00ff067b82 */ /* 0x000ef00000000a00 */
[----:B------:R-:W4:Y:S01]  /*1630*/  @!P1 LDC.64 R12, c[0x0][0x218] ;  /* 0x00008600ff0c9b82 */ /* 0x000f220000000a00 */
[----:B--2---:R-:W-:-:S03]  /*1640*/  ULEA UR5, UR6, UR5, 0x18 ;  /* 0x0000000506057291 */ /* 0x004fc6000f8ec03f */
[----:B------:R-:W-:Y:S02]  /*1650*/  ULDC UR6, c[0x0][0x2a4] ;  /* 0x0000a90000067ab9 */ /* 0x000fe40000000800 */
[----:B------:R-:W-:Y:S01]  /*1660*/  @!P1 FMUL.FTZ R9, R5, UR6 ;  /* 0x0000000605099c20 */ /* 0x000fe20008410000 */
[----:B------:R-:W-:Y:S01]  /*1670*/  @!P1 FMUL.FTZ R8, R4, UR6 ;  /* 0x0000000604089c20 */ /* 0x000fe20008410000 */
[C---:B-1----:R-:W-:Y:S02]  /*1680*/  IMAD.WIDE R10, R3.reuse, 0x4, R10 ;  /* 0x00000004030a7825 */ /* 0x042fe400078e020a */
[----:B------:R0:W-:Y:S02]  /*1690*/  @!P2 STS.64 [UR5+0x90], R4 ;  /* 0x00009004ff00a988 */ /* 0x0001e40008000a05 */
[----:B---3--:R-:W-:-:S04]  /*16a0*/  IMAD.WIDE R6, R3, 0x4, R6 ;  /* 0x0000000403067825 */ /* 0x008fc800078e0206 */
[----:B----4-:R-:W-:-:S05]  /*16b0*/  @!P1 IMAD.WIDE R12, R21, 0x8, R12 ;  /* 0x00000008150c9825 */ /* 0x010fca00078e020c */
[----:B------:R1:W-:Y:S01]  /*16c0*/  @!P1 STG.E.64 desc[UR8][R12.64], R8 ;  /* 0x000000080c009986 */ /* 0x0003e2000c101b08 */
[----:B------:R-:W-:Y:S06]  /*16d0*/  BAR.SYNC.DEFER_BLOCKING 0x0 ;  /* 0x0000000000007b1d */ /* 0x000fec0000010000 */
[----:B------:R-:W2:Y:S04]  /*16e0*/  LDG.E.64 R10, desc[UR8][R10.64] ;  /* 0x000000080a0a7981 */ /* 0x000ea8000c1e1b00 */
[----:B------:R-:W2:Y:S01]  /*16f0*/  LDG.E.64 R6, desc[UR8][R6.64] ;  /* 0x0000000806067981 */ /* 0x000ea2000c1e1b00 */
[----:B------:R-:W-:-:S02]  /*1700*/  MOV R3, 0x3f800000 ;  /* 0x3f80000000037802 */ /* 0x000fc40000000f00 */
[C---:B0-----:R-:W-:Y:S01]  /*1710*/  PRMT R5, R16.reuse, 0x7632, R5 ;  /* 0x0000763210057816 */ /* 0x041fe20000000005 */
[----:B------:R-:W0:Y:S01]  /*1720*/  LDS.64 R14, [UR5+0x90] ;  /* 0x00009005ff0e7984 */ /* 0x000e220008000a00 */
[----:B-1----:R-:W-:Y:S02]  /*1730*/  PRMT R9, R17, 0x7632, R9 ;  /* 0x0000763211097816 */ /* 0x002fe40000000009 */
[----:B------:R-:W-:Y:S02]  /*1740*/  SHF.L.U32 R13, R16, 0x10, RZ ;  /* 0x00000010100d7819 */ /* 0x000fe400000006ff */
[----:B------:R-:W-:Y:S02]  /*1750*/  SHF.L.U32 R5, R5, 0x10, RZ ;  /* 0x0000001005057819 */ /* 0x000fe400000006ff */
[----:B------:R-:W-:Y:S02]  /*1760*/  SHF.L.U32 R17, R17, 0x10, RZ ;  /* 0x0000001011117819 */ /* 0x000fe400000006ff */
[----:B------:R-:W-:Y:S01]  /*1770*/  SHF.L.U32 R9, R9, 0x10, RZ ;  /* 0x0000001009097819 */ /* 0x000fe200000006ff */
[----:B0-----:R-:W-:-:S04]  /*1780*/  FMUL.FTZ R14, R14, UR6 ;  /* 0x000000060e0e7c20 */ /* 0x001fc80008410000 */
[C---:B------:R-:W-:Y:S01]  /*1790*/  FMUL.FTZ R28, R14.reuse, R14 ;  /* 0x0000000e0e1c7220 */ /* 0x040fe20000410000 */
[--C-:B------:R-:W-:Y:S01]  /*17a0*/  FADD.FTZ R4, R13, -R14.reuse ;  /* 0x8000000e0d047221 */ /* 0x100fe20000010000 */
[C---:B------:R-:W-:Y:S01]  /*17b0*/  FADD.FTZ R8, -R14.reuse, R5 ;  /* 0x000000050e087221 */ /* 0x040fe20000010100 */
[----:B------:R-:W-:Y:S01]  /*17c0*/  FADD.FTZ R12, R17, -R14 ;  /* 0x8000000e110c7221 */ /* 0x000fe20000010000 */
[----:B------:R-:W-:Y:S01]  /*17d0*/  FFMA.FTZ R15, R15, UR6, -R28 ;  /* 0x000000060f0f7c23 */ /* 0x000fe2000801081c */
[----:B------:R-:W-:-:S04]  /*17e0*/  FADD.FTZ R14, -R14, R9 ;  /* 0x000000090e0e7221 */ /* 0x000fc80000010100 */
[----:B------:R-:W-:-:S13]  /*17f0*/  FSETP.GTU.FTZ.AND P1, PT, R15, RZ, PT ;  /* 0x000000ff0f00720b */ /* 0x000fda0003f3c000 */
[----:B------:R-:W0:Y:S02]  /*1800*/  @P1 LDC R28, c[0x0][0x238] ;  /* 0x00008e00ff1c1b82 */ /* 0x000e240000000800 */
[----:B0-----:R-:W-:-:S04]  /*1810*/  @P1 FADD.FTZ R15, R15, R28 ;  /* 0x0000001c0f0f1221 */ /* 0x001fc80000010000 */
[----:B------:R-:W0:Y:S01]  /*1820*/  @P1 MUFU.RSQ R3, R15 ;  /* 0x0000000f00031308 */ /* 0x000e220000001400 */
[----:B------:R-:W-:Y:S01]  /*1830*/  ISETP.NE.AND P1, PT, RZ, UR10, PT ;  /* 0x0000000aff007c0c */ /* 0x000fe2000bf25270 */
[-C--:B0-----:R-:W-:Y:S01]  /*1840*/  FMUL.FTZ R9, R4, R3.reuse ;  /* 0x0000000304097220 */ /* 0x081fe20000410000 */
[-C--:B------:R-:W-:Y:S01]  /*1850*/  FMUL.FTZ R5, R12, R3.reuse ;  /* 0x000000030c057220 */ /* 0x080fe20000410000 */
[-C--:B------:R-:W-:Y:S01]  /*1860*/  FMUL.FTZ R12, R8, R3.reuse ;  /* 0x00000003080c7220 */ /* 0x080fe20000410000 */
[----:B------:R-:W-:Y:S01]  /*1870*/  FMUL.FTZ R14, R14, R3 ;  /* 0x000000030e0e7220 */ /* 0x000fe20000410000 */
[----:B------:R-:W-:Y:S01]  /*1880*/  IADD3 R8, R20, 0x20, RZ ;  /* 0x0000002014087810 */ /* 0x000fe20007ffe0ff */
[C-C-:B--2---:R-:W-:Y:S01]  /*1890*/  FFMA.FTZ R9, R10.reuse, R9, R6.reuse ;  /* 0x000000090a097223 */ /* 0x144fe20000010006 */
[----:B------:R-:W-:Y:S01]  /*18a0*/  FFMA.FTZ R10, R10, R5, R6 ;  /* 0x000000050a0a7223 */ /* 0x000fe20000010006 */
[C-C-:B------:R-:W-:Y:S01]  /*18b0*/  FFMA.FTZ R3, R11.reuse, R14, R7.reuse ;  /* 0x0000000e0b037223 */ /* 0x140fe20000010007 */
[----:B------:R-:W-:-:S04]  /*18c0*/  FFMA.FTZ R12, R11, R12, R7 ;  /* 0x0000000c0b0c7223 */ /* 0x000fc80000010007 */
[----:B------:R-:W-:Y:S05]  /*18d0*/  @!P1 BRA `(.L_x_2026) ;  /* 0x0000000000289947 */ /* 0x000fea0003800000 */
        /* <DEDUP_REMOVED lines=9> */
[----:B-1----:R-:W-:-:S07]  /*1970*/  FMUL.FTZ R9, R9, R6 ;  /* 0x0000000609097220 */ /* 0x002fce0000410000 */
.L_x_2026:
[----:B------:R-:W-:Y:S04]  /*1980*/  BSSY B0, `(.L_x_2027) ;  /* 0x000000f000007945 */ /* 0x000fe80003800000 */
[----:B------:R-:W-:Y:S05]  /*1990*/  @!P0 BRA `(.L_x_2028) ;  /* 0x0000000000348947 */ /* 0x000fea0003800000 */
[----:B------:R-:W-:Y:S01]  /*19a0*/  SHF.R.S32.HI R7, RZ, 0x1f, R20 ;  /* 0x0000001fff077819 */ /* 0x000fe20000011414 */
[----:B------:R-:W-:Y:S01]  /*19b0*/  ULDC.64 UR12, c[0x0][0x270] ;  /* 0x00009c00000c7ab9 */ /* 0x000fe20000000a00 */
[----:B------:R-:W-:Y:S02]  /*19c0*/  MOV R4, R24 ;  /* 0x0000001800047202 */ /* 0x000fe40000000f00 */
[----:B------:R-:W-:Y:S01]  /*19d0*/  MOV R5, R27 ;  /* 0x0000001b00057202 */ /* 0x000fe20000000f00 */
[----:B------:R-:W-:Y:S01]  /*19e0*/  IMAD R7, R7, UR12, RZ ;  /* 0x0000000c07077c24 */ /* 0x000fe2000f8e02ff */
[----:B------:R-:W-:Y:S01]  /*19f0*/  F2FP.BF16.F32.PACK_AB R9, R12, R9 ;  /* 0x000000090c09723e */ /* 0x000fe200000010ff */
[----:B------:R-:W-:-:S04]  /*1a00*/  IMAD.WIDE.U32 R4, R20, UR12, R4 ;  /* 0x0000000c14047c25 */ /* 0x000fc8000f8e0004 */
[----:B------:R-:W-:Y:S01]  /*1a10*/  IMAD R7, R20, UR13, R7 ;  /* 0x0000000d14077c24 */ /* 0x000fe2000f8e0207 */
[----:B------:R-:W-:Y:S02]  /*1a20*/  ULDC.64 UR12, c[0x0][0x210] ;  /* 0x00008400000c7ab9 */ /* 0x000fe40000000a00 */
[----:B------:R-:W-:Y:S02]  /*1a30*/  LEA R6, P2, R4, UR12, 0x1 ;  /* 0x0000000c04067c11 */ /* 0x000fe4000f8408ff */
[----:B------:R-:W-:-:S04]  /*1a40*/  IADD3 R7, R5, R7, RZ ;  /* 0x0000000705077210 */ /* 0x000fc80007ffe0ff */
[----:B------:R-:W-:-:S05]  /*1a50*/  LEA.HI.X R7, R4, UR13, R7, 0x1, P2 ;  /* 0x0000000d04077c11 */ /* 0x000fca00090f0c07 */
[----:B------:R0:W-:Y:S02]  /*1a60*/  STG.E desc[UR8][R6.64], R9 ;  /* 0x0000000906007986 */ /* 0x0001e4000c101908 */
.L_x_2028:
[----:B------:R-:W-:Y:S05]  /*1a70*/  BSYNC B0 ;  /* 0x0000000000007941 */ /* 0x000fea0003800000 */
.L_x_2027:
[----:B------:R-:W-:Y:S05]  /*1a80*/  @!P1 BRA `(.L_x_2029) ;  /* 0x0000000000289947 */ /* 0x000fea0003800000 */
        /* <DEDUP_REMOVED lines=10> */
.L_x_2029:
[----:B------:R-:W-:Y:S01]  /*1b30*/  ULDC.64 UR12, c[0x0][0x278] ;  /* 0x00009e00000c7ab9 */ /* 0x000fe20000000a00 */
[----:B0-----:R-:W-:Y:S01]  /*1b40*/  SHF.R.S32.HI R7, RZ, 0x1f, R8 ;  /* 0x0000001fff077819 */ /* 0x001fe20000011408 */
[----:B------:R-:W-:Y:S01]  /*1b50*/  BSSY B0, `(.L_x_2030) ;  /* 0x0000011000007945 */ /* 0x000fe20003800000 */
[----:B------:R-:W-:-:S04]  /*1b60*/  ISETP.GE.U32.AND P1, PT, R8, UR12, PT ;  /* 0x0000000c08007c0c */ /* 0x000fc8000bf26070 */
[----:B------:R-:W-:-:S04]  /*1b70*/  ISETP.GE.AND.EX P1, PT, R7, UR13, PT, P1 ;  /* 0x0000000d07007c0c */ /* 0x000fc8000bf26310 */
[----:B------:R-:W-:-:S13]  /*1b80*/  ISETP.GT.U32.OR P1, PT, R2, 0x1df, P1 ;  /* 0x000001df0200780c */ /* 0x000fda0000f24470 */
[----:B------:R-:W-:Y:S05]  /*1b90*/  @P1 BRA `(.L_x_2031) ;  /* 0x0000000000301947 */ /* 0x000fea0003800000 */
[----:B------:R-:W-:Y:S01]  /*1ba0*/  ULDC.64 UR12, c[0x0][0x270] ;  /* 0x00009c00000c7ab9 */ /* 0x000fe20000000a00 */
[----:B------:R-:W-:Y:S01]  /*1bb0*/  MOV R4, R24 ;  /* 0x0000001800047202 */ /* 0x000fe20000000f00 */
[----:B------:R-:W-:Y:S01]  /*1bc0*/  IMAD R7, R7, UR12, RZ ;  /* 0x0000000c07077c24 */ /* 0x000fe2000f8e02ff */
[----:B------:R-:W-:Y:S02]  /*1bd0*/  MOV R5, R27 ;  /* 0x0000001b00057202 */ /* 0x000fe40000000f00 */
[----:B------:R-:W-:Y:S01]  /*1be0*/  F2FP.BF16.F32.PACK_AB R3, R3, R10 ;  /* 0x0000000a0303723e */ /* 0x000fe200000010ff */
[C---:B------:R-:W-:Y:S02]  /*1bf0*/  IMAD R7, R8.reuse, UR13, R7 ;  /* 0x0000000d08077c24 */ /* 0x040fe4000f8e0207 */
[----:B------:R-:W-:Y:S01]  /*1c00*/  IMAD.WIDE.U32 R4, R8, UR12, R4 ;  /* 0x0000000c08047c25 */ /* 0x000fe2000f8e0004 */
[----:B------:R-:W-:Y:S02]  /*1c10*/  ULDC.64 UR12, c[0x0][0x210] ;  /* 0x00008400000c7ab9 */ /* 0x000fe40000000a00 */
[----:B------:R-:W-:-:S02]  /*1c20*/  LEA R6, P1, R4, UR12, 0x1 ;  /* 0x0000000c04067c11 */ /* 0x000fc4000f8208ff */
[----:B------:R-:W-:-:S04]  /*1c30*/  IADD3 R7, R5, R7, RZ ;  /* 0x0000000705077210 */ /* 0x000fc80007ffe0ff */
[----:B------:R-:W-:-:S05]  /*1c40*/  LEA.HI.X R7, R4, UR13, R7, 0x1, P1 ;  /* 0x0000000d04077c11 */ /* 0x000fca00088f0c07 */
[----:B------:R0:W-:Y:S02]  /*1c50*/  STG.E desc[UR8][R6.64], R3 ;  /* 0x0000000306007986 */ /* 0x0001e4000c101908 */
.L_x_2031:
[----:B------:R-:W-:Y:S05]  /*1c60*/  BSYNC B0 ;  /* 0x0000000000007941 */ /* 0x000fea0003800000 */
.L_x_2030:
[----:B------:R-:W1:Y:S01]  /*1c70*/  LDC R4, c[0x0][0x10] ;  /* 0x00000400ff047b82 */ /* 0x000e620000000800 */
[----:B------:R-:W-:Y:S02]  /*1c80*/  IADD3 R18, R18, 0x1, RZ ;  /* 0x0000000112127810 */ /* 0x000fe40007ffe0ff */
[----:B-1----:R-:W-:-:S04]  /*1c90*/  IADD3 R21, R4, R21, RZ ;  /* 0x0000001504157210 */ /* 0x002fc80007ffe0ff */
[----:B------:R-:W-:-:S13]  /*1ca0*/  ISETP.GE.AND P1, PT, R21, UR4, PT ;  /* 0x0000000415007c0c */ /* 0x000fda000bf26270 */
[----:B------:R-:W-:Y:S05]  /*1cb0*/  @!P1 BRA `(.L_x_2032) ;  /* 0xffffffe4004c9947 */ /* 0x000fea000383ffff */
[----:B------:R-:W-:Y:S05]  /*1cc0*/  EXIT ;  /* 0x000000000000794d */ /* 0x000fea0003800000 */
.L_x_2033:
        /* <DEDUP_REMOVED lines=11> */
.L_x_3287:


//--------------------- .text._Z35group_norm_nhwc_fwd_one_pass_kernelI11Bf16IOFp32WLi128ELi30ELi480EEv26Group_norm_nhwc_fwd_params --------------------------
	.section	.text._Z35group_norm_nhwc_fwd_one_pass_kernelI11Bf16IOFp32WLi128ELi30ELi480EEv26Group_norm_nhwc_fwd_params,"ax",@progbits
	.align	128
        .global         _Z35group_norm_nhwc_fwd_one_pass_kernelI11Bf16IOFp32WLi128ELi30ELi480EEv26Group_norm_nhwc_fwd_params
        .type           _Z35group_norm_nhwc_fwd_one_pass_kernelI11Bf16IOFp32WLi128ELi30ELi480EEv26Group_norm_nhwc_fwd_params,@function
        .size           _Z35group_norm_nhwc_fwd_one_pass_kernelI11Bf16IOFp32WLi128ELi30ELi480EEv26Group_norm_nhwc_fwd_params,(.L_x_3288 - _Z35group_norm_nhwc_fwd_one_pass_kernelI11Bf16IOFp32WLi128ELi30ELi480EEv26Group_norm_nhwc_fwd_params)
        .other          _Z35group_norm_nhwc_fwd_one_pass_kernelI11Bf16IOFp32WLi128ELi30ELi480EEv26Group_norm_nhwc_fwd_params,@"STO_CUDA_ENTRY STV_DEFAULT"
_Z35group_norm_nhwc_fwd_one_pass_kernelI11Bf16IOFp32WLi128ELi30ELi480EEv26Group_norm_nhwc_fwd_params:
.text._Z35group_norm_nhwc_fwd_one_pass_kernelI11Bf16IOFp32WLi128ELi30ELi480EEv26Group_norm_nhwc_fwd_params:
        /* <DEDUP_REMOVED lines=11> */
[----:B------:R-:W-:Y:S01]  /*00b0*/  HFMA2.MMA R16, -RZ, RZ, 0, 0 ;  /* 0x00000000ff107435 */ /* 0x000fe200000001ff */
[----:B------:R-:W-:-:S04]  /*00c0*/  ULDC.U8 UR10, c[0x0][0x28c] ;  /* 0x0000a300000a7ab9 */ /* 0x000fc80000000000 */
[----:B------:R-:W1:Y:S08]  /*00d0*/  LDC R19, c[0x0][0x294] ;  /* 0x0000a500ff137b82 */ /* 0x000e700000000800 */
[----:B------:R-:W2:Y:S01]  /*00e0*/  S2UR UR6, SR_CgaCtaId ;  /* 0x00000000000679c3 */ /* 0x000ea20000008800 */
[----:B0-----:R-:W-:Y:S01]  /*00f0*/  IMAD.WIDE.U32 R2, R4, -0x77777777, RZ ;  /* 0x8888888904027825 */ /* 0x001fe200078e00ff */
[----:B------:R-:W-:-:S04]  /*0100*/  SHF.R.S32.HI R5, RZ, 0x1f, R4 ;  /* 0x0000001fff057819 */ /* 0x000fc80000011404 */
[----:B------:R-:W-:Y:S02]  /*0110*/  SHF.R.U32.HI R2, RZ, 0x3, R3 ;  /* 0x00000003ff027819 */ /* 0x000fe40000011603 */
[----:B------:R-:W-:Y:S01]  /*0120*/  LEA.HI R5, R5, R4, RZ, 0x5 ;  /* 0x0000000405057211 */ /* 0x000fe200078f28ff */
[----:B--2---:R-:W-:Y:S02]  /*0130*/  ULEA UR5, UR6, UR5, 0x18 ;  /* 0x0000000506057291 */ /* 0x004fe4000f8ec03f */
[----:B-1----:R-:W-:Y:S01]  /*0140*/  IMAD R19, R19, UR7, R2 ;  /* 0x0000000713137c24 */ /* 0x002fe2000f8e0202 */
[----:B------:R-:W-:-:S04]  /*0150*/  SHF.R.S32.HI R5, RZ, 0x5, R5 ;  /* 0x00000005ff057819 */ /* 0x000fc80000011405 */
[----:B------:R-:W-:Y:S02]  /*0160*/  ISETP.GE.U32.AND P0, PT, R19, UR8, PT ;  /* 0x0000000813007c0c */ /* 0x000fe4000bf06070 */
[----:B------:R-:W-:Y:S02]  /*0170*/  SHF.R.S32.HI R3, RZ, 0x1f, R19 ;  /* 0x0000001fff037819 */ /* 0x000fe40000011413 */
[----:B------:R-:W-:Y:S02]  /*0180*/  LEA R17, R5, UR5, 0x3 ;  /* 0x0000000505117c11 */ /* 0x000fe4000f8e18ff */
[----:B------:R-:W-:Y:S01]  /*0190*/  ISETP.GE.AND.EX P0, PT, R3, UR9, PT, P0 ;  /* 0x0000000903007c0c */ /* 0x000fe2000bf06300 */
[----:B------:R-:W-:Y:S01]  /*01a0*/  ULDC.64 UR8, c[0x0][0x208] ;  /* 0x0000820000087ab9 */ /* 0x000fe20000000a00 */
[----:B------:R-:W-:Y:S02]  /*01b0*/  IADD3 R18, R19, 0x20, RZ ;  /* 0x0000002013127810 */ /* 0x000fe40007ffe0ff */
[----:B------:R-:W-:-:S13]  /*01c0*/  ISETP.LT.U32.AND P0, PT, R4, 0x1e0, !P0 ;  /* 0x000001e00400780c */ /* 0x000fda0004701070 */
.L_x_2055:
[----:B0-----:R-:W0:Y:S01]  /*01d0*/  LDC R7, c[0x0][0x288] ;  /* 0x0000a200ff077b82 */ /* 0x001e220000000800 */
[----:B------:R-:W-:Y:S01]  /*01e0*/  ULDC.64 UR14, c[0x0][0x278] ;  /* 0x00009e00000e7ab9 */ /* 0x000fe20000000a00 */
[----:B------:R-:W-:Y:S01]  /*01f0*/  ULDC.64 UR12, c[0x0][0x280] ;  /* 0x0000a000000c7ab9 */ /* 0x000fe20000000a00 */
[----:B------:R-:W-:-:S04]  /*0200*/  IADD3 R14, R19, 0x40, RZ ;  /* 0x00000040130e7810 */ /* 0x000fc80007ffe0ff */
[----:B------:R-:W-:Y:S02]  /*0210*/  SHF.R.S32.HI R15, RZ, 0x1f, R14 ;  /* 0x0000001fff0f7819 */ /* 0x000fe4000001140e */
[----:B0-----:R-:W-:-:S04]  /*0220*/  IABS R11, R7 ;  /* 0x00000007000b7213 */ /* 0x001fc80000000000 */
[----:B------:R-:W0:Y:S08]  /*0230*/  I2F.RP R0, R11 ;  /* 0x0000000b00007306 */ /* 0x000e300000209400 */
[----:B0-----:R-:W0:Y:S02]  /*0240*/  MUFU.RCP R0, R0 ;  /* 0x0000000000007308 */ /* 0x001e240000001000 */
[----:B0-2---:R-:W-:-:S06]  /*0250*/  IADD3 R8, R0, 0xffffffe, RZ ;  /* 0x0ffffffe00087810 */ /* 0x005fcc0007ffe0ff */
[----:B------:R0:W1:Y:S02]  /*0260*/  F2I.FTZ.U32.TRUNC.NTZ R9, R8 ;  /* 0x0000000800097305 */ /* 0x000064000021f000 */
[----:B0-----:R-:W-:Y:S02]  /*0270*/  MOV R8, RZ ;  /* 0x000000ff00087202 */ /* 0x001fe40000000f00 */
[----:B-1----:R-:W-:-:S05]  /*0280*/  IADD3 R2, RZ, -R9, RZ ;  /* 0x80000009ff027210 */ /* 0x002fca0007ffe0ff */
[----:B------:R-:W-:Y:S01]  /*0290*/  IMAD R5, R2, R11, RZ ;  /* 0x0000000b02057224 */ /* 0x000fe200078e02ff */
[----:B------:R-:W-:-:S03]  /*02a0*/  IABS R2, R20 ;  /* 0x0000001400027213 */ /* 0x000fc60000000000 */
[----:B------:R-:W-:-:S06]  /*02b0*/  IMAD.HI.U32 R9, R9, R5, R8 ;  /* 0x0000000509097227 */ /* 0x000fcc00078e0008 */
[----:B------:R-:W-:-:S04]  /*02c0*/  IMAD.HI.U32 R5, R9, R2, RZ ;  /* 0x0000000209057227 */ /* 0x000fc800078e00ff */
[----:B------:R-:W-:Y:S01]  /*02d0*/  IMAD.WIDE.U32 R8, R4, -0x77777777, RZ ;  /* 0x8888888904087825 */ /* 0x000fe200078e00ff */
[----:B------:R-:W-:-:S04]  /*02e0*/  IADD3 R0, -R5, RZ, RZ ;  /* 0x000000ff05007210 */ /* 0x000fc80007ffe1ff */
[----:B------:R-:W-:Y:S01]  /*02f0*/  SHF.R.U32.HI R9, RZ, 0x3, R9 ;  /* 0x00000003ff097819 */ /* 0x000fe20000011609 */
[----:B------:R-:W-:Y:S01]  /*0300*/  IMAD R0, R11, R0, R2 ;  /* 0x000000000b007224 */ /* 0x000fe200078e0202 */
[----:B------:R-:W-:-:S03]  /*0310*/  SHF.R.S32.HI R2, RZ, 0x1f, R18 ;  /* 0x0000001fff027819 */ /* 0x000fc60000011412 */
[----:B------:R-:W-:Y:S01]  /*0320*/  IMAD R9, R9, -0xf, R4 ;  /* 0xfffffff109097824 */ /* 0x000fe200078e0204 */
[----:B------:R-:W-:-:S04]  /*0330*/  ISETP.GT.U32.AND P2, PT, R11, R0, PT ;  /* 0x000000000b00720c */ /* 0x000fc80003f44070 */
[----:B------:R-:W-:-:S04]  /*0340*/  SHF.L.U32 R22, R9, 0x1, RZ ;  /* 0x0000000109167819 */ /* 0x000fc800000006ff */
[----:B------:R-:W-:-:S05]  /*0350*/  SHF.R.S32.HI R8, RZ, 0x1f, R22 ;  /* 0x0000001fff087819 */ /* 0x000fca0000011416 */
[-C--:B------:R-:W-:Y:S02]  /*0360*/  @!P2 IADD3 R0, R0, -R11.reuse, RZ ;  /* 0x8000000b0000a210 */ /* 0x080fe40007ffe0ff */
[----:B------:R-:W-:Y:S02]  /*0370*/  @!P2 IADD3 R5, R5, 0x1, RZ ;  /* 0x000000010505a810 */ /* 0x000fe40007ffe0ff */
[----:B------:R-:W-:Y:S02]  /*0380*/  ISETP.GE.U32.AND P1, PT, R0, R11, PT ;  /* 0x0000000b0000720c */ /* 0x000fe40003f26070 */
[----:B------:R-:W-:Y:S01]  /*0390*/  LOP3.LUT R0, R20, R7, RZ, 0x3c, !PT ;  /* 0x0000000714007212 */ /* 0x000fe200078e3cff */
[----:B------:R-:W0:Y:S01]  /*03a0*/  @P0 LDC.64 R10, c[0x0][0x270] ;  /* 0x00009c00ff0a0b82 */ /* 0x000e220000000a00 */
[----:B------:R-:W-:Y:S02]  /*03b0*/  ISETP.NE.AND P2, PT, R7, RZ, PT ;  /* 0x000000ff0700720c */ /* 0x000fe40003f45270 */
[----:B------:R-:W-:-:S07]  /*03c0*/  ISETP.GE.AND P3, PT, R0, RZ, PT ;  /* 0x000000ff0000720c */ /* 0x000fce0003f66270 */
[----:B------:R-:W-:Y:S02]  /*03d0*/  @P1 IADD3 R5, R5, 0x1, RZ ;  /* 0x0000000105051810 */ /* 0x000fe40007ffe0ff */
[----:B------:R-:W-:-:S04]  /*03e0*/  ISETP.GE.U32.AND P1, PT, R18, UR14, PT ;  /* 0x0000000e12007c0c */ /* 0x000fc8000bf26070 */
[----:B------:R-:W-:Y:S02]  /*03f0*/  @!P3 IADD3 R5, -R5, RZ, RZ ;  /* 0x000000ff0505b210 */ /* 0x000fe40007ffe1ff */
[----:B------:R-:W-:Y:S02]  /*0400*/  @!P2 LOP3.LUT R5, RZ, R7, RZ, 0x33, !PT ;  /* 0x00000007ff05a212 */ /* 0x000fe400078e33ff */
[----:B------:R-:W-:Y:S02]  /*0410*/  ISETP.GE.AND.EX P1, PT, R2, UR15, PT, P1 ;  /* 0x0000000f02007c0c */ /* 0x000fe4000bf26310 */
[----:B------:R-:W-:Y:S02]  /*0420*/  IADD3 R21, -R5, RZ, RZ ;  /* 0x000000ff05157210 */ /* 0x000fe40007ffe1ff */
[----:B------:R-:W-:Y:S02]  /*0430*/  ISETP.GT.U32.OR P1, PT, R4, 0x1df, P1 ;  /* 0x000001df0400780c */ /* 0x000fe40000f24470 */
[----:B------:R-:W-:Y:S01]  /*0440*/  SHF.R.S32.HI R0, RZ, 0x1f, R5 ;  /* 0x0000001fff007819 */ /* 0x000fe20000011405 */
[----:B------:R-:W-:-:S02]  /*0450*/  IMAD R21, R7, R21, R20 ;  /* 0x0000001507157224 */ /* 0x000fc400078e0214 */
[----:B------:R-:W1:Y:S02]  /*0460*/  @P0 LDC.64 R6, c[0x0][0x220] ;  /* 0x00008800ff060b82 */ /* 0x000e640000000a00 */
[----:B------:R-:W-:Y:S02]  /*0470*/  IMAD R21, R21, 0x1e, RZ ;  /* 0x0000001e15157824 */ /* 0x000fe400078e02ff */
[----:B------:R-:W-:-:S03]  /*0480*/  IMAD R0, R0, UR12, RZ ;  /* 0x0000000c00007c24 */ /* 0x000fc6000f8e02ff */
[----:B------:R-:W-:Y:S01]  /*0490*/  IADD3 R22, P2, R22, R21, RZ ;  /* 0x0000001516167210 */ /* 0x000fe20007f5e0ff */
[----:B------:R-:W-:Y:S02]  /*04a0*/  IMAD R25, R5, UR13, R0 ;  /* 0x0000000d05197c24 */ /* 0x000fe4000f8e0200 */
[----:B0-----:R-:W-:Y:S01]  /*04b0*/  @P0 IMAD R0, R3, R10, RZ ;  /* 0x0000000a03000224 */ /* 0x001fe200078e02ff */
[----:B------:R-:W-:Y:S02]  /*04c0*/  LEA.HI.X.SX32 R23, R21, R8, 0x1, P2 ;  /* 0x0000000815177211 */ /* 0x000fe400010f0eff */
[----:B------:R-:W0:Y:S01]  /*04d0*/  @!P1 LDC.64 R8, c[0x0][0x270] ;  /* 0x00009c00ff089b82 */ /* 0x000e220000000a00 */
[----:B------:R-:W-:Y:S01]  /*04e0*/  ISETP.GE.U32.AND P2, PT, R14, UR14, PT ;  /* 0x0000000e0e007c0c */ /* 0x000fe2000bf46070 */
[----:B------:R-:W-:Y:S02]  /*04f0*/  @P0 IMAD R13, R19, R11, R0 ;  /* 0x0000000b130d0224 */ /* 0x000fe400078e0200 */
[----:B------:R-:W-:Y:S01]  /*0500*/  IMAD.WIDE.U32 R22, R5, UR12, R22 ;  /* 0x0000000c05167c25 */ /* 0x000fe2000f8e0016 */
[----:B------:R-:W-:-:S02]  /*0510*/  ISETP.GE.AND.EX P2, PT, R15, UR15, PT, P2 ;  /* 0x0000000f0f007c0c */ /* 0x000fc4000bf46320 */
[----:B------:R-:W-:Y:S02]  /*0520*/  IADD3 R5, R19, 0x60, RZ ;  /* 0x0000006013057810 */ /* 0x000fe40007ffe0ff */
[----:B------:R-:W-:Y:S02]  /*0530*/  IADD3 R25, R23, R25, RZ ;  /* 0x0000001917197210 */ /* 0x000fe40007ffe0ff */
[----:B------:R-:W-:Y:S02]  /*0540*/  @P0 MOV R24, R22 ;  /* 0x0000001600180202 */ /* 0x000fe40000000f00 */
[----:B------:R-:W-:-:S03]  /*0550*/  ISETP.GT.U32.OR P2, PT, R4, 0x1df, P2 ;  /* 0x000001df0400780c */ /* 0x000fc60001744470 */
[----:B------:R-:W-:Y:S02]  /*0560*/  @P0 IMAD.WIDE.U32 R26, R19, R10, R24 ;  /* 0x0000000a131a0225 */ /* 0x000fe400078e0018 */
[----:B------:R-:W2:Y:S03]  /*0570*/  @!P1 LDC.64 R10, c[0x0][0x220] ;  /* 0x00008800ff0a9b82 */ /* 0x000ea60000000a00 */
[----:B------:R-:W-:Y:S02]  /*0580*/  @P0 IADD3 R0, R27, R13, RZ ;  /* 0x0000000d1b000210 */ /* 0x000fe40007ffe0ff */
[C---:B-1----:R-:W-:Y:S02]  /*0590*/  @P0 LEA R12, P3, R26.reuse, R6, 0x1 ;  /* 0x000000061a0c0211 */ /* 0x042fe400078608ff */
[----:B------:R-:W-:Y:S02]  /*05a0*/  @!P1 MOV R27, R25 ;  /* 0x00000019001b9202 */ /* 0x000fe40000000f00 */
[----:B------:R-:W-:Y:S01]  /*05b0*/  @P0 LEA.HI.X R13, R26, R7, R0, 0x1, P3 ;  /* 0x000000071a0d0211 */ /* 0x000fe200018f0c00 */
[----:B0-----:R-:W-:Y:S01]  /*05c0*/  @!P1 IMAD R0, R2, R8, RZ ;  /* 0x0000000802009224 */ /* 0x001fe200078e02ff */
[----:B------:R-:W-:-:S02]  /*05d0*/  @!P1 MOV R26, R22 ;  /* 0x00000016001a9202 */ /* 0x000fc40000000f00 */
[----:B------:R-:W-:Y:S01]  /*05e0*/  ISETP.GE.U32.AND P3, PT, R5, UR14, PT ;  /* 0x0000000e05007c0c */ /* 0x000fe2000bf66070 */
[C---:B------:R-:W-:Y:S01]  /*05f0*/  @!P1 IMAD R0, R18.reuse, R9, R0 ;  /* 0x0000000912009224 */ /* 0x040fe200078e0200 */
[----:B------:R-:W-:Y:S01]  /*0600*/  SHF.R.S32.HI R6, RZ, 0x1f, R5 ;  /* 0x0000001fff067819 */ /* 0x000fe20000011405 */
[----:B------:R-:W-:Y:S01]  /*0610*/  @!P1 IMAD.WIDE.U32 R26, R18, R8, R26 ;  /* 0x00000008121a9225 */ /* 0x000fe200078e001a */
[----:B------:R-:W-:Y:S01]  /*0620*/  MOV R7, RZ ;  /* 0x000000ff00077202 */ /* 0x000fe20000000f00 */
[----:B------:R-:W0:Y:S01]  /*0630*/  @!P2 LDC.64 R8, c[0x0][0x270] ;  /* 0x00009c00ff08ab82 */ /* 0x000e220000000a00 */
[----:B------:R-:W-:-:S04]  /*0640*/  ISETP.GE.AND.EX P3, PT, R6, UR15, PT, P3 ;  /* 0x0000000f06007c0c */ /* 0x000fc8000bf66330 */
[----:B------:R-:W-:Y:S01]  /*0650*/  ISETP.GT.U32.OR P3, PT, R4, 0x1df, P3 ;  /* 0x000001df0400780c */ /* 0x000fe20001f64470 */
[----:B------:R2:W3:Y:S01]  /*0660*/  @P0 LDG.E R7, desc[UR8][R12.64] ;  /* 0x000000080c070981 */ /* 0x0004e2000c1e1900 */
[----:B------:R-:W-:Y:S02]  /*0670*/  @!P1 IADD3 R0, R27, R0, RZ ;  /* 0x000000001b009210 */ /* 0x000fe40007ffe0ff */
[----:B--2---:R-:W-:-:S04]  /*0680*/  @!P1 LEA R12, P4, R26, R10, 0x1 ;  /* 0x0000000a1a0c9211 */ /* 0x004fc800078808ff */
[----:B------:R-:W-:Y:S02]  /*0690*/  @!P1 LEA.HI.X R13, R26, R11, R0, 0x1, P4 ;  /* 0x0000000b1a0d9211 */ /* 0x000fe400020f0c00 */
[----:B------:R-:W-:-:S03]  /*06a0*/  MOV R0, RZ ;  /* 0x000000ff00007202 */ /* 0x000fc60000000f00 */
[----:B------:R-:W1:Y:S01]  /*06b0*/  @!P3 LDC.64 R10, c[0x0][0x270] ;  /* 0x00009c00ff0abb82 */ /* 0x000e620000000a00 */
[----:B------:R-:W-:Y:S01]  /*06c0*/  @!P2 MOV R26, R22 ;  /* 0x00000016001aa202 */ /* 0x000fe20000000f00 */
[----:B0-----:R-:W-:Y:S01]  /*06d0*/  @!P2 IMAD R15, R15, R8, RZ ;  /* 0x000000080f0fa224 */ /* 0x001fe200078e02ff */
[----:B------:R-:W-:Y:S01]  /*06e0*/  @!P2 MOV R27, R25 ;  /* 0x00000019001ba202 */ /* 0x000fe20000000f00 */
[----:B------:R0:W2:Y:S02]  /*06f0*/  @!P1 LDG.E R0, desc[UR8][R12.64] ;  /* 0x000000080c009981 */ /* 0x0000a4000c1e1900 */
[C---:B------:R-:W-:Y:S01]  /*0700*/  @!P2 IMAD R15, R14.reuse, R9, R15 ;  /* 0x000000090e0fa224 */ /* 0x040fe200078e020f */
[----:B------:R-:W-:Y:S01]  /*0710*/  @!P3 MOV R28, R22 ;  /* 0x00000016001cb202 */ /* 0x000fe20000000f00 */
[----:B------:R-:W-:Y:S01]  /*0720*/  @!P2 IMAD.WIDE.U32 R26, R14, R8, R26 ;  /* 0x000000080e1aa225 */ /* 0x000fe200078e001a */
[----:B------:R-:W-:Y:S01]  /*0730*/  @!P3 MOV R29, R25 ;  /* 0x00000019001db202 */ /* 0x000fe20000000f00 */
[----:B------:R-:W4:Y:S03]  /*0740*/  @!P3 LDC.64 R8, c[0x0][0x220] ;  /* 0x00008800ff08bb82 */ /* 0x000f260000000a00 */
[----:B------:R-:W-:-:S05]  /*0750*/  @!P2 IADD3 R15, R27, R15, RZ ;  /* 0x0000000f1b0fa210 */ /* 0x000fca0007ffe0ff */
[----:B0-----:R-:W0:Y:S01]  /*0760*/  @!P2 LDC.64 R12, c[0x0][0x220] ;  /* 0x00008800ff0cab82 */ /* 0x001e220000000a00 */
[-C--:B-1----:R-:W-:Y:S02]  /*0770*/  @!P3 IMAD R6, R6, R10.reuse, RZ ;  /* 0x0000000a0606b224 */ /* 0x082fe400078e02ff */
[----:B------:R-:W-:-:S04]  /*0780*/  @!P3 IMAD.WIDE.U32 R28, R5, R10, R28 ;  /* 0x0000000a051cb225 */ /* 0x000fc800078e001c */
[----:B------:R-:W-:Y:S01]  /*0790*/  @!P3 IMAD R11, R5, R11, R6 ;  /* 0x0000000b050bb224 */ /* 0x000fe200078e0206 */
[----:B------:R-:W-:-:S04]  /*07a0*/  MOV R6, RZ ;  /* 0x000000ff00067202 */ /* 0x000fc80000000f00 */
[----:B------:R-:W-:Y:S02]  /*07b0*/  @!P3 IADD3 R11, R29, R11, RZ ;  /* 0x0000000b1d0bb210 */ /* 0x000fe40007ffe0ff */
[----:B0-----:R-:W-:-:S04]  /*07c0*/  @!P2 LEA R12, P1, R26, R12, 0x1 ;  /* 0x0000000c1a0ca211 */ /* 0x001fc800078208ff */
[----:B------:R-:W-:Y:S02]  /*07d0*/  @!P2 LEA.HI.X R13, R26, R13, R15, 0x1, P1 ;  /* 0x0000000d1a0da211 */ /* 0x000fe400008f0c0f */
[C---:B----4-:R-:W-:Y:S02]  /*07e0*/  @!P3 LEA R8, P1, R28.reuse, R8, 0x1 ;  /* 0x000000081c08b211 */ /* 0x050fe400078208ff */
[----:B------:R-:W-:Y:S01]  /*07f0*/  MOV R5, RZ ;  /* 0x000000ff00057202 */ /* 0x000fe20000000f00 */
[----:B------:R-:W4:Y:S01]  /*0800*/  @!P2 LDG.E R6, desc[UR8][R12.64] ;  /* 0x000000080c06a981 */ /* 0x000f22000c1e1900 */
[----:B------:R-:W-:-:S05]  /*0810*/  @!P3 LEA.HI.X R9, R28, R9, R11, 0x1, P1 ;  /* 0x000000091c09b211 */ /* 0x000fca00008f0c0b */
[----:B------:R0:W5:Y:S01]  /*0820*/  @!P3 LDG.E R5, desc[UR8][R8.64] ;  /* 0x000000080805b981 */ /* 0x000162000c1e1900 */
[----:B------:R-:W-:Y:S01]  /*0830*/  ISETP.NE.AND P2, PT, R4, RZ, PT ;  /* 0x000000ff0400720c */ /* 0x000fe20003f45270 */
[----:B------:R-:W-:Y:S01]  /*0840*/  BSSY B0, `(.L_x_2034) ;  /* 0x0000066000007945 */ /* 0x000fe20003800000 */
[----:B---3--:R-:W-:-:S04]  /*0850*/  PRMT R10, R7, 0x7632, R10 ;  /* 0x00007632070a7816 */ /* 0x008fc8000000000a */
[----:B------:R-:W-:Y:S02]  /*0860*/  SHF.L.U32 R11, R10, 0x10, RZ ;  /* 0x000000100a0b7819 */ /* 0x000fe400000006ff */
[----:B------:R-:W-:-:S03]  /*0870*/  SHF.L.U32 R10, R7, 0x10, RZ ;  /* 0x00000010070a7819 */ /* 0x000fc600000006ff */
[----:B------:R-:W-:Y:S02]  /*0880*/  FMUL.FTZ R15, R11, R11 ;  /* 0x0000000b0b0f7220 */ /* 0x000fe40000410000 */
[C---:B------:R-:W-:Y:S02]  /*0890*/  FADD.FTZ R11, R10.reuse, R11 ;  /* 0x0000000b0a0b7221 */ /* 0x040fe40000010000 */
[----:B------:R-:W-:Y:S02]  /*08a0*/  FFMA.FTZ R15, R10, R10, R15 ;  /* 0x0000000a0a0f7223 */ /* 0x000fe4000001000f */
[----:B0-----:R-:W-:Y:S02]  /*08b0*/  FADD.FTZ R8, RZ, R11 ;  /* 0x0000000bff087221 */ /* 0x001fe40000010000 */
[----:B------:R-:W-:Y:S01]  /*08c0*/  FADD.FTZ R10, RZ, R15 ;  /* 0x0000000fff0a7221 */ /* 0x000fe20000010000 */
[----:B--2---:R-:W-:-:S04]  /*08d0*/  PRMT R14, R0, 0x7632, R14 ;  /* 0x00007632000e7816 */ /* 0x004fc8000000000e */
[----:B------:R-:W-:Y:S02]  /*08e0*/  SHF.L.U32 R27, R14, 0x10, RZ ;  /* 0x000000100e1b7819 */ /* 0x000fe400000006ff */
[----:B------:R-:W-:-:S03]  /*08f0*/  SHF.L.U32 R14, R0, 0x10, RZ ;  /* 0x00000010000e7819 */ /* 0x000fc600000006ff */
[----:B------:R-:W-:Y:S02]  /*0900*/  FMUL.FTZ R13, R27, R27 ;  /* 0x0000001b1b0d7220 */ /* 0x000fe40000410000 */
[C---:B------:R-:W-:Y:S02]  /*0910*/  FADD.FTZ R27, R14.reuse, R27 ;  /* 0x0000001b0e1b7221 */ /* 0x040fe40000010000 */
[----:B------:R-:W-:Y:S02]  /*0920*/  FFMA.FTZ R13, R14, R14, R13 ;  /* 0x0000000e0e0d7223 */ /* 0x000fe4000001000d */
[----:B------:R-:W0:Y:S01]  /*0930*/  S2R R14, SR_LANEID ;  /* 0x00000000000e7919 */ /* 0x000e220000000000 */
[----:B------:R-:W-:Y:S01]  /*0940*/  FADD.FTZ R8, R8, R27 ;  /* 0x0000001b08087221 */ /* 0x000fe20000010000 */
[----:B------:R-:W-:Y:S01]  /*0950*/  FADD.FTZ R10, R10, R13 ;  /* 0x0000000d0a0a7221 */ /* 0x000fe20000010000 */
[C---:B----4-:R-:W-:Y:S02]  /*0960*/  PRMT R9, R6.reuse, 0x7632, R9 ;  /* 0x0000763206097816 */ /* 0x050fe40000000009 */
[----:B------:R-:W-:-:S02]  /*0970*/  SHF.L.U32 R11, R6, 0x10, RZ ;  /* 0x00000010060b7819 */ /* 0x000fc400000006ff */
[----:B------:R-:W-:Y:S02]  /*0980*/  SHF.L.U32 R12, R9, 0x10, RZ ;  /* 0x00000010090c7819 */ /* 0x000fe400000006ff */
[----:B-----5:R-:W-:Y:S02]  /*0990*/  PRMT R9, R5, 0x7632, R9 ;  /* 0x0000763205097816 */ /* 0x020fe40000000009 */
[----:B0-----:R-:W-:Y:S01]  /*09a0*/  ISETP.GT.AND P1, PT, R14, 0x1e, PT ;  /* 0x0000001e0e00780c */ /* 0x001fe20003f24270 */
[----:B------:R-:W-:Y:S01]  /*09b0*/  FMUL.FTZ R26, R12, R12 ;  /* 0x0000000c0c1a7220 */ /* 0x000fe20000410000 */
[----:B------:R-:W-:Y:S01]  /*09c0*/  SHF.L.U32 R9, R9, 0x10, RZ ;  /* 0x0000001009097819 */ /* 0x000fe200000006ff */
[----:B------:R-:W-:Y:S01]  /*09d0*/  FADD.FTZ R13, R11, R12 ;  /* 0x0000000c0b0d7221 */ /* 0x000fe20000010000 */
[----:B------:R-:W-:Y:S01]  /*09e0*/  SHF.L.U32 R12, R5, 0x10, RZ ;  /* 0x00000010050c7819 */ /* 0x000fe200000006ff */
[----:B------:R-:W-:Y:S01]  /*09f0*/  FFMA.FTZ R11, R11, R11, R26 ;  /* 0x0000000b0b0b7223 */ /* 0x000fe2000001001a */
[----:B------:R-:W-:Y:S01]  /*0a00*/  ISETP.NE.AND P3, PT, R14, RZ, PT ;  /* 0x000000ff0e00720c */ /* 0x000fe20003f65270 */
[----:B------:R-:W-:Y:S01]  /*0a10*/  FMUL.FTZ R15, R9, R9 ;  /* 0x00000009090f7220 */ /* 0x000fe20000410000 */
[----:B------:R-:W-:Y:S01]  /*0a20*/  FADD.FTZ R8, R8, R13 ;  /* 0x0000000d08087221 */ /* 0x000fe20000010000 */
[----:B------:R-:W-:Y:S01]  /*0a30*/  FADD.FTZ R10, R10, R11 ;  /* 0x0000000b0a0a7221 */ /* 0x000fe20000010000 */
[C---:B------:R-:W-:Y:S01]  /*0a40*/  FADD.FTZ R9, R12.reuse, R9 ;  /* 0x000000090c097221 */ /* 0x040fe20000010000 */
[----:B------:R-:W-:-:S03]  /*0a50*/  FFMA.FTZ R15, R12, R12, R15 ;  /* 0x0000000c0c0f7223 */ /* 0x000fc6000001000f */
        /* <DEDUP_REMOVED lines=33> */
[----:B------:R-:W2:Y:S01]  /*0c70*/  LDS.128 R8, [UR5+0x20] ;  /* 0x00002005ff087984 */ /* 0x000ea20008000c00 */
[----:B-1----:R-:W-:Y:S01]  /*0c80*/  FADD.FTZ R27, R12, R14 ;  /* 0x0000000e0c1b7221 */ /* 0x002fe20000010000 */
[----:B------:R-:W-:Y:S02]  /*0c90*/  FADD.FTZ R26, R13, R15 ;  /* 0x0000000f0d1a7221 */ /* 0x000fe40000010000 */
[----:B0-----:R-:W0:Y:S01]  /*0ca0*/  LDS.128 R12, [UR5+0x30] ;  /* 0x00003005ff0c7984 */ /* 0x001e220008000c00 */
[----:B--2---:R-:W-:Y:S01]  /*0cb0*/  FADD.FTZ R27, R27, R8 ;  /* 0x000000081b1b7221 */ /* 0x004fe20000010000 */
        /* <DEDUP_REMOVED lines=30> */
.L_x_2035:
[----:B------:R-:W-:Y:S05]  /*0ea0*/  BSYNC B0 ;  /* 0x0000000000007941 */ /* 0x000fea0003800000 */
.L_x_2034:
[----:B------:R-:W1:Y:S01]  /*0eb0*/  LDC R10, c[0x0][0xc] ;  /* 0x00000300ff0a7b82 */ /* 0x000e620000000800 */
[----:B------:R-:W-:Y:S02]  /*0ec0*/  PRMT R14, R0, 0x7632, R14 ;  /* 0x00007632000e7816 */ /* 0x000fe4000000000e */
[----:B-1----:R-:W-:-:S13]  /*0ed0*/  ISETP.GE.U32.AND P1, PT, R10, 0x2, PT ;  /* 0x000000020a00780c */ /* 0x002fda0003f26070 */
[----:B------:R-:W-:Y:S05]  /*0ee0*/  @!P1 BRA `(.L_x_2036) ;  /* 0x0000000800709947 */ /* 0x000fea0003800000 */
[----:B------:R-:W-:Y:S05]  /*0ef0*/  @P2 BRA `(.L_x_2037) ;  /* 0x0000000000742947 */ /* 0x000fea0003800000 */
[----:B------:R-:W1:Y:S01]  /*0f00*/  LDC R15, c[0x0][0x10] ;  /* 0x00000400ff0f7b82 */ /* 0x000e620000000800 */
[----:B------:R-:W2:Y:S01]  /*0f10*/  S2R R11, SR_CTAID.Y ;  /* 0x00000000000b7919 */ /* 0x000ea20000002600 */
[C---:B------:R-:W-:Y:S02]  /*0f20*/  LOP3.LUT R8, R16.reuse, 0x1, RZ, 0xc0, !PT ;  /* 0x0000000110087812 */ /* 0x040fe400078ec0ff */
[----:B------:R-:W-:-:S04]  /*0f30*/  LOP3.LUT P1, RZ, R16, 0x2, RZ, 0xc0, !PT ;  /* 0x0000000210ff7812 */ /* 0x000fc8000782c0ff */
[----:B------:R-:W3:Y:S01]  /*0f40*/  LDC.64 R26, c[0x0][0x248] ;  /* 0x00009200ff1a7b82 */ /* 0x000ee20000000a00 */
[----:B-1----:R-:W-:-:S04]  /*0f50*/  IMAD R8, R8, R15, RZ ;  /* 0x0000000f08087224 */ /* 0x002fc800078e02ff */
[----:B------:R-:W-:-:S05]  /*0f60*/  IMAD R9, R8, R10, RZ ;  /* 0x0000000a08097224 */ /* 0x000fca00078e02ff */
[----:B------:R-:W-:Y:S01]  /*0f70*/  SHF.L.U32 R9, R9, 0x1, RZ ;  /* 0x0000000109097819 */ /* 0x000fe200000006ff */
[----:B--2---:R-:W-:Y:S01]  /*0f80*/  IMAD R15, R15, UR7, R11 ;  /* 0x000000070f0f7c24 */ /* 0x004fe2000f8e020b */
[----:B------:R-:W-:-:S03]  /*0f90*/  IADD3 R11, R8, R11, RZ ;  /* 0x0000000b080b7210 */ /* 0x000fc60007ffe0ff */
[----:B---3--:R-:W-:Y:S02]  /*0fa0*/  IMAD.WIDE R26, R9, 0x4, R26 ;  /* 0x00000004091a7825 */ /* 0x008fe400078e021a */
[----:B------:R-:W1:Y:S01]  /*0fb0*/  LDC.64 R8, c[0x0][0x240] ;  /* 0x00009000ff087b82 */ /* 0x000e620000000a00 */
[----:B------:R-:W-:Y:S01]  /*0fc0*/  SEL R28, R10, RZ, !P1 ;  /* 0x000000ff0a1c7207 */ /* 0x000fe20004800000 */
[----:B------:R-:W-:Y:S01]  /*0fd0*/  IMAD.WIDE.U32 R26, R15, 0x8, R26 ;  /* 0x000000080f1a7825 */ /* 0x000fe200078e001a */
[----:B------:R-:W-:-:S04]  /*0fe0*/  MOV R15, 0xffffffff ;  /* 0xffffffff000f7802 */ /* 0x000fc80000000f00 */
[----:B------:R2:W-:Y:S01]  /*0ff0*/  STG.E.64 desc[UR8][R26.64], R12 ;  /* 0x0000000c1a007986 */ /* 0x0005e2000c101b08 */
[----:B-1----:R-:W-:Y:S01]  /*1000*/  IMAD.WIDE.U32 R8, R11, 0x4, R8 ;  /* 0x000000040b087825 */ /* 0x002fe200078e0008 */
[----:B------:R-:W-:Y:S02]  /*1010*/  SEL R11, R15, 0x1, P1 ;  /* 0x000000010f0b7807 */ /* 0x000fe40000800000 */
[----:B------:R-:W-:Y:S01]  /*1020*/  ISETP.NE.AND P1, PT, R28, -0x1, PT ;  /* 0xffffffff1c00780c */ /* 0x000fe20003f25270 */
[----:B------:R-:W-:Y:S06]  /*1030*/  MEMBAR.ALL.GPU ;  /* 0x0000000000007992 */ /* 0x000fec000000a000 */
[----:B------:R-:W-:-:S00]  /*1040*/  ERRBAR ;  /* 0x00000000000079ab */ /* 0x000fc00000000000 */
[----:B------:R-:W-:Y:S06]  /*1050*/  CGAERRBAR ;  /* 0x00000000000075ab */ /* 0x000fec0000000000 */
[----:B------:R2:W-:Y:S01]  /*1060*/  REDG.E.ADD.S32.STRONG.GPU desc[UR8][R8.64], R11 ;  /* 0x0000000b0800798e */ /* 0x0005e2000c10e388 */
[----:B------:R-:W-:Y:S05]  /*1070*/  @!P1 BRA `(.L_x_2037) ;  /* 0x0000000000149947 */ /* 0x000fea0003800000 */
.L_x_2038:
[----:B--2---:R-:W2:Y:S04]  /*1080*/  LDG.E.STRONG.GPU R11, desc[UR8][R8.64] ;  /* 0x00000008080b7981 */ /* 0x004ea8000c1ef900 */
[----:B--2---:R-:W-:Y:S01]  /*1090*/  CCTL.IVALL ;  /* 0x00000000ff00798f */ /* 0x004fe20002000000 */
[----:B------:R-:W-:Y:S05]  /*10a0*/  YIELD ;  /* 0x0000000000007946 */ /* 0x000fea0003800000 */
[----:B------:R-:W-:-:S13]  /*10b0*/  ISETP.NE.AND P1, PT, R11, R28, PT ;  /* 0x0000001c0b00720c */ /* 0x000fda0003f25270 */
[----:B------:R-:W-:Y:S05]  /*10c0*/  @P1 BRA `(.L_x_2038) ;  /* 0xfffffffc00ec1947 */ /* 0x000fea000383ffff */
.L_x_2037:
[----:B------:R-:W-:Y:S01]  /*10d0*/  ISETP.NE.AND P1, PT, R10, RZ, PT ;  /* 0x000000ff0a00720c */ /* 0x000fe20003f25270 */
[----:B------:R-:W-:Y:S05]  /*10e0*/  WARPSYNC.ALL ;  /* 0x0000000000007948 */ /* 0x000fea0003800000 */
[----:B------:R-:W-:Y:S07]  /*10f0*/  BAR.SYNC.DEFER_BLOCKING 0x0 ;  /* 0x0000000000007b1d */ /* 0x000fee0000010000 */
[----:B------:R-:W-:Y:S05]  /*1100*/  @!P1 BRA `(.L_x_2036) ;  /* 0x0000000400e89947 */ /* 0x000fea0003800000 */
[----:B--2---:R-:W-:Y:S01]  /*1110*/  IADD3 R8, R10, -0x1, RZ ;  /* 0xffffffff0a087810 */ /* 0x004fe20007ffe0ff */
[----:B------:R-:W-:-:S03]  /*1120*/  HFMA2.MMA R11, -RZ, RZ, 0, 0 ;  /* 0x00000000ff0b7435 */ /* 0x000fc600000001ff */
[----:B------:R-:W-:-:S13]  /*1130*/  ISETP.GE.U32.AND P1, PT, R8, 0x3, PT ;  /* 0x000000030800780c */ /* 0x000fda0003f26070 */
[----:B------:R-:W-:Y:S05]  /*1140*/  @!P1 BRA `(.L_x_2039) ;  /* 0x0000000400089947 */ /* 0x000fea0003800000 */
[----:B------:R-:W-:Y:S02]  /*1150*/  LOP3.LUT R15, R10, 0x3, RZ, 0xc0, !PT ;  /* 0x000000030a0f7812 */ /* 0x000fe400078ec0ff */
[----:B------:R-:W-:Y:S02]  /*1160*/  MOV R11, RZ ;  /* 0x000000ff000b7202 */ /* 0x000fe40000000f00 */
[----:B------:R-:W-:-:S07]  /*1170*/  IADD3 R15, -R15, R10, RZ ;  /* 0x0000000a0f0f7210 */ /* 0x000fce0007ffe1ff */
.L_x_2040:
[----:B------:R-:W-:-:S13]  /*1180*/  ISETP.EQ.OR P1, PT, R11, UR7, P2 ;  /* 0x000000070b007c0c */ /* 0x000fda0009722670 */
[----:B------:R-:W1:Y:S01]  /*1190*/  @!P1 S2R R27, SR_CTAID.Y ;  /* 0x00000000001b9919 */ /* 0x000e620000002600 */
[----:B------:R-:W2:Y:S01]  /*11a0*/  @!P1 LDC R8, c[0x0][0x10] ;  /* 0x00000400ff089b82 */ /* 0x000ea20000000800 */
[----:B------:R-:W-:-:S05]  /*11b0*/  @!P1 LOP3.LUT R29, R16, 0x1, RZ, 0xc0, !PT ;  /* 0x00000001101d9812 */ /* 0x000fca00078ec0ff */
[----:B--2---:R-:W-:-:S04]  /*11c0*/  @!P1 IMAD R29, R29, R8, RZ ;  /* 0x000000081d1d9224 */ /* 0x004fc800078e02ff */
[----:B------:R-:W-:Y:S02]  /*11d0*/  @!P1 IMAD R29, R29, R10, RZ ;  /* 0x0000000a1d1d9224 */ /* 0x000fe400078e02ff */
[----:B-1----:R-:W-:Y:S02]  /*11e0*/  @!P1 IMAD R27, R8, R11, R27 ;  /* 0x0000000b081b9224 */ /* 0x002fe400078e021b */
[----:B------:R-:W1:Y:S01]  /*11f0*/  @!P1 LDC.64 R8, c[0x0][0x248] ;  /* 0x00009200ff089b82 */ /* 0x000e620000000a00 */
[----:B------:R-:W-:-:S05]  /*1200*/  @!P1 SHF.L.U32 R29, R29, 0x1, RZ ;  /* 0x000000011d1d9819 */ /* 0x000fca00000006ff */
[----:B-1----:R-:W-:-:S04]  /*1210*/  @!P1 IMAD.WIDE R8, R29, 0x4, R8 ;  /* 0x000000041d089825 */ /* 0x002fc800078e0208 */
[----:B------:R-:W-:-:S06]  /*1220*/  @!P1 IMAD.WIDE.U32 R8, R27, 0x8, R8 ;  /* 0x000000081b089825 */ /* 0x000fcc00078e0008 */
[----:B------:R-:W0:Y:S01]  /*1230*/  @!P1 LDG.E.64 R8, desc[UR8][R8.64] ;  /* 0x0000000808089981 */ /* 0x000e22000c1e1b00 */
[----:B------:R-:W-:-:S04]  /*1240*/  IADD3 R26, R11, 0x1, RZ ;  /* 0x000000010b1a7810 */ /* 0x000fc80007ffe0ff */
[----:B------:R-:W-:-:S13]  /*1250*/  ISETP.EQ.OR P3, PT, R26, UR7, P2 ;  /* 0x000000071a007c0c */ /* 0x000fda0009762670 */
[----:B------:R-:W1:Y:S01]  /*1260*/  @!P3 S2R R27, SR_CTAID.Y ;  /* 0x00000000001bb919 */ /* 0x000e620000002600 */
[----:B------:R-:W1:Y:S01]  /*1270*/  @!P3 LDC R29, c[0x0][0x10] ;  /* 0x00000400ff1dbb82 */ /* 0x000e620000000800 */
[----:B------:R-:W-:Y:S01]  /*1280*/  @!P3 LOP3.LUT R28, R16, 0x1, RZ, 0xc0, !PT ;  /* 0x00000001101cb812 */ /* 0x000fe200078ec0ff */
[----:B-1----:R-:W-:-:S04]  /*1290*/  @!P3 IMAD R27, R26, R29, R27 ;  /* 0x0000001d1a1bb224 */ /* 0x002fc800078e021b */
[----:B------:R-:W-:-:S04]  /*12a0*/  @!P3 IMAD R29, R28, R29, RZ ;  /* 0x0000001d1c1db224 */ /* 0x000fc800078e02ff */
[----:B------:R-:W-:-:S05]  /*12b0*/  @!P3 IMAD R29, R29, R10, RZ ;  /* 0x0000000a1d1db224 */ /* 0x000fca00078e02ff */
[----:B------:R-:W-:Y:S01]  /*12c0*/  @!P3 SHF.L.U32 R29, R29, 0x1, RZ ;  /* 0x000000011d1db819 */ /* 0x000fe200000006ff */
[----:B0-----:R-:W-:Y:S01]  /*12d0*/  @!P1 FADD.FTZ R12, R12, R8 ;  /* 0x000000080c0c9221 */ /* 0x001fe20000010000 */
[----:B------:R-:W-:Y:S02]  /*12e0*/  @!P1 FADD.FTZ R13, R13, R9 ;  /* 0x000000090d0d9221 */ /* 0x000fe40000010000 */
[----:B------:R-:W0:Y:S02]  /*12f0*/  @!P3 LDC.64 R8, c[0x0][0x248] ;  /* 0x00009200ff08bb82 */ /* 0x000e240000000a00 */
[----:B0-----:R-:W-:-:S04]  /*1300*/  @!P3 IMAD.WIDE R8, R29, 0x4, R8 ;  /* 0x000000041d08b825 */ /* 0x001fc800078e0208 */
[----:B------:R-:W-:-:S06]  /*1310*/  @!P3 IMAD.WIDE.U32 R8, R27, 0x8, R8 ;  /* 0x000000081b08b825 */ /* 0x000fcc00078e0008 */
[----:B------:R-:W2:Y:S01]  /*1320*/  @!P3 LDG.E.64 R8, desc[UR8][R8.64] ;  /* 0x000000080808b981 */ /* 0x000ea2000c1e1b00 */
[----:B------:R-:W-:-:S04]  /*1330*/  IADD3 R26, R11, 0x2, RZ ;  /* 0x000000020b1a7810 */ /* 0x000fc80007ffe0ff */
[----:B------:R-:W-:-:S13]  /*1340*/  ISETP.EQ.OR P1, PT, R26, UR7, P2 ;  /* 0x000000071a007c0c */ /* 0x000fda0009722670 */
[----:B------:R-:W0:Y:S01]  /*1350*/  @!P1 S2R R27, SR_CTAID.Y ;  /* 0x00000000001b9919 */ /* 0x000e220000002600 */
[----:B------:R-:W0:Y:S01]  /*1360*/  @!P1 LDC R29, c[0x0][0x10] ;  /* 0x00000400ff1d9b82 */ /* 0x000e220000000800 */
[----:B------:R-:W-:Y:S01]  /*1370*/  @!P1 LOP3.LUT R28, R16, 0x1, RZ, 0xc0, !PT ;  /* 0x00000001101c9812 */ /* 0x000fe200078ec0ff */
[----:B0-----:R-:W-:-:S04]  /*1380*/  @!P1 IMAD R27, R26, R29, R27 ;  /* 0x0000001d1a1b9224 */ /* 0x001fc800078e021b */
[----:B------:R-:W-:-:S04]  /*1390*/  @!P1 IMAD R29, R28, R29, RZ ;  /* 0x0000001d1c1d9224 */ /* 0x000fc800078e02ff */
[----:B------:R-:W-:-:S05]  /*13a0*/  @!P1 IMAD R29, R29, R10, RZ ;  /* 0x0000000a1d1d9224 */ /* 0x000fca00078e02ff */
[----:B------:R-:W-:Y:S01]  /*13b0*/  @!P1 SHF.L.U32 R29, R29, 0x1, RZ ;  /* 0x000000011d1d9819 */ /* 0x000fe200000006ff */
[----:B--2---:R-:W-:Y:S01]  /*13c0*/  @!P3 FADD.FTZ R12, R12, R8 ;  /* 0x000000080c0cb221 */ /* 0x004fe20000010000 */
        /* <DEDUP_REMOVED lines=20> */
[----:B------:R-:W-:Y:S02]  /*1510*/  IADD3 R15, R15, -0x4, RZ ;  /* 0xfffffffc0f0f7810 */ /* 0x000fe40007ffe0ff */
[----:B------:R-:W-:Y:S02]  /*1520*/  IADD3 R11, R11, 0x4, RZ ;  /* 0x000000040b0b7810 */ /* 0x000fe40007ffe0ff */
[----:B------:R-:W-:Y:S01]  /*1530*/  ISETP.NE.AND P1, PT, R15, RZ, PT ;  /* 0x000000ff0f00720c */ /* 0x000fe20003f25270 */
[----:B--2---:R-:W-:Y:S01]  /*1540*/  @!P3 FADD.FTZ R12, R12, R8 ;  /* 0x000000080c0cb221 */ /* 0x004fe20000010000 */
[----:B------:R-:W-:-:S11]  /*1550*/  @!P3 FADD.FTZ R13, R13, R9 ;  /* 0x000000090d0db221 */ /* 0x000fd60000010000 */
[----:B------:R-:W-:Y:S05]  /*1560*/  @P1 BRA `(.L_x_2040) ;  /* 0xfffffffc00041947 */ /* 0x000fea000383ffff */
.L_x_2039:
[----:B------:R-:W-:-:S13]  /*1570*/  LOP3.LUT P1, R15, R10, 0x3, RZ, 0xc0, !PT ;  /* 0x000000030a0f7812 */ /* 0x000fda000782c0ff */
        /* <DEDUP_REMOVED lines=18> */
.L_x_2042:
[----:B------:R-:W-:Y:S05]  /*16a0*/  BSYNC B0 ;  /* 0x0000000000007941 */ /* 0x000fea0003800000 */
.L_x_2041:
        /* <DEDUP_REMOVED lines=10> */
[----:B------:R-:W2:Y:S01]  /*1750*/  @!P1 LDC R9, c[0x0][0x10] ;  /* 0x00000400ff099b82 */ /* 0x000ea20000000800 */
[-C--:B-1----:R-:W-:Y:S02]  /*1760*/  @!P3 IMAD R26, R26, R11.reuse, R27 ;  /* 0x0000000b1a1ab224 */ /* 0x082fe400078e021b */
[----:B------:R-:W-:Y:S01]  /*1770*/  @!P3 IMAD R11, R28, R11, RZ ;  /* 0x0000000b1c0bb224 */ /* 0x000fe200078e02ff */
[----:B------:R-:W-:Y:S01]  /*1780*/  @!P1 LOP3.LUT R28, R16, 0x1, RZ, 0xc0, !PT ;  /* 0x00000001101c9812 */ /* 0x000fe200078ec0ff */
[----:B--2---:R-:W-:-:S04]  /*1790*/  @!P1 IMAD R15, R8, R9, R15 ;  /* 0x00000009080f9224 */ /* 0x004fc800078e020f */
[----:B------:R-:W-:Y:S02]  /*17a0*/  @!P1 IMAD R27, R28, R9, RZ ;  /* 0x000000091c1b9224 */ /* 0x000fe400078e02ff */
[----:B------:R-:W1:Y:S01]  /*17b0*/  @!P3 LDC.64 R8, c[0x0][0x248] ;  /* 0x00009200ff08bb82 */ /* 0x000e620000000a00 */
[-C--:B------:R-:W-:Y:S02]  /*17c0*/  @!P3 IMAD R11, R11, R10.reuse, RZ ;  /* 0x0000000a0b0bb224 */ /* 0x080fe400078e02ff */
[----:B------:R-:W-:-:S03]  /*17d0*/  @!P1 IMAD R27, R27, R10, RZ ;  /* 0x0000000a1b1b9224 */ /* 0x000fc600078e02ff */
[----:B------:R-:W-:Y:S02]  /*17e0*/  @!P3 SHF.L.U32 R11, R11, 0x1, RZ ;  /* 0x000000010b0bb819 */ /* 0x000fe400000006ff */
[----:B------:R-:W-:-:S03]  /*17f0*/  @!P1 SHF.L.U32 R27, R27, 0x1, RZ ;  /* 0x000000011b1b9819 */ /* 0x000fc600000006ff */
[----:B-1----:R-:W-:Y:S02]  /*1800*/  @!P3 IMAD.WIDE R10, R11, 0x4, R8 ;  /* 0x000000040b0ab825 */ /* 0x002fe400078e0208 */
[----:B------:R-:W1:Y:S02]  /*1810*/  @!P1 LDC.64 R8, c[0x0][0x248] ;  /* 0x00009200ff089b82 */ /* 0x000e640000000a00 */
[----:B------:R-:W-:-:S04]  /*1820*/  @!P3 IMAD.WIDE.U32 R10, R26, 0x8, R10 ;  /* 0x000000081a0ab825 */ /* 0x000fc800078e000a */
[----:B-1----:R-:W-:-:S04]  /*1830*/  @!P1 IMAD.WIDE R8, R27, 0x4, R8 ;  /* 0x000000041b089825 */ /* 0x002fc800078e0208 */
[----:B------:R-:W-:Y:S02]  /*1840*/  @!P1 IMAD.WIDE.U32 R26, R15, 0x8, R8 ;  /* 0x000000080f1a9825 */ /* 0x000fe400078e0008 */
[----:B------:R-:W0:Y:S04]  /*1850*/  @!P3 LDG.E.64 R8, desc[UR8][R10.64] ;  /* 0x000000080a08b981 */ /* 0x000e28000c1e1b00 */
[----:B------:R-:W2:Y:S01]  /*1860*/  @!P1 LDG.E.64 R10, desc[UR8][R26.64] ;  /* 0x000000081a0a9981 */ /* 0x000ea2000c1e1b00 */
[----:B0-----:R-:W-:Y:S01]  /*1870*/  @!P3 FADD.FTZ R12, R12, R8 ;  /* 0x000000080c0cb221 */ /* 0x001fe20000010000 */
[----:B------:R-:W-:-:S03]  /*1880*/  @!P3 FADD.FTZ R13, R13, R9 ;  /* 0x000000090d0db221 */ /* 0x000fc60000010000 */
[----:B--2---:R-:W-:Y:S01]  /*1890*/  @!P1 FADD.FTZ R12, R12, R10 ;  /* 0x0000000a0c0c9221 */ /* 0x004fe20000010000 */
[----:B------:R-:W-:-:S07]  /*18a0*/  @!P1 FADD.FTZ R13, R13, R11 ;  /* 0x0000000b0d0d9221 */ /* 0x000fce0000010000 */
.L_x_2036:
[----:B------:R-:W-:Y:S01]  /*18b0*/  ULDC.64 UR12, c[0x0][0x218] ;  /* 0x00008600000c7ab9 */ /* 0x000fe20000000a00 */
[C---:B------:R-:W-:Y:S01]  /*18c0*/  LOP3.LUT P1, RZ, R4.reuse, UR7, RZ, 0xfc, !PT ;  /* 0x0000000704ff7c12 */ /* 0x040fe2000f82fcff */
[----:B------:R-:W1:Y:S01]  /*18d0*/  S2UR UR6, SR_CgaCtaId ;  /* 0x00000000000679c3 */ /* 0x000e620000008800 */
[----:B------:R-:W-:Y:S01]  /*18e0*/  ISETP.EQ.U32.AND P3, PT, RZ, UR12, PT ;  /* 0x0000000cff007c0c */ /* 0x000fe2000bf62070 */
[----:B------:R-:W-:Y:S01]  /*18f0*/  UMOV UR5, 0x400 ;  /* 0x0000040000057882 */ /* 0x000fe20000000000 */
[----:B--2---:R-:W-:Y:S02]  /*1900*/  IMAD.WIDE.U32 R8, R4, -0x77777777, RZ ;  /* 0x8888888904087825 */ /* 0x004fe400078e00ff */
[----:B------:R-:W-:Y:S01]  /*1910*/  ISETP.EQ.OR.EX P1, PT, RZ, UR13, P1, P3 ;  /* 0x0000000dff007c0c */ /* 0x000fe20008f22730 */
[----:B------:R-:W-:Y:S02]  /*1920*/  ULDC.64 UR12, c[0x0][0x278] ;  /* 0x00009e00000c7ab9 */ /* 0x000fe40000000a00 */
[----:B------:R-:W-:Y:S01]  /*1930*/  SHF.R.U32.HI R15, RZ, 0x3, R9 ;  /* 0x00000003ff0f7819 */ /* 0x000fe20000011609 */
[----:B------:R-:W2:Y:S04]  /*1940*/  LDC.64 R10, c[0x0][0x228] ;  /* 0x00008a00ff0a7b82 */ /* 0x000ea80000000a00 */
[----:B------:R-:W-:-:S04]  /*1950*/  IMAD R15, R15, -0xf, R4 ;  /* 0xfffffff10f0f7824 */ /* 0x000fc800078e0204 */
[----:B------:R-:W3:Y:S01]  /*1960*/  LDC.64 R8, c[0x0][0x230] ;  /* 0x00008c00ff087b82 */ /* 0x000ee20000000a00 */
[----:B------:R-:W-:-:S04]  /*1970*/  SHF.L.U32 R28, R15, 0x1, RZ ;  /* 0x000000010f1c7819 */ /* 0x000fc800000006ff */
[----:B------:R-:W-:Y:S01]  /*1980*/  IADD3 R21, R28, R21, RZ ;  /* 0x000000151c157210 */ /* 0x000fe20007ffe0ff */
[----:B-1----:R-:W-:Y:S02]  /*1990*/  ULEA UR5, UR6, UR5, 0x18 ;  /* 0x0000000506057291 */ /* 0x002fe4000f8ec03f */
[----:B------:R-:W1:Y:S01]  /*19a0*/  @!P1 LDC.64 R26, c[0x0][0x218] ;  /* 0x00008600ff1a9b82 */ /* 0x000e620000000a00 */
[----:B------:R-:W-:-:S06]  /*19b0*/  ULDC UR6, c[0x0][0x2a4] ;  /* 0x0000a90000067ab9 */ /* 0x000fcc0000000800 */
[----:B------:R0:W-:Y:S01]  /*19c0*/  @!P2 STS.64 [UR5+0x90], R12 ;  /* 0x0000900cff00a988 */ /* 0x0001e20008000a05 */
[----:B--2---:R-:W-:-:S04]  /*19d0*/  IMAD.WIDE R10, R21, 0x4, R10 ;  /* 0x00000004150a7825 */ /* 0x004fc800078e020a */
[----:B---3--:R-:W-:-:S04]  /*19e0*/  IMAD.WIDE R28, R21, 0x4, R8 ;  /* 0x00000004151c7825 */ /* 0x008fc800078e0208 */
[----:B0-----:R-:W-:Y:S01]  /*19f0*/  @!P1 FMUL.FTZ R13, R13, UR6 ;  /* 0x000000060d0d9c20 */ /* 0x001fe20008410000 */
[----:B------:R-:W-:Y:S01]  /*1a00*/  @!P1 FMUL.FTZ R12, R12, UR6 ;  /* 0x000000060c0c9c20 */ /* 0x000fe20008410000 */
[----:B-1----:R-:W-:-:S05]  /*1a10*/  @!P1 IMAD.WIDE R26, R20, 0x8, R26 ;  /* 0x00000008141a9825 */ /* 0x002fca00078e021a */
[----:B------:R0:W-:Y:S01]  /*1a20*/  @!P1 STG.E.64 desc[UR8][R26.64], R12 ;  /* 0x0000000c1a009986 */ /* 0x0001e2000c101b08 */
[----:B------:R-:W-:Y:S06]  /*1a30*/  BAR.SYNC.DEFER_BLOCKING 0x0 ;  /* 0x0000000000007b1d */ /* 0x000fec0000010000 */
[----:B------:R-:W2:Y:S04]  /*1a40*/  LDG.E.64 R8, desc[UR8][R10.64] ;  /* 0x000000080a087981 */ /* 0x000ea8000c1e1b00 */
[----:B------:R-:W1:Y:S04]  /*1a50*/  LDS.64 R12, [UR5+0x90] ;  /* 0x00009005ff0c7984 */ /* 0x000e680008000a00 */
[----:B------:R3:W2:Y:S01]  /*1a60*/  LDG.E.64 R10, desc[UR8][R28.64] ;  /* 0x000000081c0a7981 */ /* 0x0006a2000c1e1b00 */
[----:B------:R-:W-:-:S02]  /*1a70*/  SHF.L.U32 R0, R0, 0x10, RZ ;  /* 0x0000001000007819 */ /* 0x000fc400000006ff */
[----:B0-----:R-:W-:Y:S02]  /*1a80*/  SHF.L.U32 R26, R5, 0x10, RZ ;  /* 0x00000010051a7819 */ /* 0x001fe400000006ff */
[----:B------:R-:W-:Y:S02]  /*1a90*/  SHF.L.U32 R14, R14, 0x10, RZ ;  /* 0x000000100e0e7819 */ /* 0x000fe400000006ff */
[----:B------:R-:W-:Y:S02]  /*1aa0*/  ISETP.NE.AND P4, PT, RZ, UR10, PT ;  /* 0x0000000aff007c0c */ /* 0x000fe4000bf85270 */
[----:B------:R-:W-:Y:S02]  /*1ab0*/  ISETP.GE.U32.AND P2, PT, R18, UR12, PT ;  /* 0x0000000c12007c0c */ /* 0x000fe4000bf46070 */
[C---:B---3--:R-:W-:Y:S02]  /*1ac0*/  PRMT R29, R6.reuse, 0x7632, R29 ;  /* 0x00007632061d7816 */ /* 0x048fe4000000001d */
[----:B------:R-:W-:-:S02]  /*1ad0*/  SHF.L.U32 R6, R6, 0x10, RZ ;  /* 0x0000001006067819 */ /* 0x000fc400000006ff */
[----:B------:R-:W-:Y:S02]  /*1ae0*/  SHF.L.U32 R29, R29, 0x10, RZ ;  /* 0x000000101d1d7819 */ /* 0x000fe400000006ff */
[----:B------:R-:W-:-:S04]  /*1af0*/  ISETP.GE.AND.EX P2, PT, R2, UR13, PT, P2 ;  /* 0x0000000d02007c0c */ /* 0x000fc8000bf46320 */
[----:B------:R-:W-:Y:S01]  /*1b00*/  ISETP.GT.U32.OR P2, PT, R4, 0x1df, P2 ;  /* 0x000001df0400780c */ /* 0x000fe20001744470 */
[----:B-1----:R-:W-:Y:S01]  /*1b10*/  FMUL.FTZ R15, R12, UR6 ;  /* 0x000000060c0f7c20 */ /* 0x002fe20008410000 */
[----:B------:R-:W-:-:S03]  /*1b20*/  MOV R12, 0x3f800000 ;  /* 0x3f800000000c7802 */ /* 0x000fc60000000f00 */
[C---:B------:R-:W-:Y:S01]  /*1b30*/  FMUL.FTZ R21, R15.reuse, R15 ;  /* 0x0000000f0f157220 */ /* 0x040fe20000410000 */
[C---:B------:R-:W-:Y:S01]  /*1b40*/  FADD.FTZ R27, -R15.reuse, R14 ;  /* 0x0000000e0f1b7221 */ /* 0x040fe20000010100 */
[----:B------:R-:W-:Y:S01]  /*1b50*/  FADD.FTZ R29, -R15, R29 ;  /* 0x0000001d0f1d7221 */ /* 0x000fe20000010100 */
[----:B------:R-:W-:Y:S01]  /*1b60*/  FADD.FTZ R26, R26, -R15 ;  /* 0x8000000f1a1a7221 */ /* 0x000fe20000010000 */
[----:B------:R-:W-:Y:S01]  /*1b70*/  FFMA.FTZ R21, R13, UR6, -R21 ;  /* 0x000000060d157c23 */ /* 0x000fe20008010815 */
[C---:B------:R-:W-:Y:S02]  /*1b80*/  PRMT R13, R7.reuse, 0x7632, R13 ;  /* 0x00007632070d7816 */ /* 0x040fe4000000000d */
[----:B------:R-:W-:Y:S02]  /*1b90*/  SHF.L.U32 R7, R7, 0x10, RZ ;  /* 0x0000001007077819 */ /* 0x000fe400000006ff */
[----:B------:R-:W-:Y:S02]  /*1ba0*/  FSETP.GTU.FTZ.AND P1, PT, R21, RZ, PT ;  /* 0x000000ff1500720b */ /* 0x000fe40003f3c000 */
[----:B------:R-:W-:-:S11]  /*1bb0*/  SHF.L.U32 R13, R13, 0x10, RZ ;  /* 0x000000100d0d7819 */ /* 0x000fd600000006ff */
[----:B------:R-:W0:Y:S02]  /*1bc0*/  @P1 LDC R28, c[0x0][0x238] ;  /* 0x00008e00ff1c1b82 */ /* 0x000e240000000800 */
[--C-:B0-----:R-:W-:Y:S01]  /*1bd0*/  @P1 FADD.FTZ R21, R21, R28.reuse ;  /* 0x0000001c15151221 */ /* 0x101fe20000010000 */
[----:B------:R-:W-:Y:S01]  /*1be0*/  PRMT R28, R5, 0x7632, R28 ;  /* 0x00007632051c7816 */ /* 0x000fe2000000001c */
[----:B------:R-:W-:Y:S01]  /*1bf0*/  FADD.FTZ R5, R7, -R15 ;  /* 0x8000000f07057221 */ /* 0x000fe20000010000 */
[----:B------:R-:W-:Y:S01]  /*1c00*/  FADD.FTZ R7, -R15, R13 ;  /* 0x0000000d0f077221 */ /* 0x000fe20000010100 */
[----:B------:R0:W1:Y:S01]  /*1c10*/  @P1 MUFU.RSQ R12, R21 ;  /* 0x00000015000c1308 */ /* 0x0000620000001400 */
[----:B------:R-:W-:Y:S01]  /*1c20*/  SHF.L.U32 R28, R28, 0x10, RZ ;  /* 0x000000101c1c7819 */ /* 0x000fe200000006ff */
[--C-:B------:R-:W-:Y:S01]  /*1c30*/  FADD.FTZ R13, R0, -R15.reuse ;  /* 0x8000000f000d7221 */ /* 0x100fe20000010000 */
[----:B0-----:R-:W-:-:S03]  /*1c40*/  FADD.FTZ R21, R6, -R15 ;  /* 0x8000000f06157221 */ /* 0x001fc60000010000 */
[----:B------:R-:W-:Y:S01]  /*1c50*/  FADD.FTZ R6, -R15, R28 ;  /* 0x0000001c0f067221 */ /* 0x000fe20000010100 */
[-C--:B-1----:R-:W-:Y:S01]  /*1c60*/  FMUL.FTZ R5, R5, R12.reuse ;  /* 0x0000000c05057220 */ /* 0x082fe20000410000 */
[-C--:B------:R-:W-:Y:S01]  /*1c70*/  FMUL.FTZ R15, R13, R12.reuse ;  /* 0x0000000c0d0f7220 */ /* 0x080fe20000410000 */
[-C--:B------:R-:W-:Y:S01]  /*1c80*/  FMUL.FTZ R21, R21, R12.reuse ;  /* 0x0000000c15157220 */ /* 0x080fe20000410000 */
[-C--:B------:R-:W-:Y:S01]  /*1c90*/  FMUL.FTZ R26, R26, R12.reuse ;  /* 0x0000000c1a1a7220 */ /* 0x080fe20000410000 */
[-C--:B------:R-:W-:Y:S01]  /*1ca0*/  FMUL.FTZ R28, R27, R12.reuse ;  /* 0x0000000c1b1c7220 */ /* 0x080fe20000410000 */
[-C--:B------:R-:W-:Y:S01]  /*1cb0*/  FMUL.FTZ R6, R6, R12.reuse ;  /* 0x0000000c06067220 */ /* 0x080fe20000410000 */
[----:B------:R-:W-:Y:S01]  /*1cc0*/  FMUL.FTZ R7, R7, R12 ;  /* 0x0000000c07077220 */ /* 0x000fe20000410000 */
[C-C-:B--2---:R-:W-:Y:S01]  /*1cd0*/  FFMA.FTZ R13, R8.reuse, R5, R10.reuse ;  /* 0x00000005080d7223 */ /* 0x144fe2000001000a */
[C-C-:B------:R-:W-:Y:S01]  /*1ce0*/  FFMA.FTZ R5, R8.reuse, R15, R10.reuse ;  /* 0x0000000f08057223 */ /* 0x140fe2000001000a */
[C-C-:B------:R-:W-:Y:S01]  /*1cf0*/  FFMA.FTZ R0, R8.reuse, R21, R10.reuse ;  /* 0x0000001508007223 */ /* 0x140fe2000001000a */
[C---:B------:R-:W-:Y:S01]  /*1d00*/  IADD3 R21, R19.reuse, 0x40, RZ ;  /* 0x0000004013157810 */ /* 0x040fe20007ffe0ff */
[----:B------:R-:W-:Y:S01]  /*1d10*/  FFMA.FTZ R26, R8, R26, R10 ;  /* 0x0000001a081a7223 */ /* 0x000fe2000001000a */
[----:B------:R-:W-:Y:S01]  /*1d20*/  IADD3 R15, R19, 0x60, RZ ;  /* 0x00000060130f7810 */ /* 0x000fe20007ffe0ff */
[----:B------:R-:W-:Y:S01]  /*1d30*/  FMUL.FTZ R8, R29, R12 ;  /* 0x0000000c1d087220 */ /* 0x000fe20000410000 */
[----:B------:R-:W-:Y:S01]  /*1d40*/  ISETP.GE.U32.AND P3, PT, R21, UR12, PT ;  /* 0x0000000c15007c0c */ /* 0x000fe2000bf66070 */
[--C-:B------:R-:W-:Y:S01]  /*1d50*/  FFMA.FTZ R28, R9, R28, R11.reuse ;  /* 0x0000001c091c7223 */ /* 0x100fe2000001000b */
[----:B------:R-:W-:Y:S01]  /*1d60*/  ISETP.GE.U32.AND P1, PT, R15, UR12, PT ;  /* 0x0000000c0f007c0c */ /* 0x000fe2000bf26070 */
[C---:B------:R-:W-:Y:S01]  /*1d70*/  FFMA.FTZ R27, R9.reuse, R8, R11 ;  /* 0x00000008091b7223 */ /* 0x040fe2000001000b */
[----:B------:R-:W-:Y:S01]  /*1d80*/  SHF.R.S32.HI R14, RZ, 0x1f, R21 ;  /* 0x0000001fff0e7819 */ /* 0x000fe20000011415 */
[C---:B------:R-:W-:Y:S01]  /*1d90*/  FFMA.FTZ R12, R9.reuse, R6, R11 ;  /* 0x00000006090c7223 */ /* 0x040fe2000001000b */
[----:B------:R-:W-:Y:S01]  /*1da0*/  SHF.R.S32.HI R10, RZ, 0x1f, R15 ;  /* 0x0000001fff0a7819 */ /* 0x000fe2000001140f */
[----:B------:R-:W-:Y:S01]  /*1db0*/  FFMA.FTZ R11, R9, R7, R11 ;  /* 0x00000007090b7223 */ /* 0x000fe2000001000b */
[----:B------:R-:W-:-:S02]  /*1dc0*/  ISETP.GE.AND.EX P3, PT, R14, UR13, PT, P3 ;  /* 0x0000000d0e007c0c */ /* 0x000fc4000bf66330 */
[----:B------:R-:W-:Y:S02]  /*1dd0*/  ISETP.GE.AND.EX P1, PT, R10, UR13, PT, P1 ;  /* 0x0000000d0a007c0c */ /* 0x000fe4000bf26310 */
[C---:B------:R-:W-:Y:S02]  /*1de0*/  ISETP.GT.U32.OR P3, PT, R4.reuse, 0x1df, P3 ;  /* 0x000001df0400780c */ /* 0x040fe40001f64470 */
[----:B------:R-:W-:Y:S01]  /*1df0*/  ISETP.GT.U32.OR P1, PT, R4, 0x1df, P1 ;  /* 0x000001df0400780c */ /* 0x000fe20000f24470 */
[----:B------:R-:W-:-:S12]  /*1e00*/  @!P4 BRA `(.L_x_2043) ;  /* 0x000000000028c947 */ /* 0x000fd80003800000 */
        /* <DEDUP_REMOVED lines=10> */
.L_x_2043:
[----:B------:R-:W-:Y:S04]  /*1eb0*/  BSSY B0, `(.L_x_2044) ;  /* 0x000000e000007945 */ /* 0x000fe80003800000 */
[----:B------:R-:W-:Y:S05]  /*1ec0*/  @!P0 BRA `(.L_x_2045) ;  /* 0x0000000000308947 */ /* 0x000fea0003800000 */
[----:B------:R-:W-:Y:S01]  /*1ed0*/  ULDC.64 UR12, c[0x0][0x270] ;  /* 0x00009c00000c7ab9 */ /* 0x000fe20000000a00 */
[----:B------:R-:W-:Y:S01]  /*1ee0*/  MOV R6, R22 ;  /* 0x0000001600067202 */ /* 0x000fe20000000f00 */
[----:B------:R-:W-:Y:S01]  /*1ef0*/  IMAD R8, R3, UR12, RZ ;  /* 0x0000000c03087c24 */ /* 0x000fe2000f8e02ff */
[----:B------:R-:W-:Y:S02]  /*1f00*/  MOV R7, R25 ;  /* 0x0000001900077202 */ /* 0x000fe40000000f00 */
[----:B------:R-:W-:Y:S01]  /*1f10*/  F2FP.BF16.F32.PACK_AB R11, R11, R13 ;  /* 0x0000000d0b0b723e */ /* 0x000fe200000010ff */
[C---:B------:R-:W-:Y:S02]  /*1f20*/  IMAD R9, R19.reuse, UR13, R8 ;  /* 0x0000000d13097c24 */ /* 0x040fe4000f8e0208 */
[----:B------:R-:W-:Y:S01]  /*1f30*/  IMAD.WIDE.U32 R6, R19, UR12, R6 ;  /* 0x0000000c13067c25 */ /* 0x000fe2000f8e0006 */
[----:B------:R-:W-:-:S04]  /*1f40*/  ULDC.64 UR12, c[0x0][0x210] ;  /* 0x00008400000c7ab9 */ /* 0x000fc80000000a00 */
[----:B------:R-:W-:Y:S02]  /*1f50*/  IADD3 R9, R7, R9, RZ ;  /* 0x0000000907097210 */ /* 0x000fe40007ffe0ff */
[----:B------:R-:W-:-:S04]  /*1f60*/  LEA R8, P5, R6, UR12, 0x1 ;  /* 0x0000000c06087c11 */ /* 0x000fc8000f8a08ff */
[----:B------:R-:W-:-:S05]  /*1f70*/  LEA.HI.X R9, R6, UR13, R9, 0x1, P5 ;  /* 0x0000000d06097c11 */ /* 0x000fca000a8f0c09 */
[----:B------:R0:W-:Y:S04]  /*1f80*/  STG.E desc[UR8][R8.64], R11 ;  /* 0x0000000b08007986 */ /* 0x0001e8000c101908 */
.L_x_2045:
[----:B------:R-:W-:Y:S05]  /*1f90*/  BSYNC B0 ;  /* 0x0000000000007941 */ /* 0x000fea0003800000 */
.L_x_2044:
[----:B------:R-:W-:Y:S05]  /*1fa0*/  @!P4 BRA `(.L_x_2046) ;  /* 0x000000000028c947 */ /* 0x000fea0003800000 */
        /* <DEDUP_REMOVED lines=10> */
.L_x_2046:
[----:B------:R-:W-:Y:S04]  /*2050*/  BSSY B0, `(.L_x_2047) ;  /* 0x000000e000007945 */ /* 0x000fe80003800000 */
[----:B------:R-:W-:Y:S05]  /*2060*/  @P2 BRA `(.L_x_2048) ;  /* 0x0000000000302947 */ /* 0x000fea0003800000 */
[----:B------:R-:W-:Y:S01]  /*2070*/  ULDC.64 UR12, c[0x0][0x270] ;  /* 0x00009c00000c7ab9 */ /* 0x000fe20000000a00 */
[----:B------:R-:W-:Y:S01]  /*2080*/  MOV R6, R22 ;  /* 0x0000001600067202 */ /* 0x000fe20000000f00 */
[----:B0-----:R-:W-:Y:S01]  /*2090*/  IMAD R9, R2, UR12, RZ ;  /* 0x0000000c02097c24 */ /* 0x001fe2000f8e02ff */
        /* <DEDUP_REMOVED lines=9> */
.L_x_2048:
[----:B------:R-:W-:Y:S05]  /*2130*/  BSYNC B0 ;  /* 0x0000000000007941 */ /* 0x000fea0003800000 */
.L_x_2047:
[----:B------:R-:W-:Y:S05]  /*2140*/  @!P4 BRA `(.L_x_2049) ;  /* 0x000000000028c947 */ /* 0x000fea0003800000 */
[----:B------:R-:W-:Y:S01]  /*2150*/  FMUL.FTZ R2, R0, -1.4426950216293334961 ;  /* 0xbfb8aa3b00027820 */ /* 0x000fe20000410000 */
[----:B------:R-:W-:-:S05]  /*2160*/  FMUL.FTZ R6, R27, -1.4426950216293334961 ;  /* 0xbfb8aa3b1b067820 */ /* 0x000fca0000410000 */
[----:B------:R-:W1:Y:S08]  /*2170*/  MUFU.EX2 R2, R2 ;  /* 0x0000000200027308 */ /* 0x000e700000000800 */
[----:B------:R-:W2:Y:S01]  /*2180*/  MUFU.EX2 R6, R6 ;  /* 0x0000000600067308 */ /* 0x000ea20000000800 */
[----:B-1----:R-:W-:-:S07]  /*2190*/  FADD.FTZ R5, R2, 1 ;  /* 0x3f80000002057421 */ /* 0x002fce0000010000 */
[----:B------:R-:W1:Y:S01]  /*21a0*/  MUFU.RCP R5, R5 ;  /* 0x0000000500057308 */ /* 0x000e620000001000 */
[----:B--2---:R-:W-:-:S07]  /*21b0*/  FADD.FTZ R7, R6, 1 ;  /* 0x3f80000006077421 */ /* 0x004fce0000010000 */
[----:B0-----:R-:W0:Y:S01]  /*21c0*/  MUFU.RCP R8, R7 ;  /* 0x0000000700087308 */ /* 0x001e220000001000 */
[----:B-1----:R-:W-:Y:S01]  /*21d0*/  FMUL.FTZ R0, R0, R5 ;  /* 0x0000000500007220 */ /* 0x002fe20000410000 */
[----:B0-----:R-:W-:-:S07]  /*21e0*/  FMUL.FTZ R27, R27, R8 ;  /* 0x000000081b1b7220 */ /* 0x001fce0000410000 */
.L_x_2049:
[----:B------:R-:W-:Y:S04]  /*21f0*/  BSSY B0, `(.L_x_2050) ;  /* 0x000000e000007945 */ /* 0x000fe80003800000 */
[----:B------:R-:W-:Y:S05]  /*2200*/  @P3 BRA `(.L_x_2051) ;  /* 0x0000000000303947 */ /* 0x000fea0003800000 */
[----:B------:R-:W-:Y:S01]  /*2210*/  ULDC.64 UR12, c[0x0][0x270] ;  /* 0x00009c00000c7ab9 */ /* 0x000fe20000000a00 */
[----:B------:R-:W-:Y:S01]  /*2220*/  MOV R6, R22 ;  /* 0x0000001600067202 */ /* 0x000fe20000000f00 */
[----:B------:R-:W-:Y:S01]  /*2230*/  IMAD R14, R14, UR12, RZ ;  /* 0x0000000c0e0e7c24 */ /* 0x000fe2000f8e02ff */
[----:B------:R-:W-:Y:S02]  /*2240*/  MOV R7, R25 ;  /* 0x0000001900077202 */ /* 0x000fe40000000f00 */
[----:B------:R-:W-:Y:S01]  /*2250*/  F2FP.BF16.F32.PACK_AB R27, R27, R0 ;  /* 0x000000001b1b723e */ /* 0x000fe200000010ff */
[----:B------:R-:W-:-:S04]  /*2260*/  IMAD.WIDE.U32 R6, R21, UR12, R6 ;  /* 0x0000000c15067c25 */ /* 0x000fc8000f8e0006 */
[----:B------:R-:W-:Y:S01]  /*2270*/  IMAD R21, R21, UR13, R14 ;  /* 0x0000000d15157c24 */ /* 0x000fe2000f8e020e */
[----:B------:R-:W-:Y:S02]  /*2280*/  ULDC.64 UR12, c[0x0][0x210] ;  /* 0x00008400000c7ab9 */ /* 0x000fe40000000a00 */
[----:B01----:R-:W-:Y:S02]  /*2290*/  LEA R8, P2, R6, UR12, 0x1 ;  /* 0x0000000c06087c11 */ /* 0x003fe4000f8408ff */
[----:B------:R-:W-:-:S04]  /*22a0*/  IADD3 R21, R7, R21, RZ ;  /* 0x0000001507157210 */ /* 0x000fc80007ffe0ff */
[----:B------:R-:W-:-:S05]  /*22b0*/  LEA.HI.X R9, R6, UR13, R21, 0x1, P2 ;  /* 0x0000000d06097c11 */ /* 0x000fca00090f0c15 */
[----:B------:R2:W-:Y:S02]  /*22c0*/  STG.E desc[UR8][R8.64], R27 ;  /* 0x0000001b08007986 */ /* 0x0005e4000c101908 */
.L_x_2051:
[----:B------:R-:W-:Y:S05]  /*22d0*/  BSYNC B0 ;  /* 0x0000000000007941 */ /* 0x000fea0003800000 */
.L_x_2050:
[----:B------:R-:W-:Y:S05]  /*22e0*/  @!P4 BRA `(.L_x_2052) ;  /* 0x000000000028c947 */ /* 0x000fea0003800000 */
[----:B------:R-:W-:Y:S01]  /*22f0*/  FMUL.FTZ R6, R12, -1.4426950216293334961 ;  /* 0xbfb8aa3b0c067820 */ /* 0x000fe20000410000 */
[----:B------:R-:W-:-:S05]  /*2300*/  FMUL.FTZ R0, R26, -1.4426950216293334961 ;  /* 0xbfb8aa3b1a007820 */ /* 0x000fca0000410000 */
[----:B------:R-:W3:Y:S08]  /*2310*/  MUFU.EX2 R6, R6 ;  /* 0x0000000600067308 */ /* 0x000ef00000000800 */
[----:B------:R-:W4:Y:S01]  /*2320*/  MUFU.EX2 R0, R0 ;  /* 0x0000000000007308 */ /* 0x000f220000000800 */
[----:B---3--:R-:W-:-:S07]  /*2330*/  FADD.FTZ R7, R6, 1 ;  /* 0x3f80000006077421 */ /* 0x008fce0000010000 */
[----:B------:R-:W3:Y:S01]  /*2340*/  MUFU.RCP R7, R7 ;  /* 0x0000000700077308 */ /* 0x000ee20000001000 */
[----:B----4-:R-:W-:-:S07]  /*2350*/  FADD.FTZ R2, R0, 1 ;  /* 0x3f80000000027421 */ /* 0x010fce0000010000 */
[----:B-1----:R-:W1:Y:S01]  /*2360*/  MUFU.RCP R5, R2 ;  /* 0x0000000200057308 */ /* 0x002e620000001000 */
[----:B---3--:R-:W-:Y:S01]  /*2370*/  FMUL.FTZ R12, R12, R7 ;  /* 0x000000070c0c7220 */ /* 0x008fe20000410000 */
[----:B-1----:R-:W-:-:S07]  /*2380*/  FMUL.FTZ R26, R26, R5 ;  /* 0x000000051a1a7220 */ /* 0x002fce0000410000 */
.L_x_2052:
[----:B------:R-:W-:Y:S04]  /*2390*/  BSSY B0, `(.L_x_2053) ;  /* 0x000000e000007945 */ /* 0x000fe80003800000 */
[----:B------:R-:W-:Y:S05]  /*23a0*/  @P1 BRA `(.L_x_2054) ;  /* 0x0000000000301947 */ /* 0x000fea0003800000 */
[----:B------:R-:W-:Y:S01]  /*23b0*/  ULDC.64 UR12, c[0x0][0x270] ;  /* 0x00009c00000c7ab9 */ /* 0x000fe20000000a00 */
[----:B------:R-:W-:Y:S01]  /*23c0*/  MOV R6, R22 ;  /* 0x0000001600067202 */ /* 0x000fe20000000f00 */
[----:B------:R-:W-:Y:S01]  /*23d0*/  IMAD R10, R10, UR12, RZ ;  /* 0x0000000c0a0a7c24 */ /* 0x000fe2000f8e02ff */
[----:B------:R-:W-:Y:S02]  /*23e0*/  MOV R7, R25 ;  /* 0x0000001900077202 */ /* 0x000fe40000000f00 */
[----:B-1----:R-:W-:Y:S01]  /*23f0*/  F2FP.BF16.F32.PACK_AB R5, R12, R26 ;  /* 0x0000001a0c05723e */ /* 0x002fe200000010ff */
[----:B------:R-:W-:-:S04]  /*2400*/  IMAD.WIDE.U32 R6, R15, UR12, R6 ;  /* 0x0000000c0f067c25 */ /* 0x000fc8000f8e0006 */
[----:B------:R-:W-:Y:S01]  /*2410*/  IMAD R15, R15, UR13, R10 ;  /* 0x0000000d0f0f7c24 */ /* 0x000fe2000f8e020a */
[----:B------:R-:W-:Y:S02]  /*2420*/  ULDC.64 UR12, c[0x0][0x210] ;  /* 0x00008400000c7ab9 */ /* 0x000fe40000000a00 */
[----:B0-2---:R-:W-:Y:S02]  /*2430*/  LEA R8, P1, R6, UR12, 0x1 ;  /* 0x0000000c06087c11 */ /* 0x005fe4000f8208ff */
[----:B------:R-:W-:-:S04]  /*2440*/  IADD3 R15, R7, R15, RZ ;  /* 0x0000000f070f7210 */ /* 0x000fc80007ffe0ff */
[----:B------:R-:W-:-:S05]  /*2450*/  LEA.HI.X R9, R6, UR13, R15, 0x1, P1 ;  /* 0x0000000d06097c11 */ /* 0x000fca00088f0c0f */
[----:B------:R3:W-:Y:S02]  /*2460*/  STG.E desc[UR8][R8.64], R5 ;  /* 0x0000000508007986 */ /* 0x0007e4000c101908 */
.L_x_2054:
[----:B------:R-:W-:Y:S05]  /*2470*/  BSYNC B0 ;  /* 0x0000000000007941 */ /* 0x000fea0003800000 */
.L_x_2053:
[----:B-1-3--:R-:W1:Y:S01]  /*2480*/  LDC R5, c[0x0][0x10] ;  /* 0x00000400ff057b82 */ /* 0x00ae620000000800 */
[----:B------:R-:W-:Y:S02]  /*2490*/  IADD3 R16, R16, 0x1, RZ ;  /* 0x0000000110107810 */ /* 0x000fe40007ffe0ff */
[----:B-1----:R-:W-:-:S04]  /*24a0*/  IADD3 R20, R5, R20, RZ ;  /* 0x0000001405147210 */ /* 0x002fc80007ffe0ff */
[----:B------:R-:W-:-:S13]  /*24b0*/  ISETP.GE.AND P1, PT, R20, UR4, PT ;  /* 0x0000000414007c0c */ /* 0x000fda000bf26270 */
[----:B------:R-:W-:Y:S05]  /*24c0*/  @!P1 BRA `(.L_x_2055) ;  /* 0xffffffdc00409947 */ /* 0x000fea000383ffff */
[----:B------:R-:W-:Y:S05]  /*24d0*/  EXIT ;  /* 0x000000000000794d */ /* 0x000fea0003800000 */
.L_x_2056:
        /* <DEDUP_REMOVED lines=10> */
.L_x_3288:


//--------------------- .text._Z35group_norm_nhwc_fwd_one_pass_kernelI11Bf16IOFp32WLi256ELi30ELi480EEv26Group_norm_nhwc_fwd_params --------------------------
	.section	.text._Z35group_norm_nhwc_fwd_one_pass_kernelI11Bf16IOFp32WLi256ELi30ELi480EEv26Group_norm_nhwc_fwd_params,"ax",@progbits
	.align	128
        .global         _Z35group_norm_nhwc_fwd_one_pass_kernelI11Bf16IOFp32WLi256ELi30ELi480EEv26Group_norm_nhwc_fwd_params
        .type           _Z35group_norm_nhwc_fwd_one_pass_kernelI11Bf16IOFp32WLi256ELi30ELi480EEv26Group_norm_nhwc_fwd_params,@function
        .size           _Z35group_norm_nhwc_fwd_one_pass_kernelI11Bf16IOFp32WLi256ELi30ELi480EEv26Group_norm_nhwc_fwd_params,(.L_x_3289 - _Z35group_norm_nhwc_fwd_one_pass_kernelI11Bf16IOFp32WLi256ELi30ELi480EEv26Group_norm_nhwc_fwd_params)
        .other          _Z35group_norm_nhwc_fwd_one_pass_kernelI11Bf16IOFp32WLi256ELi30ELi480EEv26Group_norm_nhwc_fwd_params,@"STO_CUDA_ENTRY STV_DEFAULT"
_Z35group_norm_nhwc_fwd_one_pass_kernelI11Bf16IOFp32WLi256ELi30ELi480EEv26Group_norm_nhwc_fwd_params:
.text._Z35group_norm_nhwc_fwd_one_pass_kernelI11Bf16IOFp32WLi256ELi30ELi480EEv26Group_norm_nhwc_fwd_params:
        /* <DEDUP_REMOVED lines=9> */
[----:B------:R-:W-:Y:S01]  /*0090*/  UMOV UR5, 0x400 ;  /* 0x0000040000057882 */ /* 0x000fe20000000000 */
[----:B------:R-:W-:Y:S01]  /*00a0*/  ULDC.64 UR8, c[0x0][0x278] ;  /* 0x00009e0000087ab9 */ /* 0x000fe20000000a00 */
[----:B------:R-:W-:-:S05]  /*00b0*/  ULDC.U8 UR10, c[0x0][0x28c] ;  /* 0x0000a300000a7ab9 */ /* 0x000fca0000000000 */
[----:B------:R-:W1:Y:S08]  /*00c0*/  LDC R4, c[0x0][0x294] ;  /* 0x0000a500ff047b82 */ /* 0x000e700000000800 */
[----:B------:R-:W2:Y:S01]  /*00d0*/  S2UR UR6, SR_CgaCtaId ;  /* 0x00000000000679c3 */ /* 0x000ea20000008800 */
[C---:B0-----:R-:W-:Y:S01]  /*00e0*/  IMAD.WIDE.U32 R2, R0.reuse, -0x77777777, RZ ;  /* 0x8888888900027825 */ /* 0x041fe200078e00ff */
[----:B------:R-:W-:-:S04]  /*00f0*/  ISETP.GE.U32.AND P4, PT, R0, 0x1e0, PT ;  /* 0x000001e00000780c */ /* 0x000fc80003f86070 */
[----:B------:R-:W-:Y:S01]  /*0100*/  SHF.R.U32.HI R5, RZ, 0x3, R3 ;  /* 0x00000003ff057819 */ /* 0x000fe20000011603 */
[----:B------:R-:W0:Y:S01]  /*0110*/  S2R R2, SR_LANEID ;  /* 0x0000000000027919 */ /* 0x000e220000000000 */
[--C-:B------:R-:W-:Y:S01]  /*0120*/  SHF.R.S32.HI R3, RZ, 0x1f, R0.reuse ;  /* 0x0000001fff037819 */ /* 0x100fe20000011400 */
[----:B--2---:R-:W-:Y:S02]  /*0130*/  ULEA UR5, UR6, UR5, 0x18 ;  /* 0x0000000506057291 */ /* 0x004fe4000f8ec03f */
[----:B-1----:R-:W-:Y:S01]  /*0140*/  IMAD R31, R4, UR7, R5 ;  /* 0x00000007041f7c24 */ /* 0x002fe2000f8e0205 */
[----:B------:R-:W-:Y:S01]  /*0150*/  LEA.HI R6, R3, R0, RZ, 0x5 ;  /* 0x0000000003067211 */ /* 0x000fe200078f28ff */
[----:B------:R-:W-:-:S03]  /*0160*/  IMAD R10, R5, -0xf, R0 ;  /* 0xfffffff1050a7824 */ /* 0x000fc600078e0200 */
[C---:B------:R-:W-:Y:S02]  /*0170*/  IADD3 R3, R31.reuse, 0x20, RZ ;  /* 0x000000201f037810 */ /* 0x040fe40007ffe0ff */
[C---:B------:R-:W-:Y:S02]  /*0180*/  IADD3 R4, R31.reuse, 0x40, RZ ;  /* 0x000000401f047810 */ /* 0x040fe40007ffe0ff */
[C---:B------:R-:W-:Y:S02]  /*0190*/  IADD3 R5, R31.reuse, 0x60, RZ ;  /* 0x000000601f057810 */ /* 0x040fe40007ffe0ff */
[----:B------:R-:W-:Y:S02]  /*01a0*/  SHF.R.S32.HI R12, RZ, 0x5, R6 ;  /* 0x00000005ff0c7819 */ /* 0x000fe40000011406 */
[----:B------:R-:W-:Y:S02]  /*01b0*/  ISETP.LT.U32.AND P1, PT, R31, UR8, PT ;  /* 0x000000081f007c0c */ /* 0x000fe4000bf21070 */
[----:B------:R-:W-:-:S02]  /*01c0*/  SHF.R.S32.HI R7, RZ, 0x1f, R31 ;  /* 0x0000001fff077819 */ /* 0x000fc4000001141f */
[----:B------:R-:W-:Y:S02]  /*01d0*/  ISETP.LT.U32.AND P2, PT, R3, UR8, PT ;  /* 0x0000000803007c0c */ /* 0x000fe4000bf41070 */
[----:B------:R-:W-:Y:S02]  /*01e0*/  ISETP.LT.U32.AND P3, PT, R4, UR8, PT ;  /* 0x0000000804007c0c */ /* 0x000fe4000bf61070 */
[----:B------:R-:W-:Y:S02]  /*01f0*/  SHF.R.S32.HI R9, RZ, 0x1f, R3 ;  /* 0x0000001fff097819 */ /* 0x000fe40000011403 */
[----:B------:R-:W-:Y:S02]  /*0200*/  SHF.R.S32.HI R11, RZ, 0x1f, R4 ;  /* 0x0000001fff0b7819 */ /* 0x000fe40000011404 */
[----:B------:R-:W-:Y:S01]  /*0210*/  MOV R6, R8 ;  /* 0x0000000800067202 */ /* 0x000fe20000000f00 */
[----:B------:R-:W-:Y:S01]  /*0220*/  HFMA2.MMA R8, -RZ, RZ, 0, 0 ;  /* 0x00000000ff087435 */ /* 0x000fe200000001ff */
[----:B------:R-:W-:-:S02]  /*0230*/  ISETP.LT.U32.AND P0, PT, R5, UR8, PT ;  /* 0x0000000805007c0c */ /* 0x000fc4000bf01070 */
[----:B------:R-:W-:Y:S02]  /*0240*/  SHF.R.S32.HI R13, RZ, 0x1f, R5 ;  /* 0x0000001fff0d7819 */ /* 0x000fe40000011405 */
[----:B------:R-:W-:Y:S02]  /*0250*/  SHF.L.U32 R10, R10, 0x1, RZ ;  /* 0x000000010a0a7819 */ /* 0x000fe400000006ff */
[----:B------:R-:W-:Y:S02]  /*0260*/  LEA R12, R12, UR5, 0x3 ;  /* 0x000000050c0c7c11 */ /* 0x000fe4000f8e18ff */
[----:B------:R-:W-:Y:S02]  /*0270*/  IADD3 R14, R31, 0xe0, RZ ;  /* 0x000000e01f0e7810 */ /* 0x000fe40007ffe0ff */
[----:B------:R-:W-:Y:S02]  /*0280*/  ISETP.LT.AND.EX P1, PT, R7, UR9, !P4, P1 ;  /* 0x0000000907007c0c */ /* 0x000fe4000e721310 */
[----:B------:R-:W-:-:S02]  /*0290*/  ISETP.LT.AND.EX P2, PT, R9, UR9, !P4, P2 ;  /* 0x0000000909007c0c */ /* 0x000fc4000e741320 */
[----:B------:R-:W-:Y:S02]  /*02a0*/  ISETP.LT.AND.EX P3, PT, R11, UR9, !P4, P3 ;  /* 0x000000090b007c0c */ /* 0x000fe4000e761330 */
[----:B------:R-:W-:Y:S01]  /*02b0*/  ISETP.LT.AND.EX P4, PT, R13, UR9, !P4, P0 ;  /* 0x000000090d007c0c */ /* 0x000fe2000e781300 */
[----:B0-----:R-:W-:-:S12]  /*02c0*/  ULDC.64 UR8, c[0x0][0x208] ;  /* 0x0000820000087ab9 */ /* 0x001fd80000000a00 */
.L_x_2093:
[----:B01----:R-:W0:Y:S01]  /*02d0*/  LDC R21, c[0x0][0x288] ;  /* 0x0000a200ff157b82 */ /* 0x003e220000000800 */
[----:B------:R-:W-:Y:S01]  /*02e0*/  IABS R20, R6 ;  /* 0x0000000600147213 */ /* 0x000fe20000000000 */
[----:B------:R-:W-:Y:S01]  /*02f0*/  ULDC.64 UR12, c[0x0][0x280] ;  /* 0x0000a000000c7ab9 */ /* 0x000fe20000000a00 */
[----:B------:R-:W-:-:S05]  /*0300*/  ULDC.64 UR14, c[0x0][0x278] ;  /* 0x00009e00000e7ab9 */ /* 0x000fca0000000a00 */
[----:B------:R-:W1:Y:S08]  /*0310*/  @P1 LDC.64 R28, c[0x0][0x220] ;  /* 0x00008800ff1c1b82 */ /* 0x000e700000000a00 */
[----:B------:R-:W2:Y:S01]  /*0320*/  @P2 LDC.64 R24, c[0x0][0x270] ;  /* 0x00009c00ff182b82 */ /* 0x000ea20000000a00 */
[----:B0-----:R-:W-:-:S07]  /*0330*/  IABS R18, R21 ;  /* 0x0000001500127213 */ /* 0x001fce0000000000 */
[----:B------:R-:W0:Y:S01]  /*0340*/  @P3 LDC.64 R34, c[0x0][0x270] ;  /* 0x00009c00ff223b82 */ /* 0x000e220000000a00 */
[----:B------:R-:W3:Y:S07]  /*0350*/  I2F.RP R15, R18 ;  /* 0x00000012000f7306 */ /* 0x000eee0000209400 */
[----:B------:R-:W4:Y:S08]  /*0360*/  @P2 LDC.64 R32, c[0x0][0x220] ;  /* 0x00008800ff202b82 */ /* 0x000f300000000a00 */
[----:B------:R-:W5:Y:S01]  /*0370*/  @P4 LDC.64 R22, c[0x0][0x270] ;  /* 0x00009c00ff164b82 */ /* 0x000f620000000a00 */
[----:B---3--:R-:W3:Y:S01]  /*0380*/  MUFU.RCP R15, R15 ;  /* 0x0000000f000f7308 */ /* 0x008ee20000001000 */
[----:B0-----:R-:W-:-:S04]  /*0390*/  @P3 IMAD R26, R11, R34, RZ ;  /* 0x000000220b1a3224 */ /* 0x001fc800078e02ff */
[----:B------:R-:W-:Y:S02]  /*03a0*/  @P3 IMAD R45, R4, R35, R26 ;  /* 0x00000023042d3224 */ /* 0x000fe400078e021a */
[----:B------:R-:W0:Y:S01]  /*03b0*/  @P4 LDC.64 R26, c[0x0][0x220] ;  /* 0x00008800ff1a4b82 */ /* 0x000e220000000a00 */
[----:B---3--:R-:W-:-:S04]  /*03c0*/  IADD3 R16, R15, 0xffffffe, RZ ;  /* 0x0ffffffe0f107810 */ /* 0x008fc80007ffe0ff */
[----:B------:R3:W1:Y:S01]  /*03d0*/  F2I.FTZ.U32.TRUNC.NTZ R17, R16 ;  /* 0x0000001000117305 */ /* 0x000662000021f000 */
[----:B-----5:R-:W-:Y:S01]  /*03e0*/  @P4 IMAD R36, R13, R22, RZ ;  /* 0x000000160d244224 */ /* 0x020fe200078e02ff */
[----:B---3--:R-:W-:Y:S02]  /*03f0*/  MOV R16, RZ ;  /* 0x000000ff00107202 */ /* 0x008fe40000000f00 */
[----:B-1----:R-:W-:-:S05]  /*0400*/  IADD3 R19, RZ, -R17, RZ ;  /* 0x80000011ff137210 */ /* 0x002fca0007ffe0ff */
[----:B------:R-:W-:-:S04]  /*0410*/  IMAD R19, R19, R18, RZ ;  /* 0x0000001213137224 */ /* 0x000fc800078e02ff */
[----:B------:R-:W-:Y:S01]  /*0420*/  IMAD.HI.U32 R17, R17, R19, R16 ;  /* 0x0000001311117227 */ /* 0x000fe200078e0010 */
[----:B------:R-:W-:Y:S02]  /*0430*/  MOV R19, R20 ;  /* 0x0000001400137202 */ /* 0x000fe40000000f00 */
[----:B------:R-:W-:-:S03]  /*0440*/  SHF.R.S32.HI R20, RZ, 0x1f, R10 ;  /* 0x0000001fff147819 */ /* 0x000fc6000001140a */
[----:B------:R-:W-:-:S05]  /*0450*/  IMAD.HI.U32 R17, R17, R19, RZ ;  /* 0x0000001311117227 */ /* 0x000fca00078e00ff */
[----:B------:R-:W-:-:S05]  /*0460*/  IADD3 R15, -R17, RZ, RZ ;  /* 0x000000ff110f7210 */ /* 0x000fca0007ffe1ff */
[----:B------:R-:W-:-:S05]  /*0470*/  IMAD R15, R18, R15, R19 ;  /* 0x0000000f120f7224 */ /* 0x000fca00078e0213 */
[----:B------:R-:W-:-:S13]  /*0480*/  ISETP.GT.U32.AND P6, PT, R18, R15, PT ;  /* 0x0000000f1200720c */ /* 0x000fda0003fc4070 */
[-C--:B------:R-:W-:Y:S02]  /*0490*/  @!P6 IADD3 R15, R15, -R18.reuse, RZ ;  /* 0x800000120f0fe210 */ /* 0x080fe40007ffe0ff */
[----:B------:R-:W-:Y:S02]  /*04a0*/  @!P6 IADD3 R17, R17, 0x1, RZ ;  /* 0x000000011111e810 */ /* 0x000fe40007ffe0ff */
[----:B------:R-:W-:Y:S02]  /*04b0*/  ISETP.GE.U32.AND P0, PT, R15, R18, PT ;  /* 0x000000120f00720c */ /* 0x000fe40003f06070 */
[----:B------:R-:W-:Y:S01]  /*04c0*/  LOP3.LUT R15, R6, R21, RZ, 0x3c, !PT ;  /* 0x00000015060f7212 */ /* 0x000fe200078e3cff */
[----:B------:R-:W1:Y:S01]  /*04d0*/  LDC R18, c[0x0][0x294] ;  /* 0x0000a500ff127b82 */ /* 0x000e620000000800 */
[----:B------:R-:W-:Y:S02]  /*04e0*/  ISETP.NE.AND P6, PT, R21, RZ, PT ;  /* 0x000000ff1500720c */ /* 0x000fe40003fc5270 */
[----:B------:R-:W-:-:S07]  /*04f0*/  ISETP.GE.AND P5, PT, R15, RZ, PT ;  /* 0x000000ff0f00720c */ /* 0x000fce0003fa6270 */
[----:B------:R-:W-:-:S04]  /*0500*/  @P0 IADD3 R17, R17, 0x1, RZ ;  /* 0x0000000111110810 */ /* 0x000fc80007ffe0ff */
[----:B------:R-:W-:Y:S01]  /*0510*/  MOV R19, R17 ;  /* 0x0000001100137202 */ /* 0x000fe20000000f00 */
[----:B------:R-:W-:-:S03]  /*0520*/  IMAD.WIDE.U32 R16, R0, -0x77777777, RZ ;  /* 0x8888888900107825 */ /* 0x000fc600078e00ff */
[----:B------:R-:W-:Y:S02]  /*0530*/  @!P5 IADD3 R19, -R19, RZ, RZ ;  /* 0x000000ff1313d210 */ /* 0x000fe40007ffe1ff */
[----:B------:R-:W-:Y:S02]  /*0540*/  @!P6 LOP3.LUT R19, RZ, R21, RZ, 0x33, !PT ;  /* 0x00000015ff13e212 */ /* 0x000fe400078e33ff */
[----:B------:R-:W-:Y:S02]  /*0550*/  SHF.R.U32.HI R15, RZ, 0x3, R17 ;  /* 0x00000003ff0f7819 */ /* 0x000fe40000011611 */
[----:B------:R-:W-:Y:S01]  /*0560*/  IADD3 R37, -R19, RZ, RZ ;  /* 0x000000ff13257210 */ /* 0x000fe20007ffe1ff */
[----:B------:R-:W3:Y:S02]  /*0570*/  @P1 LDC.64 R16, c[0x0][0x270] ;  /* 0x00009c00ff101b82 */ /* 0x000ee40000000a00 */
[----:B-1----:R-:W-:Y:S01]  /*0580*/  IMAD R15, R18, UR7, R15 ;  /* 0x00000007120f7c24 */ /* 0x002fe2000f8e020f */
[----:B------:R-:W-:Y:S01]  /*0590*/  SHF.R.S32.HI R18, RZ, 0x1f, R19 ;  /* 0x0000001fff127819 */ /* 0x000fe20000011413 */
[----:B------:R-:W-:-:S03]  /*05a0*/  IMAD R37, R21, R37, R6 ;  /* 0x0000002515257224 */ /* 0x000fc600078e0206 */
[----:B------:R-:W-:Y:S01]  /*05b0*/  IADD3 R41, R15, 0x80, RZ ;  /* 0x000000800f297810 */ /* 0x000fe20007ffe0ff */
[----:B------:R-:W-:Y:S01]  /*05c0*/  IMAD R37, R37, 0x1e, RZ ;  /* 0x0000001e25257824 */ /* 0x000fe200078e02ff */
[----:B------:R-:W-:Y:S01]  /*05d0*/  IADD3 R38, R15, 0xa0, RZ ;  /* 0x000000a00f267810 */ /* 0x000fe20007ffe0ff */
[----:B------:R-:W-:Y:S01]  /*05e0*/  IMAD R18, R18, UR12, RZ ;  /* 0x0000000c12127c24 */ /* 0x000fe2000f8e02ff */
[----:B------:R-:W-:Y:S02]  /*05f0*/  ISETP.GE.U32.AND P5, PT, R41, UR14, PT ;  /* 0x0000000e29007c0c */ /* 0x000fe4000bfa6070 */
[----:B------:R-:W-:Y:S01]  /*0600*/  IADD3 R48, P0, R10, R37, RZ ;  /* 0x000000250a307210 */ /* 0x000fe20007f1e0ff */
[----:B------:R-:W-:Y:S01]  /*0610*/  IMAD R51, R19, UR13, R18 ;  /* 0x0000000d13337c24 */ /* 0x000fe2000f8e0212 */
[----:B------:R-:W-:Y:S02]  /*0620*/  SHF.R.S32.HI R43, RZ, 0x1f, R41 ;  /* 0x0000001fff2b7819 */ /* 0x000fe40000011429 */
[----:B------:R-:W-:-:S02]  /*0630*/  LEA.HI.X.SX32 R49, R37, R20, 0x1, P0 ;  /* 0x0000001425317211 */ /* 0x000fc400000f0eff */
[----:B------:R-:W-:Y:S02]  /*0640*/  ISETP.GE.AND.EX P5, PT, R43, UR15, PT, P5 ;  /* 0x0000000f2b007c0c */ /* 0x000fe4000bfa6350 */
[----:B------:R-:W-:Y:S01]  /*0650*/  ISETP.GE.U32.AND P0, PT, R38, UR14, PT ;  /* 0x0000000e26007c0c */ /* 0x000fe2000bf06070 */
[----:B------:R-:W-:Y:S01]  /*0660*/  IMAD.WIDE.U32 R48, R19, UR12, R48 ;  /* 0x0000000c13307c25 */ /* 0x000fe2000f8e0030 */
[----:B------:R-:W-:Y:S02]  /*0670*/  ISETP.LT.U32.AND P5, PT, R0, 0x1e0, !P5 ;  /* 0x000001e00000780c */ /* 0x000fe40006fa1070 */
[----:B------:R-:W-:Y:S01]  /*0680*/  SHF.R.S32.HI R39, RZ, 0x1f, R38 ;  /* 0x0000001fff277819 */ /* 0x000fe20000011426 */
[----:B---3--:R-:W-:Y:S01]  /*0690*/  @P1 IMAD R18, R7, R16, RZ ;  /* 0x0000001007121224 */ /* 0x008fe200078e02ff */
[----:B------:R-:W-:Y:S02]  /*06a0*/  IADD3 R51, R49, R51, RZ ;  /* 0x0000003331337210 */ /* 0x000fe40007ffe0ff */
[----:B------:R-:W-:Y:S01]  /*06b0*/  @P1 MOV R50, R48 ;  /* 0x0000003000321202 */ /* 0x000fe20000000f00 */
[----:B------:R-:W-:Y:S01]  /*06c0*/  @P1 IMAD R19, R31, R17, R18 ;  /* 0x000000111f131224 */ /* 0x000fe200078e0212 */
[----:B------:R-:W-:Y:S01]  /*06d0*/  ISETP.GE.AND.EX P0, PT, R39, UR15, PT, P0 ;  /* 0x0000000f27007c0c */ /* 0x000fe2000bf06300 */
[----:B--2---:R-:W-:-:S02]  /*06e0*/  @P2 IMAD R18, R9, R24, RZ ;  /* 0x0000001809122224 */ /* 0x004fc400078e02ff */
[----:B------:R-:W-:Y:S01]  /*06f0*/  @P1 IMAD.WIDE.U32 R16, R31, R16, R50 ;  /* 0x000000101f101225 */ /* 0x000fe200078e0032 */
[----:B------:R-:W-:Y:S01]  /*0700*/  ISETP.LT.U32.AND P0, PT, R0, 0x1e0, !P0 ;  /* 0x000001e00000780c */ /* 0x000fe20004701070 */
[----:B------:R-:W1:Y:S03]  /*0710*/  @P3 LDC.64 R30, c[0x0][0x220] ;  /* 0x00008800ff1e3b82 */ /* 0x000e660000000a00 */
[----:B------:R-:W-:Y:S01]  /*0720*/  @P1 IADD3 R17, R17, R19, RZ ;  /* 0x0000001311111210 */ /* 0x000fe20007ffe0ff */
[----:B------:R-:W-:Y:S01]  /*0730*/  @P2 IMAD R19, R3, R25, R18 ;  /* 0x0000001903132224 */ /* 0x000fe200078e0212 */
[----:B------:R-:W-:-:S03]  /*0740*/  @P1 LEA R28, P6, R16, R28, 0x1 ;  /* 0x0000001c101c1211 */ /* 0x000fc600078c08ff */
[----:B------:R-:W2:Y:S01]  /*0750*/  @P5 LDC.64 R20, c[0x0][0x270] ;  /* 0x00009c00ff145b82 */ /* 0x000ea20000000a00 */
[----:B------:R-:W-:Y:S02]  /*0760*/  @P1 LEA.HI.X R29, R16, R29, R17, 0x1, P6 ;  /* 0x0000001d101d1211 */ /* 0x000fe400030f0c11 */
[----:B------:R-:W-:Y:S02]  /*0770*/  @P2 MOV R16, R48 ;  /* 0x0000003000102202 */ /* 0x000fe40000000f00 */
[----:B------:R-:W-:-:S03]  /*0780*/  @P2 MOV R17, R51 ;  /* 0x0000003300112202 */ /* 0x000fc60000000f00 */
[----:B------:R-:W-:Y:S01]  /*0790*/  @P2 IMAD.WIDE.U32 R24, R3, R24, R16 ;  /* 0x0000001803182225 */ /* 0x000fe200078e0010 */
[----:B------:R-:W-:Y:S02]  /*07a0*/  @P3 MOV R16, R48 ;  /* 0x0000003000103202 */ /* 0x000fe40000000f00 */
[----:B------:R-:W-:Y:S02]  /*07b0*/  @P3 MOV R17, R51 ;  /* 0x0000003300113202 */ /* 0x000fe40000000f00 */
[----:B------:R-:W-:Y:S02]  /*07c0*/  @P2 IADD3 R25, R25, R19, RZ ;  /* 0x0000001319192210 */ /* 0x000fe40007ffe0ff */
[----:B----4-:R-:W-:Y:S01]  /*07d0*/  @P2 LEA R32, P6, R24, R32, 0x1 ;  /* 0x0000002018202211 */ /* 0x010fe200078c08ff */
[----:B------:R-:W-:Y:S01]  /*07e0*/  @P3 IMAD.WIDE.U32 R34, R4, R34, R16 ;  /* 0x0000002204223225 */ /* 0x000fe200078e0010 */
[----:B------:R-:W3:Y:S02]  /*07f0*/  @P5 LDC.64 R18, c[0x0][0x220] ;  /* 0x00008800ff125b82 */ /* 0x000ee40000000a00 */
[----:B------:R-:W-:-:S02]  /*0800*/  @P2 LEA.HI.X R33, R24, R33, R25, 0x1, P6 ;  /* 0x0000002118212211 */ /* 0x000fc400030f0c19 */
[----:B------:R-:W-:Y:S02]  /*0810*/  @P3 IADD3 R24, R35, R45, RZ ;  /* 0x0000002d23183210 */ /* 0x000fe40007ffe0ff */
[C---:B-1----:R-:W-:Y:S02]  /*0820*/  @P3 LEA R30, P6, R34.reuse, R30, 0x1 ;  /* 0x0000001e221e3211 */ /* 0x042fe400078c08ff */
[----:B------:R-:W1:Y:S01]  /*0830*/  @P0 LDC.64 R16, c[0x0][0x270] ;  /* 0x00009c00ff100b82 */ /* 0x000e620000000a00 */
[----:B------:R-:W-:Y:S02]  /*0840*/  @P4 MOV R25, R51 ;  /* 0x0000003300194202 */ /* 0x000fe40000000f00 */
[----:B------:R-:W-:Y:S01]  /*0850*/  @P3 LEA.HI.X R31, R34, R31, R24, 0x1, P6 ;  /* 0x0000001f221f3211 */ /* 0x000fe200030f0c18 */
[----:B--2---:R-:W-:Y:S01]  /*0860*/  @P5 IMAD R34, R43, R20, RZ ;  /* 0x000000142b225224 */ /* 0x004fe200078e02ff */
[-C--:B------:R-:W-:Y:S01]  /*0870*/  @P4 MOV R24, R48.reuse ;  /* 0x0000003000184202 */ /* 0x080fe20000000f00 */
[----:B------:R-:W-:Y:S01]  /*0880*/  @P4 IMAD R43, R5, R23, R36 ;  /* 0x00000017052b4224 */ /* 0x000fe200078e0224 */
[----:B------:R-:W-:Y:S01]  /*0890*/  @P5 MOV R35, R51 ;  /* 0x0000003300235202 */ /* 0x000fe20000000f00 */
[----:B------:R-:W-:Y:S01]  /*08a0*/  @P5 IMAD R21, R41, R21, R34 ;  /* 0x0000001529155224 */ /* 0x000fe200078e0222 */
[----:B------:R-:W-:Y:S01]  /*08b0*/  @P5 MOV R34, R48 ;  /* 0x0000003000225202 */ /* 0x000fe20000000f00 */
[----:B------:R-:W-:Y:S01]  /*08c0*/  @P4 IMAD.WIDE.U32 R24, R5, R22, R24 ;  /* 0x0000001605184225 */ /* 0x000fe200078e0018 */
[----:B------:R-:W-:Y:S01]  /*08d0*/  MOV R36, RZ ;  /* 0x000000ff00247202 */ /* 0x000fe20000000f00 */
[----:B------:R-:W2:Y:S02]  /*08e0*/  @P0 LDC.64 R22, c[0x0][0x220] ;  /* 0x00008800ff160b82 */ /* 0x000ea40000000a00 */
[----:B------:R-:W-:Y:S01]  /*08f0*/  @P5 IMAD.WIDE.U32 R34, R41, R20, R34 ;  /* 0x0000001429225225 */ /* 0x000fe200078e0022 */
[----:B------:R-:W-:-:S02]  /*0900*/  @P4 IADD3 R20, R25, R43, RZ ;  /* 0x0000002b19144210 */ /* 0x000fc40007ffe0ff */
[----:B0-----:R-:W-:-:S04]  /*0910*/  @P4 LEA R26, P6, R24, R26, 0x1 ;  /* 0x0000001a181a4211 */ /* 0x001fc800078c08ff */
[----:B------:R-:W-:Y:S02]  /*0920*/  @P4 LEA.HI.X R27, R24, R27, R20, 0x1, P6 ;  /* 0x0000001b181b4211 */ /* 0x000fe400030f0c14 */
[----:B------:R-:W-:Y:S01]  /*0930*/  @P5 IADD3 R20, R35, R21, RZ ;  /* 0x0000001523145210 */ /* 0x000fe20007ffe0ff */
[----:B-1----:R-:W-:Y:S01]  /*0940*/  @P0 IMAD R39, R39, R16, RZ ;  /* 0x0000001027270224 */ /* 0x002fe200078e02ff */
[----:B---3--:R-:W-:Y:S02]  /*0950*/  @P5 LEA R18, P6, R34, R18, 0x1 ;  /* 0x0000001222125211 */ /* 0x008fe400078c08ff */
[----:B------:R-:W-:Y:S01]  /*0960*/  @P0 MOV R21, R51 ;  /* 0x0000003300150202 */ /* 0x000fe20000000f00 */
[----:B------:R-:W-:Y:S01]  /*0970*/  @P0 IMAD R39, R38, R17, R39 ;  /* 0x0000001126270224 */ /* 0x000fe200078e0227 */
[----:B------:R-:W-:Y:S02]  /*0980*/  @P5 LEA.HI.X R19, R34, R19, R20, 0x1, P6 ;  /* 0x0000001322135211 */ /* 0x000fe400030f0c14 */
[----:B------:R-:W-:-:S02]  /*0990*/  @P0 MOV R20, R48 ;  /* 0x0000003000140202 */ /* 0x000fc40000000f00 */
[----:B------:R-:W-:Y:S01]  /*09a0*/  IADD3 R35, R15, 0xc0, RZ ;  /* 0x000000c00f237810 */ /* 0x000fe20007ffe0ff */
[----:B------:R0:W3:Y:S02]  /*09b0*/  @P5 LDG.E R36, desc[UR8][R18.64] ;  /* 0x0000000812245981 */ /* 0x0000e4000c1e1900 */
[----:B------:R-:W-:Y:S01]  /*09c0*/  @P0 IMAD.WIDE.U32 R16, R38, R16, R20 ;  /* 0x0000001026100225 */ /* 0x000fe200078e0014 */
[----:B------:R-:W-:Y:S02]  /*09d0*/  ISETP.GE.U32.AND P6, PT, R35, UR14, PT ;  /* 0x0000000e23007c0c */ /* 0x000fe4000bfc6070 */
[----:B------:R-:W-:Y:S02]  /*09e0*/  SHF.R.S32.HI R43, RZ, 0x1f, R35 ;  /* 0x0000001fff2b7819 */ /* 0x000fe40000011423 */
[----:B------:R-:W-:Y:S02]  /*09f0*/  @P0 IADD3 R17, R17, R39, RZ ;  /* 0x0000002711110210 */ /* 0x000fe40007ffe0ff */
[----:B--2---:R-:W-:-:S02]  /*0a00*/  @P0 LEA R22, P5, R16, R22, 0x1 ;  /* 0x0000001610160211 */ /* 0x004fc400078a08ff */
[----:B------:R-:W-:Y:S02]  /*0a10*/  ISETP.GE.AND.EX P6, PT, R43, UR15, PT, P6 ;  /* 0x0000000f2b007c0c */ /* 0x000fe4000bfc6360 */
[----:B------:R-:W-:Y:S02]  /*0a20*/  @P0 LEA.HI.X R23, R16, R23, R17, 0x1, P5 ;  /* 0x0000001710170211 */ /* 0x000fe400028f0c11 */
[----:B------:R-:W-:Y:S02]  /*0a30*/  SHF.R.S32.HI R39, RZ, 0x1f, R14 ;  /* 0x0000001fff277819 */ /* 0x000fe4000001140e */
[----:B------:R-:W-:Y:S02]  /*0a40*/  ISETP.GE.U32.AND P5, PT, R14, UR14, PT ;  /* 0x0000000e0e007c0c */ /* 0x000fe4000bfa6070 */
[----:B------:R-:W-:Y:S02]  /*0a50*/  ISETP.LT.U32.AND P6, PT, R0, 0x1e0, !P6 ;  /* 0x000001e00000780c */ /* 0x000fe400077c1070 */
[----:B------:R-:W-:-:S04]  /*0a60*/  ISETP.GE.AND.EX P5, PT, R39, UR15, PT, P5 ;  /* 0x0000000f27007c0c */ /* 0x000fc8000bfa6350 */
[----:B------:R-:W-:Y:S02]  /*0a70*/  ISETP.GT.U32.OR P5, PT, R0, 0x1df, P5 ;  /* 0x000001df0000780c */ /* 0x000fe40002fa4470 */
[----:B------:R-:W-:-:S05]  /*0a80*/  MOV R38, RZ ;  /* 0x000000ff00267202 */ /* 0x000fca0000000f00 */
[----:B------:R-:W1:Y:S01]  /*0a90*/  @P6 LDC.64 R24, c[0x0][0x270] ;  /* 0x00009c00ff186b82 */ /* 0x000e620000000a00 */
[----:B------:R-:W-:Y:S01]  /*0aa0*/  CS2R R40, SRZ ;  /* 0x0000000000287805 */ /* 0x000fe2000001ff00 */
[----:B------:R-:W2:Y:S05]  /*0ab0*/  @P2 LDG.E R38, desc[UR8][R32.64] ;  /* 0x0000000820262981 */ /* 0x000eaa000c1e1900 */
[----:B------:R-:W4:Y:S01]  /*0ac0*/  @P1 LDG.E R40, desc[UR8][R28.64] ;  /* 0x000000081c281981 */ /* 0x000f22000c1e1900 */
[----:B------:R-:W5:Y:S01]  /*0ad0*/  @!P5 LDC.64 R20, c[0x0][0x270] ;  /* 0x00009c00ff14db82 */ /* 0x000f620000000a00 */
[----:B------:R-:W-:Y:S02]  /*0ae0*/  MOV R42, RZ ;  /* 0x000000ff002a7202 */ /* 0x000fe40000000f00 */
[----:B------:R-:W3:Y:S04]  /*0af0*/  @P3 LDG.E R41, desc[UR8][R30.64] ;  /* 0x000000081e293981 */ /* 0x000ee8000c1e1900 */
[----:B------:R1:W3:Y:S01]  /*0b00*/  @P4 LDG.E R42, desc[UR8][R26.64] ;  /* 0x000000081a2a4981 */ /* 0x0002e2000c1e1900 */
[----:B------:R-:W5:Y:S08]  /*0b10*/  @P6 LDC.64 R16, c[0x0][0x220] ;  /* 0x00008800ff106b82 */ /* 0x000f700000000a00 */
[----:B0-----:R-:W0:Y:S01]  /*0b20*/  @!P5 LDC.64 R18, c[0x0][0x220] ;  /* 0x00008800ff12db82 */ /* 0x001e220000000a00 */
[----:B-1----:R-:W-:Y:S01]  /*0b30*/  @P6 IMAD R34, R43, R24, RZ ;  /* 0x000000182b226224 */ /* 0x002fe200078e02ff */
[----:B------:R-:W-:-:S02]  /*0b40*/  MOV R43, RZ ;  /* 0x000000ff002b7202 */ /* 0x000fc40000000f00 */
[----:B------:R-:W-:Y:S02]  /*0b50*/  @P6 MOV R26, R48 ;  /* 0x00000030001a6202 */ /* 0x000fe40000000f00 */
[----:B------:R-:W-:Y:S01]  /*0b60*/  @P6 MOV R27, R51 ;  /* 0x00000033001b6202 */ /* 0x000fe20000000f00 */
[----:B------:R-:W-:Y:S01]  /*0b70*/  @P6 IMAD R33, R35, R25, R34 ;  /* 0x0000001923216224 */ /* 0x000fe200078e0222 */
[----:B------:R1:W3:Y:S01]  /*0b80*/  @P0 LDG.E R43, desc[UR8][R22.64] ;  /* 0x00000008162b0981 */ /* 0x0002e2000c1e1900 */
[----:B-----5:R-:W-:Y:S02]  /*0b90*/  @!P5 IMAD R28, R39, R20, RZ ;  /* 0x00000014271cd224 */ /* 0x020fe400078e02ff */
[----:B------:R-:W-:Y:S01]  /*0ba0*/  @P6 IMAD.WIDE.U32 R24, R35, R24, R26 ;  /* 0x0000001823186225 */ /* 0x000fe200078e001a */
[----:B-1----:R-:W-:Y:S02]  /*0bb0*/  @!P5 MOV R22, R48 ;  /* 0x000000300016d202 */ /* 0x002fe40000000f00 */
[----:B------:R-:W-:Y:S01]  /*0bc0*/  @!P5 MOV R23, R51 ;  /* 0x000000330017d202 */ /* 0x000fe20000000f00 */
[----:B------:R-:W-:Y:S01]  /*0bd0*/  @!P5 IMAD R29, R14, R21, R28 ;  /* 0x000000150e1dd224 */ /* 0x000fe200078e021c */
[----:B------:R-:W-:-:S02]  /*0be0*/  @P6 IADD3 R25, R25, R33, RZ ;  /* 0x0000002119196210 */ /* 0x000fc40007ffe0ff */
[----:B------:R-:W-:Y:S01]  /*0bf0*/  @P6 LEA R16, P0, R24, R16, 0x1 ;  /* 0x0000001018106211 */ /* 0x000fe200078008ff */
[----:B------:R-:W-:Y:S01]  /*0c00*/  @!P5 IMAD.WIDE.U32 R20, R14, R20, R22 ;  /* 0x000000140e14d225 */ /* 0x000fe200078e0016 */
[----:B------:R-:W-:Y:S02]  /*0c10*/  CS2R R44, SRZ ;  /* 0x00000000002c7805 */ /* 0x000fe4000001ff00 */
[----:B------:R-:W-:Y:S02]  /*0c20*/  @P6 LEA.HI.X R17, R24, R17, R25, 0x1, P0 ;  /* 0x0000001118116211 */ /* 0x000fe400000f0c19 */
[----:B------:R-:W-:Y:S02]  /*0c30*/  @!P5 IADD3 R21, R21, R29, RZ ;  /* 0x0000001d1515d210 */ /* 0x000fe40007ffe0ff */
[C---:B0-----:R-:W-:Y:S01]  /*0c40*/  @!P5 LEA R18, P0, R20.reuse, R18, 0x1 ;  /* 0x000000121412d211 */ /* 0x041fe200078008ff */
[----:B------:R0:W5:Y:S03]  /*0c50*/  @P6 LDG.E R44, desc[UR8][R16.64] ;  /* 0x00000008102c6981 */ /* 0x000166000c1e1900 */
[----:B------:R-:W-:-:S05]  /*0c60*/  @!P5 LEA.HI.X R19, R20, R19, R21, 0x1, P0 ;  /* 0x000000131413d211 */ /* 0x000fca00000f0c15 */
[----:B------:R1:W5:Y:S01]  /*0c70*/  @!P5 LDG.E R45, desc[UR8][R18.64] ;  /* 0x00000008122dd981 */ /* 0x000362000c1e1900 */
[C---:B------:R-:W-:Y:S02]  /*0c80*/  ISETP.GT.AND P0, PT, R2.reuse, 0x1e, PT ;  /* 0x0000001e0200780c */ /* 0x040fe40003f04270 */
[----:B------:R-:W-:Y:S01]  /*0c90*/  ISETP.GT.AND P5, PT, R2, 0xf, PT ;  /* 0x0000000f0200780c */ /* 0x000fe20003fa4270 */
[----:B------:R-:W5:Y:S01]  /*0ca0*/  LDC R46, c[0x0][0xc] ;  /* 0x00000300ff2e7b82 */ /* 0x000f620000000800 */
[----:B------:R-:W-:Y:S01]  /*0cb0*/  BSSY B0, `(.L_x_2057) ;  /* 0x0000088000007945 */ /* 0x000fe20003800000 */
[----:B--2---:R-:W-:-:S04]  /*0cc0*/  PRMT R20, R38, 0x7632, R20 ;  /* 0x0000763226147816 */ /* 0x004fc80000000014 */
[----:B------:R-:W-:Y:S02]  /*0cd0*/  SHF.L.U32 R23, R20, 0x10, RZ ;  /* 0x0000001014177819 */ /* 0x000fe400000006ff */
[----:B----4-:R-:W-:-:S04]  /*0ce0*/  PRMT R20, R40, 0x7632, R20 ;  /* 0x0000763228147816 */ /* 0x010fc80000000014 */
[----:B------:R-:W-:Y:S02]  /*0cf0*/  SHF.L.U32 R21, R20, 0x10, RZ ;  /* 0x0000001014157819 */ /* 0x000fe400000006ff */
[----:B---3--:R-:W-:Y:S02]  /*0d00*/  PRMT R24, R41, 0x7632, R24 ;  /* 0x0000763229187816 */ /* 0x008fe40000000018 */
[----:B0-----:R-:W-:Y:S01]  /*0d10*/  SHF.L.U32 R16, R40, 0x10, RZ ;  /* 0x0000001028107819 */ /* 0x001fe200000006ff */
[----:B------:R-:W-:Y:S01]  /*0d20*/  FMUL.FTZ R17, R21, R21 ;  /* 0x0000001515117220 */ /* 0x000fe20000410000 */
[----:B------:R-:W-:Y:S01]  /*0d30*/  SHF.L.U32 R22, R38, 0x10, RZ ;  /* 0x0000001026167819 */ /* 0x000fe200000006ff */
[----:B------:R-:W-:Y:S01]  /*0d40*/  FMUL.FTZ R25, R23, R23 ;  /* 0x0000001717197220 */ /* 0x000fe20000410000 */
[----:B-1----:R-:W-:Y:S01]  /*0d50*/  SHF.L.U32 R19, R24, 0x10, RZ ;  /* 0x0000001018137819 */ /* 0x002fe200000006ff */
[----:B------:R-:W-:Y:S01]  /*0d60*/  FADD.FTZ R21, R16, R21 ;  /* 0x0000001510157221 */ /* 0x000fe20000010000 */
[----:B------:R-:W-:Y:S01]  /*0d70*/  PRMT R24, R42, 0x7632, R24 ;  /* 0x000076322a187816 */ /* 0x000fe20000000018 */
[----:B------:R-:W-:Y:S01]  /*0d80*/  FFMA.FTZ R17, R16, R16, R17 ;  /* 0x0000001010117223 */ /* 0x000fe20000010011 */
[----:B------:R-:W-:Y:S01]  /*0d90*/  SHF.L.U32 R18, R41, 0x10, RZ ;  /* 0x0000001029127819 */ /* 0x000fe200000006ff */
[C---:B------:R-:W-:Y:S01]  /*0da0*/  FADD.FTZ R20, R22.reuse, R23 ;  /* 0x0000001716147221 */ /* 0x040fe20000010000 */
[----:B------:R-:W-:Y:S01]  /*0db0*/  FFMA.FTZ R22, R22, R22, R25 ;  /* 0x0000001616167223 */ /* 0x000fe20000010019 */
[----:B------:R-:W-:Y:S01]  /*0dc0*/  FMUL.FTZ R23, R19, R19 ;  /* 0x0000001313177220 */ /* 0x000fe20000410000 */
[----:B------:R-:W-:Y:S01]  /*0dd0*/  SHF.L.U32 R25, R24, 0x10, RZ ;  /* 0x0000001018197819 */ /* 0x000fe200000006ff */
[----:B------:R-:W-:Y:S01]  /*0de0*/  FADD.FTZ R21, RZ, R21 ;  /* 0x00000015ff157221 */ /* 0x000fe20000010000 */
[----:B------:R-:W-:Y:S01]  /*0df0*/  FADD.FTZ R17, RZ, R17 ;  /* 0x00000011ff117221 */ /* 0x000fe20000010000 */
[C---:B------:R-:W-:Y:S01]  /*0e00*/  FADD.FTZ R19, R18.reuse, R19 ;  /* 0x0000001312137221 */ /* 0x040fe20000010000 */
[--C-:B------:R-:W-:Y:S01]  /*0e10*/  FFMA.FTZ R18, R18, R18, R23.reuse ;  /* 0x0000001212127223 */ /* 0x100fe20000010017 */
[----:B------:R-:W-:Y:S01]  /*0e20*/  SHF.L.U32 R16, R42, 0x10, RZ ;  /* 0x000000102a107819 */ /* 0x000fe200000006ff */
[----:B------:R-:W-:Y:S01]  /*0e30*/  FADD.FTZ R20, R21, R20 ;  /* 0x0000001415147221 */ /* 0x000fe20000010000 */
[----:B------:R-:W-:Y:S01]  /*0e40*/  FADD.FTZ R17, R17, R22 ;  /* 0x0000001611117221 */ /* 0x000fe20000010000 */
[----:B------:R-:W-:Y:S01]  /*0e50*/  PRMT R23, R36, 0x7632, R23 ;  /* 0x0000763224177816 */ /* 0x000fe20000000017 */
[----:B------:R-:W-:Y:S01]  /*0e60*/  FMUL.FTZ R21, R25, R25 ;  /* 0x0000001919157220 */ /* 0x000fe20000410000 */
[----:B------:R-:W-:Y:S01]  /*0e70*/  FADD.FTZ R22, R16, R25 ;  /* 0x0000001910167221 */ /* 0x000fe20000010000 */
[----:B------:R-:W-:Y:S01]  /*0e80*/  FADD.FTZ R19, R20, R19 ;  /* 0x0000001314137221 */ /* 0x000fe20000010000 */
[----:B------:R-:W-:Y:S01]  /*0e90*/  SHF.L.U32 R23, R23, 0x10, RZ ;  /* 0x0000001017177819 */ /* 0x000fe200000006ff */
[----:B------:R-:W-:Y:S01]  /*0ea0*/  FADD.FTZ R17, R17, R18 ;  /* 0x0000001211117221 */ /* 0x000fe20000010000 */
[----:B------:R-:W-:Y:S01]  /*0eb0*/  FFMA.FTZ R16, R16, R16, R21 ;  /* 0x0000001010107223 */ /* 0x000fe20000010015 */
[----:B------:R-:W-:-:S02]  /*0ec0*/  SHF.L.U32 R18, R36, 0x10, RZ ;  /* 0x0000001024127819 */ /* 0x000fc400000006ff */
[----:B------:R-:W-:Y:S01]  /*0ed0*/  PRMT R20, R43, 0x7632, R20 ;  /* 0x000076322b147816 */ /* 0x000fe20000000014 */
[----:B------:R-:W-:Y:S01]  /*0ee0*/  FADD.FTZ R19, R19, R22 ;  /* 0x0000001613137221 */ /* 0x000fe20000010000 */
[----:B------:R-:W-:Y:S01]  /*0ef0*/  FMUL.FTZ R21, R23, R23 ;  /* 0x0000001717157220 */ /* 0x000fe20000410000 */
[----:B------:R-:W-:Y:S01]  /*0f00*/  FADD.FTZ R16, R17, R16 ;  /* 0x0000001011107221 */ /* 0x000fe20000010000 */
[----:B------:R-:W-:Y:S01]  /*0f10*/  SHF.L.U32 R22, R20, 0x10, RZ ;  /* 0x0000001014167819 */ /* 0x000fe200000006ff */
[C---:B------:R-:W-:Y:S01]  /*0f20*/  FADD.FTZ R20, R18.reuse, R23 ;  /* 0x0000001712147221 */ /* 0x040fe20000010000 */
[----:B------:R-:W-:Y:S01]  /*0f30*/  SHF.L.U32 R17, R43, 0x10, RZ ;  /* 0x000000102b117819 */ /* 0x000fe200000006ff */
[----:B------:R-:W-:Y:S02]  /*0f40*/  FFMA.FTZ R21, R18, R18, R21 ;  /* 0x0000001212157223 */ /* 0x000fe40000010015 */
[----:B------:R-:W-:Y:S01]  /*0f50*/  FMUL.FTZ R18, R22, R22 ;  /* 0x0000001616127220 */ /* 0x000fe20000410000 */
[----:B-----5:R-:W-:Y:S01]  /*0f60*/  PRMT R23, R44, 0x7632, R23 ;  /* 0x000076322c177816 */ /* 0x020fe20000000017 */
[----:B------:R-:W-:Y:S01]  /*0f70*/  FADD.FTZ R19, R19, R20 ;  /* 0x0000001413137221 */ /* 0x000fe20000010000 */
[----:B------:R-:W-:-:S02]  /*0f80*/  FADD.FTZ R22, R17, R22 ;  /* 0x0000001611167221 */ /* 0x000fc40000010000 */
[----:B------:R-:W-:Y:S01]  /*0f90*/  SHF.L.U32 R23, R23, 0x10, RZ ;  /* 0x0000001017177819 */ /* 0x000fe200000006ff */
[----:B------:R-:W-:Y:S01]  /*0fa0*/  FADD.FTZ R16, R16, R21 ;  /* 0x0000001510107221 */ /* 0x000fe20000010000 */
[----:B------:R-:W-:Y:S01]  /*0fb0*/  FFMA.FTZ R17, R17, R17, R18 ;  /* 0x0000001111117223 */ /* 0x000fe20000010012 */
[----:B------:R-:W-:Y:S01]  /*0fc0*/  PRMT R20, R45, 0x7632, R20 ;  /* 0x000076322d147816 */ /* 0x000fe20000000014 */
[----:B------:R-:W-:Y:S01]  /*0fd0*/  FADD.FTZ R19, R19, R22 ;  /* 0x0000001613137221 */ /* 0x000fe20000010000 */
[----:B------:R-:W-:Y:S01]  /*0fe0*/  SHF.L.U32 R18, R44, 0x10, RZ ;  /* 0x000000102c127819 */ /* 0x000fe200000006ff */
[----:B------:R-:W-:Y:S01]  /*0ff0*/  FMUL.FTZ R21, R23, R23 ;  /* 0x0000001717157220 */ /* 0x000fe20000410000 */
[----:B------:R-:W-:Y:S01]  /*1000*/  SHF.L.U32 R22, R20, 0x10, RZ ;  /* 0x0000001014167819 */ /* 0x000fe200000006ff */
[----:B------:R-:W-:Y:S01]  /*1010*/  FADD.FTZ R16, R16, R17 ;  /* 0x0000001110107221 */ /* 0x000fe20000010000 */
[----:B------:R-:W-:Y:S01]  /*1020*/  SHF.L.U32 R17, R45, 0x10, RZ ;  /* 0x000000102d117819 */ /* 0x000fe200000006ff */
[C---:B------:R-:W-:Y:S01]  /*1030*/  FADD.FTZ R20, R18.reuse, R23 ;  /* 0x0000001712147221 */ /* 0x040fe20000010000 */
[----:B------:R-:W-:Y:S01]  /*1040*/  FFMA.FTZ R21, R18, R18, R21 ;  /* 0x0000001212157223 */ /* 0x000fe20000010015 */
[----:B------:R-:W-:-:S02]  /*1050*/  FMUL.FTZ R18, R22, R22 ;  /* 0x0000001616127220 */ /* 0x000fc40000410000 */
[----:B------:R-:W-:Y:S01]  /*1060*/  FADD.FTZ R22, R17, R22 ;  /* 0x0000001611167221 */ /* 0x000fe20000010000 */
[----:B------:R-:W-:Y:S01]  /*1070*/  FADD.FTZ R19, R19, R20 ;  /* 0x0000001413137221 */ /* 0x000fe20000010000 */
[----:B------:R-:W-:Y:S01]  /*1080*/  FADD.FTZ R16, R16, R21 ;  /* 0x0000001510107221 */ /* 0x000fe20000010000 */
[----:B------:R-:W-:Y:S02]  /*1090*/  FFMA.FTZ R17, R17, R17, R18 ;  /* 0x0000001111117223 */ /* 0x000fe40000010012 */
[----:B------:R-:W-:Y:S02]  /*10a0*/  FADD.FTZ R19, R19, R22 ;  /* 0x0000001613137221 */ /* 0x000fe40000010000 */
[----:B------:R-:W-:-:S03]  /*10b0*/  FADD.FTZ R16, R16, R17 ;  /* 0x0000001110107221 */ /* 0x000fc60000010000 */
[----:B------:R-:W0:Y:S04]  /*10c0*/  SHFL.DOWN PT, R18, R19, 0x1, 0x1f ;  /* 0x08201f0013127f89 */ /* 0x000e2800000e0000 */
[----:B------:R-:W1:Y:S01]  /*10d0*/  SHFL.DOWN PT, R17, R16, 0x1, 0x1f ;  /* 0x08201f0010117f89 */ /* 0x000e6200000e0000 */
[----:B0-----:R-:W-:Y:S01]  /*10e0*/  @!P0 FADD.FTZ R19, R19, R18 ;  /* 0x0000001213138221 */ /* 0x001fe20000010000 */
[----:B-1----:R-:W-:-:S04]  /*10f0*/  @!P0 FADD.FTZ R16, R16, R17 ;  /* 0x0000001110108221 */ /* 0x002fc80000010000 */
[----:B------:R-:W0:Y:S04]  /*1100*/  SHFL.DOWN PT, R18, R19, 0x2, 0x1f ;  /* 0x08401f0013127f89 */ /* 0x000e2800000e0000 */
[----:B------:R-:W1:Y:S01]  /*1110*/  SHFL.DOWN PT, R17, R16, 0x2, 0x1f ;  /* 0x08401f0010117f89 */ /* 0x000e6200000e0000 */
[----:B------:R-:W-:-:S13]  /*1120*/  ISETP.GT.AND P0, PT, R2, 0x1d, PT ;  /* 0x0000001d0200780c */ /* 0x000fda0003f04270 */
        /* <DEDUP_REMOVED lines=14> */
[----:B------:R-:W-:Y:S02]  /*1210*/  ISETP.NE.AND P0, PT, R2, RZ, PT ;  /* 0x000000ff0200720c */ /* 0x000fe40003f05270 */
[----:B------:R-:W-:Y:S01]  /*1220*/  ISETP.GE.U32.AND P6, PT, R46, 0x2, PT ;  /* 0x000000022e00780c */ /* 0x000fe20003fc6070 */
[----:B0-----:R-:W-:Y:S01]  /*1230*/  @!P5 FADD.FTZ R19, R19, R18 ;  /* 0x000000121313d221 */ /* 0x001fe20000010000 */
[----:B-1----:R-:W-:Y:S01]  /*1240*/  @!P5 FADD.FTZ R16, R16, R17 ;  /* 0x000000111010d221 */ /* 0x002fe20000010000 */
[----:B------:R-:W-:-:S03]  /*1250*/  ISETP.NE.AND P5, PT, R0, RZ, PT ;  /* 0x000000ff0000720c */ /* 0x000fc60003fa5270 */
[----:B------:R-:W-:Y:S02]  /*1260*/  MOV R24, R19 ;  /* 0x0000001300187202 */ /* 0x000fe40000000f00 */
[----:B------:R-:W-:-:S05]  /*1270*/  MOV R25, R16 ;  /* 0x0000001000197202 */ /* 0x000fca0000000f00 */
[----:B------:R0:W-:Y:S01]  /*1280*/  @!P0 STS.64 [R12+0x10], R24 ;  /* 0x000010180c008388 */ /* 0x0001e20000000a00 */
[----:B------:R-:W-:Y:S01]  /*1290*/  PRMT R47, R38, 0x7632, R47 ;  /* 0x00007632262f7816 */ /* 0x000fe2000000002f */
[----:B------:R-:W-:Y:S06]  /*12a0*/  BAR.SYNC.DEFER_BLOCKING 0x0 ;  /* 0x0000000000007b1d */ /* 0x000fec0000010000 */
[----:B------:R-:W-:Y:S05]  /*12b0*/  @P5 BRA `(.L_x_2058) ;  /* 0x00000000009c5947 */ /* 0x000fea0003800000 */
[----:B------:R-:W1:Y:S01]  /*12c0*/  S2UR UR6, SR_CgaCtaId ;  /* 0x00000000000679c3 */ /* 0x000e620000008800 */
[----:B------:R-:W-:Y:S02]  /*12d0*/  UMOV UR5, 0x400 ;  /* 0x0000040000057882 */ /* 0x000fe40000000000 */
[----:B-1----:R-:W-:-:S09]  /*12e0*/  ULEA UR5, UR6, UR5, 0x18 ;  /* 0x0000000506057291 */ /* 0x002fd2000f8ec03f */
[----:B------:R-:W1:Y:S04]  /*12f0*/  LDS.64 R26, [UR5+0x18] ;  /* 0x00001805ff1a7984 */ /* 0x000e680008000a00 */
[----:B------:R-:W2:Y:S04]  /*1300*/  LDS.128 R28, [UR5+0x20] ;  /* 0x00002005ff1c7984 */ /* 0x000ea80008000c00 */
[----:B------:R-:W3:Y:S04]  /*1310*/  LDS.128 R16, [UR5+0x30] ;  /* 0x00003005ff107984 */ /* 0x000ee80008000c00 */
[----:B------:R-:W4:Y:S01]  /*1320*/  LDS.128 R20, [UR5+0x40] ;  /* 0x00004005ff147984 */ /* 0x000f220008000c00 */
[----:B-1----:R-:W-:Y:S01]  /*1330*/  FADD.FTZ R33, R24, R26 ;  /* 0x0000001a18217221 */ /* 0x002fe20000010000 */
[----:B------:R-:W-:-:S02]  /*1340*/  FADD.FTZ R32, R25, R27 ;  /* 0x0000001b19207221 */ /* 0x000fc40000010000 */
[----:B0-----:R-:W0:Y:S01]  /*1350*/  LDS.128 R24, [UR5+0x50] ;  /* 0x00005005ff187984 */ /* 0x001e220008000c00 */
[----:B--2---:R-:W-:Y:S01]  /*1360*/  FADD.FTZ R33, R33, R28 ;  /* 0x0000001c21217221 */ /* 0x004fe20000010000 */
[----:B------:R-:W-:-:S03]  /*1370*/  FADD.FTZ R32, R32, R29 ;  /* 0x0000001d20207221 */ /* 0x000fc60000010000 */
[----:B------:R-:W-:Y:S01]  /*1380*/  FADD.FTZ R33, R33, R30 ;  /* 0x0000001e21217221 */ /* 0x000fe20000010000 */
[----:B------:R-:W-:Y:S02]  /*1390*/  FADD.FTZ R32, R32, R31 ;  /* 0x0000001f20207221 */ /* 0x000fe40000010000 */
[----:B------:R-:W1:Y:S01]  /*13a0*/  LDS.128 R28, [UR5+0x60] ;  /* 0x00006005ff1c7984 */ /* 0x000e620008000c00 */
[----:B---3--:R-:W-:Y:S01]  /*13b0*/  FADD.FTZ R33, R33, R16 ;  /* 0x0000001021217221 */ /* 0x008fe20000010000 */
[----:B------:R-:W-:-:S03]  /*13c0*/  FADD.FTZ R16, R32, R17 ;  /* 0x0000001120107221 */ /* 0x000fc60000010000 */
[----:B------:R-:W-:Y:S01]  /*13d0*/  FADD.FTZ R53, R33, R18 ;  /* 0x0000001221357221 */ /* 0x000fe20000010000 */
[----:B------:R-:W-:Y:S01]  /*13e0*/  FADD.FTZ R18, R16, R19 ;  /* 0x0000001310127221 */ /* 0x000fe20000010000 */
[----:B------:R-:W2:Y:S02]  /*13f0*/  LDS.128 R32, [UR5+0x70] ;  /* 0x00007005ff207984 */ /* 0x000ea40008000c00 */
[----:B----4-:R-:W-:Y:S01]  /*1400*/  FADD.FTZ R53, R53, R20 ;  /* 0x0000001435357221 */ /* 0x010fe20000010000 */
[----:B------:R-:W-:Y:S01]  /*1410*/  FADD.FTZ R18, R18, R21 ;  /* 0x0000001512127221 */ /* 0x000fe20000010000 */
[----:B------:R-:W3:Y:S02]  /*1420*/  LDS.64 R16, [UR5+0x80] ;  /* 0x00008005ff107984 */ /* 0x000ee40008000a00 */
        /* <DEDUP_REMOVED lines=16> */
.L_x_2058:
[----:B------:R-:W-:Y:S05]  /*1530*/  BSYNC B0 ;  /* 0x0000000000007941 */ /* 0x000fea0003800000 */
.L_x_2057:
        /* <DEDUP_REMOVED lines=8> */
[----:B------:R-:W1:Y:S01]  /*15c0*/  LDC R23, c[0x0][0x10] ;  /* 0x00000400ff177b82 */ /* 0x000e620000000800 */
[----:B------:R-:W2:Y:S01]  /*15d0*/  S2R R22, SR_CTAID.Y ;  /* 0x0000000000167919 */ /* 0x000ea20000002600 */
[----:B------:R-:W-:-:S06]  /*15e0*/  LOP3.LUT R18, R8, 0x1, RZ, 0xc0, !PT ;  /* 0x0000000108127812 */ /* 0x000fcc00078ec0ff */
[----:B------:R-:W3:Y:S08]  /*15f0*/  LDC.64 R16, c[0x0][0x240] ;  /* 0x00009000ff107b82 */ /* 0x000ef00000000a00 */
[----:B------:R-:W4:Y:S01]  /*1600*/  LDC.64 R34, c[0x0][0x248] ;  /* 0x00009200ff227b82 */ /* 0x000f220000000a00 */
[----:B-1----:R-:W-:-:S04]  /*1610*/  IMAD R19, R18, R23, RZ ;  /* 0x0000001712137224 */ /* 0x002fc800078e02ff */
[C---:B------:R-:W-:Y:S01]  /*1620*/  IMAD R18, R19.reuse, R46, RZ ;  /* 0x0000002e13127224 */ /* 0x040fe200078e02ff */
[----:B--2---:R-:W-:-:S04]  /*1630*/  IADD3 R19, R19, R22, RZ ;  /* 0x0000001613137210 */ /* 0x004fc80007ffe0ff */
[----:B------:R-:W-:Y:S01]  /*1640*/  SHF.L.U32 R29, R18, 0x1, RZ ;  /* 0x00000001121d7819 */ /* 0x000fe200000006ff */
[----:B---3--:R-:W-:-:S04]  /*1650*/  IMAD.WIDE.U32 R16, R19, 0x4, R16 ;  /* 0x0000000413107825 */ /* 0x008fc800078e0010 */
[----:B----4-:R-:W-:Y:S01]  /*1660*/  IMAD.WIDE R34, R29, 0x4, R34 ;  /* 0x000000041d227825 */ /* 0x010fe200078e0222 */
[----:B------:R-:W-:Y:S06]  /*1670*/  @P5 BRA `(.L_x_2060) ;  /* 0x0000000000485947 */ /* 0x000fec0003800000 */
[----:B------:R-:W-:Y:S01]  /*1680*/  LOP3.LUT P0, RZ, R8, 0x2, RZ, 0xc0, !PT ;  /* 0x0000000208ff7812 */ /* 0x000fe2000780c0ff */
[----:B------:R-:W-:Y:S01]  /*1690*/  IMAD R19, R23, UR7, R22 ;  /* 0x0000000717137c24 */ /* 0x000fe2000f8e0216 */
[----:B------:R-:W-:Y:S02]  /*16a0*/  MOV R29, 0xffffffff ;  /* 0xffffffff001d7802 */ /* 0x000fe40000000f00 */
[----:B------:R-:W-:Y:S01]  /*16b0*/  SEL R33, R46, RZ, !P0 ;  /* 0x000000ff2e217207 */ /* 0x000fe20004000000 */
[----:B------:R-:W-:Y:S01]  /*16c0*/  IMAD.WIDE.U32 R18, R19, 0x8, R34 ;  /* 0x0000000813127825 */ /* 0x000fe200078e0022 */
[----:B------:R-:W-:Y:S02]  /*16d0*/  SEL R29, R29, 0x1, P0 ;  /* 0x000000011d1d7807 */ /* 0x000fe40000000000 */
[----:B------:R-:W-:Y:S02]  /*16e0*/  ISETP.NE.AND P0, PT, R33, -0x1, PT ;  /* 0xffffffff2100780c */ /* 0x000fe40003f05270 */
[----:B------:R1:W-:Y:S01]  /*16f0*/  STG.E.64 desc[UR8][R18.64], R24 ;  /* 0x0000001812007986 */ /* 0x0003e2000c101b08 */
[----:B------:R-:W-:Y:S06]  /*1700*/  MEMBAR.ALL.GPU ;  /* 0x0000000000007992 */ /* 0x000fec000000a000 */
[----:B------:R-:W-:-:S00]  /*1710*/  ERRBAR ;  /* 0x00000000000079ab */ /* 0x000fc00000000000 */
[----:B------:R-:W-:Y:S06]  /*1720*/  CGAERRBAR ;  /* 0x00000000000075ab */ /* 0x000fec0000000000 */
[----:B------:R1:W-:Y:S01]  /*1730*/  REDG.E.ADD.S32.STRONG.GPU desc[UR8][R16.64], R29 ;  /* 0x0000001d1000798e */ /* 0x0003e2000c10e388 */
[----:B------:R-:W-:Y:S05]  /*1740*/  @!P0 BRA `(.L_x_2060) ;  /* 0x0000000000148947 */ /* 0x000fea0003800000 */
.L_x_2061:
[----:B-1----:R-:W2:Y:S04]  /*1750*/  LDG.E.STRONG.GPU R18, desc[UR8][R16.64] ;  /* 0x0000000810127981 */ /* 0x002ea8000c1ef900 */
[----:B--2---:R-:W-:Y:S01]  /*1760*/  CCTL.IVALL ;  /* 0x00000000ff00798f */ /* 0x004fe20002000000 */
[----:B------:R-:W-:Y:S05]  /*1770*/  YIELD ;  /* 0x0000000000007946 */ /* 0x000fea0003800000 */
[----:B------:R-:W-:-:S13]  /*1780*/  ISETP.NE.AND P0, PT, R18, R33, PT ;  /* 0x000000211200720c */ /* 0x000fda0003f05270 */
[----:B------:R-:W-:Y:S05]  /*1790*/  @P0 BRA `(.L_x_2061) ;  /* 0xfffffffc00ec0947 */ /* 0x000fea000383ffff */
.L_x_2060:
[----:B------:R-:W-:Y:S01]  /*17a0*/  ISETP.NE.AND P0, PT, R46, RZ, PT ;  /* 0x000000ff2e00720c */ /* 0x000fe20003f05270 */
[----:B------:R-:W-:Y:S05]  /*17b0*/  WARPSYNC.ALL ;  /* 0x0000000000007948 */ /* 0x000fea0003800000 */
[----:B------:R-:W-:Y:S07]  /*17c0*/  BAR.SYNC.DEFER_BLOCKING 0x0 ;  /* 0x0000000000007b1d */ /* 0x000fee0000010000 */
[----:B------:R-:W-:Y:S05]  /*17d0*/  @!P0 BRA `(.L_x_2059) ;  /* 0x0000000c00e88947 */ /* 0x000fea0003800000 */
[----:B-1----:R-:W-:Y:S01]  /*17e0*/  IADD3 R16, R46, -0x1, RZ ;  /* 0xffffffff2e107810 */ /* 0x002fe20007ffe0ff */
[----:B------:R-:W-:-:S03]  /*17f0*/  HFMA2.MMA R29, -RZ, RZ, 0, 0 ;  /* 0x00000000ff1d7435 */ /* 0x000fc600000001ff */
[----:B------:R-:W-:-:S13]  /*1800*/  ISETP.GE.U32.AND P0, PT, R16, 0x3, PT ;  /* 0x000000031000780c */ /* 0x000fda0003f06070 */
[----:B------:R-:W-:Y:S05]  /*1810*/  @!P0 BRA `(.L_x_2062) ;  /* 0x0000000c00688947 */ /* 0x000fea0003800000 */
[----:B------:R-:W-:Y:S02]  /*1820*/  LOP3.LUT R17, R46, 0x3, RZ, 0xc0, !PT ;  /* 0x000000032e117812 */ /* 0x000fe400078ec0ff */
[----:B------:R-:W-:Y:S02]  /*1830*/  MOV R29, RZ ;  /* 0x000000ff001d7202 */ /* 0x000fe40000000f00 */
[----:B------:R-:W-:-:S04]  /*1840*/  IADD3 R28, -R17, R46, RZ ;  /* 0x0000002e111c7210 */ /* 0x000fc80007ffe1ff */
[----:B------:R-:W-:-:S13]  /*1850*/  ISETP.GT.AND P0, PT, R28, RZ, PT ;  /* 0x000000ff1c00720c */ /* 0x000fda0003f04270 */
[----:B------:R-:W-:Y:S05]  /*1860*/  @!P0 BRA `(.L_x_2063) ;  /* 0x0000000800d88947 */ /* 0x000fea0003800000 */
[----:B------:R-:W-:Y:S02]  /*1870*/  ISETP.GT.AND P6, PT, R28, 0xc, PT ;  /* 0x0000000c1c00780c */ /* 0x000fe40003fc4270 */
[----:B------:R-:W-:-:S11]  /*1880*/  PLOP3.LUT P0, PT, PT, PT, PT, 0x80, 0x0 ;  /* 0x000000000000781c */ /* 0x000fd60003f0f070 */
[----:B------:R-:W-:Y:S05]  /*1890*/  @!P6 BRA `(.L_x_2064) ;  /* 0x0000000400d0e947 */ /* 0x000fea0003800000 */
[----:B------:R-:W-:-:S13]  /*18a0*/  PLOP3.LUT P0, PT, PT, PT, PT, 0x8, 0x0 ;  /* 0x000000000000781c */ /* 0x000fda0003f0e170 */
.L_x_2065:
[----:B------:R-:W-:-:S13]  /*18b0*/  ISETP.EQ.OR P6, PT, R29, UR7, P5 ;  /* 0x000000071d007c0c */ /* 0x000fda000afc2670 */
[----:B------:R-:W-:-:S04]  /*18c0*/  @!P6 IMAD R19, R23, R29, R22 ;  /* 0x0000001d1713e224 */ /* 0x000fc800078e0216 */
[----:B------:R-:W-:-:S05]  /*18d0*/  @!P6 IMAD.WIDE.U32 R18, R19, 0x8, R34 ;  /* 0x000000081312e825 */ /* 0x000fca00078e0022 */
[----:B------:R-:W0:Y:S01]  /*18e0*/  @!P6 LDG.E.64 R16, desc[UR8][R18.64] ;  /* 0x000000081210e981 */ /* 0x000e22000c1e1b00 */
[----:B------:R-:W-:Y:S01]  /*18f0*/  IADD3 R53, R29, 0x1, RZ ;  /* 0x000000011d357810 */ /* 0x000fe20007ffe0ff */
[----:B0-----:R-:W-:Y:S01]  /*1900*/  @!P6 FADD.FTZ R24, R24, R16 ;  /* 0x000000101818e221 */ /* 0x001fe20000010000 */
        /* <DEDUP_REMOVED lines=109> */
.L_x_2064:
        /* <DEDUP_REMOVED lines=14> */
[----:B------:R-:W-:Y:S02]  /*20c0*/  @!P0 FADD.FTZ R25, R25, R17 ;  /* 0x0000001119198221 */ /* 0x000fe40000010000 */
[----:B------:R-:W-:Y:S01]  /*20d0*/  ISETP.EQ.OR P0, PT, R52, UR7, P5 ;  /* 0x0000000734007c0c */ /* 0x000fe2000af02670 */
[----:B--2---:R-:W-:Y:S01]  /*20e0*/  @!P6 FADD.FTZ R24, R24, R18 ;  /* 0x000000121818e221 */ /* 0x004fe20000010000 */
[----:B------:R-:W-:Y:S01]  /*20f0*/  @!P6 FADD.FTZ R25, R25, R19 ;  /* 0x000000131919e221 */ /* 0x000fe20000010000 */
[----:B------:R-:W-:-:S10]  /*2100*/  ISETP.EQ.OR P6, PT, R33, UR7, P5 ;  /* 0x0000000721007c0c */ /* 0x000fd4000afc2670 */
[----:B------:R-:W-:-:S03]  /*2110*/  @!P0 IMAD R19, R23, R52, R22 ;  /* 0x0000003417138224 */ /* 0x000fc600078e0216 */
[----:B------:R-:W-:-:S04]  /*2120*/  @!P6 IMAD R17, R23, R33, R22 ;  /* 0x000000211711e224 */ /* 0x000fc800078e0216 */
[----:B------:R-:W-:-:S04]  /*2130*/  @!P6 IMAD.WIDE.U32 R16, R17, 0x8, R34 ;  /* 0x000000081110e825 */ /* 0x000fc800078e0022 */
[----:B------:R-:W-:Y:S02]  /*2140*/  @!P0 IMAD.WIDE.U32 R18, R19, 0x8, R34 ;  /* 0x0000000813128825 */ /* 0x000fe400078e0022 */
[----:B------:R-:W2:Y:S04]  /*2150*/  @!P6 LDG.E.64 R16, desc[UR8][R16.64] ;  /* 0x000000081010e981 */ /* 0x000ea8000c1e1b00 */
[----:B------:R-:W3:Y:S01]  /*2160*/  @!P0 LDG.E.64 R18, desc[UR8][R18.64] ;  /* 0x0000000812128981 */ /* 0x000ee2000c1e1b00 */
[----:B------:R-:W-:-:S04]  /*2170*/  IADD3 R29, R29, 0x4, RZ ;  /* 0x000000041d1d7810 */ /* 0x000fc80007ffe0ff */
        /* <DEDUP_REMOVED lines=16> */
[----:B------:R-:W-:Y:S02]  /*2280*/  @!P6 FADD.FTZ R25, R25, R17 ;  /* 0x000000111919e221 */ /* 0x000fe40000010000 */
[----:B------:R-:W-:Y:S01]  /*2290*/  ISETP.EQ.OR P6, PT, R52, UR7, P5 ;  /* 0x0000000734007c0c */ /* 0x000fe2000afc2670 */
[----:B---3--:R-:W-:Y:S01]  /*22a0*/  @!P0 FADD.FTZ R24, R24, R18 ;  /* 0x0000001218188221 */ /* 0x008fe20000010000 */
        /* <DEDUP_REMOVED lines=8> */
[----:B------:R-:W-:Y:S02]  /*2330*/  IADD3 R28, R28, -0x4, RZ ;  /* 0xfffffffc1c1c7810 */ /* 0x000fe40007ffe0ff */
[----:B------:R-:W-:Y:S02]  /*2340*/  IADD3 R29, R29, 0x4, RZ ;  /* 0x000000041d1d7810 */ /* 0x000fe40007ffe0ff */
[----:B------:R-:W-:Y:S01]  /*2350*/  IADD3 R28, R28, -0x4, RZ ;  /* 0xfffffffc1c1c7810 */ /* 0x000fe20007ffe0ff */
[----:B--2---:R-:W-:Y:S01]  /*2360*/  @!P0 FADD.FTZ R24, R24, R16 ;  /* 0x0000001018188221 */ /* 0x004fe20000010000 */
[----:B------:R-:W-:Y:S01]  /*2370*/  @!P0 FADD.FTZ R25, R25, R17 ;  /* 0x0000001119198221 */ /* 0x000fe20000010000 */
[----:B------:R-:W-:-:S02]  /*2380*/  PLOP3.LUT P0, PT, PT, PT, PT, 0x8, 0x0 ;  /* 0x000000000000781c */ /* 0x000fc40003f0e170 */
[----:B---3--:R-:W-:Y:S01]  /*2390*/  @!P6 FADD.FTZ R24, R24, R18 ;  /* 0x000000121818e221 */ /* 0x008fe20000010000 */
[----:B------:R-:W-:-:S10]  /*23a0*/  @!P6 FADD.FTZ R25, R25, R19 ;  /* 0x000000131919e221 */ /* 0x000fd40000010000 */
.L_x_2066:
[----:B------:R-:W-:-:S13]  /*23b0*/  ISETP.NE.OR P0, PT, R28, RZ, P0 ;  /* 0x000000ff1c00720c */ /* 0x000fda0000705670 */
[----:B------:R-:W-:Y:S05]  /*23c0*/  @!P0 BRA `(.L_x_2062) ;  /* 0x00000000007c8947 */ /* 0x000fea0003800000 */
.L_x_2063:
        /* <DEDUP_REMOVED lines=27> */
[----:B------:R-:W-:Y:S02]  /*2580*/  ISETP.NE.AND P0, PT, R28, RZ, PT ;  /* 0x000000ff1c00720c */ /* 0x000fe40003f05270 */
[----:B---3--:R-:W-:Y:S01]  /*2590*/  @!P6 FADD.FTZ R24, R24, R18 ;  /* 0x000000121818e221 */ /* 0x008fe20000010000 */
[----:B------:R-:W-:-:S10]  /*25a0*/  @!P6 FADD.FTZ R25, R25, R19 ;  /* 0x000000131919e221 */ /* 0x000fd40000010000 */
[----:B------:R-:W-:Y:S05]  /*25b0*/  @P0 BRA `(.L_x_2063) ;  /* 0xfffffffc00840947 */ /* 0x000fea000383ffff */
.L_x_2062:
        /* <DEDUP_REMOVED lines=11> */
.L_x_2068:
[----:B------:R-:W-:Y:S05]  /*2670*/  BSYNC B0 ;  /* 0x0000000000007941 */ /* 0x000fea0003800000 */
.L_x_2067:
        /* <DEDUP_REMOVED lines=16> */
.L_x_2059:
        /* <DEDUP_REMOVED lines=15> */
[----:B------:R-:W-:Y:S02]  /*2870*/  @!P5 STS.64 [UR5+0x90], R24 ;  /* 0x00009018ff00d988 */ /* 0x000fe40008000a05 */
[----:B---3--:R-:W-:-:S04]  /*2880*/  IMAD.WIDE R18, R37, 0x4, R16 ;  /* 0x0000000425127825 */ /* 0x008fc800078e0210 */
[----:B----4-:R-:W-:-:S05]  /*2890*/  @!P0 IMAD.WIDE R34, R6, 0x8, R22 ;  /* 0x0000000806228825 */ /* 0x010fca00078e0216 */
[----:B------:R1:W-:Y:S01]  /*28a0*/  @!P0 STG.E.64 desc[UR8][R34.64], R28 ;  /* 0x0000001c22008986 */ /* 0x0003e2000c101b08 */
[----:B------:R-:W-:Y:S01]  /*28b0*/  BAR.SYNC.DEFER_BLOCKING 0x0 ;  /* 0x0000000000007b1d */ /* 0x000fe20000010000 */
[----:B-1----:R-:W-:-:S07]  /*28c0*/  HFMA2.MMA R28, -RZ, RZ, 1.875, 0 ;  /* 0x3f800000ff1c7435 */ /* 0x002fce00000001ff */
[----:B------:R-:W1:Y:S01]  /*28d0*/  LDC R29, c[0x0][0x294] ;  /* 0x0000a500ff1d7b82 */ /* 0x000e620000000800 */
[----:B------:R-:W2:Y:S04]  /*28e0*/  LDG.E.64 R16, desc[UR8][R52.64] ;  /* 0x0000000834107981 */ /* 0x000ea8000c1e1b00 */
[----:B------:R-:W2:Y:S01]  /*28f0*/  LDG.E.64 R18, desc[UR8][R18.64] ;  /* 0x0000000812127981 */ /* 0x000ea2000c1e1b00 */
[----:B------:R-:W-:Y:S02]  /*2900*/  ISETP.NE.AND P6, PT, RZ, UR10, PT ;  /* 0x0000000aff007c0c */ /* 0x000fe4000bfc5270 */
[----:B------:R-:W-:Y:S01]  /*2910*/  SHF.L.U32 R40, R40, 0x10, RZ ;  /* 0x0000001028287819 */ /* 0x000fe200000006ff */
[----:B------:R-:W3:Y:S01]  /*2920*/  LDS.64 R22, [UR5+0x90] ;  /* 0x00009005ff167984 */ /* 0x000ee20008000a00 */
[----:B------:R-:W-:-:S02]  /*2930*/  SHF.L.U32 R32, R32, 0x10, RZ ;  /* 0x0000001020207819 */ /* 0x000fc400000006ff */
[----:B------:R-:W-:Y:S02]  /*2940*/  SHF.L.U32 R34, R47, 0x10, RZ ;  /* 0x000000102f227819 */ /* 0x000fe400000006ff */
[----:B------:R-:W-:Y:S01]  /*2950*/  SHF.L.U32 R38, R38, 0x10, RZ ;  /* 0x0000001026267819 */ /* 0x000fe200000006ff */
[----:B---3--:R-:W-:-:S04]  /*2960*/  FMUL.FTZ R33, R22, UR6 ;  /* 0x0000000616217c20 */ /* 0x008fc80008410000 */
[C---:B------:R-:W-:Y:S01]  /*2970*/  FMUL.FTZ R22, R33.reuse, R33 ;  /* 0x0000002121167220 */ /* 0x040fe20000410000 */
[----:B0-----:R-:W-:Y:S01]  /*2980*/  FADD.FTZ R25, R40, -R33 ;  /* 0x8000002128197221 */ /* 0x001fe20000010000 */
[C---:B------:R-:W-:Y:S01]  /*2990*/  FADD.FTZ R35, -R33.reuse, R32 ;  /* 0x0000002021237221 */ /* 0x040fe20000010100 */
[----:B------:R-:W-:Y:S01]  /*29a0*/  FADD.FTZ R37, -R33, R34 ;  /* 0x0000002221257221 */ /* 0x000fe20000010100 */
[----:B------:R-:W-:-:S05]  /*29b0*/  FFMA.FTZ R22, R23, UR6, -R22 ;  /* 0x0000000617167c23 */ /* 0x000fca0008010816 */
[----:B------:R-:W-:-:S13]  /*29c0*/  FSETP.GTU.FTZ.AND P0, PT, R22, RZ, PT ;  /* 0x000000ff1600720b */ /* 0x000fda0003f1c000 */
[----:B------:R-:W0:Y:S02]  /*29d0*/  @P0 LDC R23, c[0x0][0x238] ;  /* 0x00008e00ff170b82 */ /* 0x000e240000000800 */
[----:B0-----:R-:W-:Y:S01]  /*29e0*/  @P0 FADD.FTZ R24, R22, R23 ;  /* 0x0000001716180221 */ /* 0x001fe20000010000 */
[----:B------:R-:W-:-:S03]  /*29f0*/  IMAD.WIDE.U32 R22, R0, -0x77777777, RZ ;  /* 0x8888888900167825 */ /* 0x000fc600078e00ff */
[----:B------:R-:W0:Y:S02]  /*2a00*/  @P0 MUFU.RSQ R28, R24 ;  /* 0x00000018001c0308 */ /* 0x000e240000001400 */
[----:B------:R-:W-:Y:S01]  /*2a10*/  SHF.R.U32.HI R32, RZ, 0x3, R23 ;  /* 0x00000003ff207819 */ /* 0x000fe20000011617 */
[-C--:B0-----:R-:W-:Y:S01]  /*2a20*/  FMUL.FTZ R25, R25, R28.reuse ;  /* 0x0000001c19197220 */ /* 0x081fe20000410000 */
[----:B------:R-:W-:Y:S01]  /*2a30*/  FMUL.FTZ R22, R35, R28 ;  /* 0x0000001c23167220 */ /* 0x000fe20000410000 */
[----:B------:R-:W-:Y:S02]  /*2a40*/  FADD.FTZ R35, R38, -R33 ;  /* 0x8000002126237221 */ /* 0x000fe40000010000 */
[----:B--2---:R-:W-:Y:S01]  /*2a50*/  FFMA.FTZ R34, R16, R25, R18 ;  /* 0x0000001910227223 */ /* 0x004fe20000010012 */
[----:B------:R-:W-:Y:S01]  /*2a60*/  FFMA.FTZ R47, R17, R22, R19 ;  /* 0x00000016112f7223 */ /* 0x000fe20000010013 */
[----:B-1----:R-:W-:Y:S06]  /*2a70*/  @!P6 BRA `(.L_x_2069) ;  /* 0x000000000028e947 */ /* 0x002fec0003800000 */
        /* <DEDUP_REMOVED lines=10> */
.L_x_2069:
[----:B------:R-:W-:Y:S04]  /*2b20*/  BSSY B0, `(.L_x_2070) ;  /* 0x000000e000007945 */ /* 0x000fe80003800000 */
[----:B------:R-:W-:Y:S05]  /*2b30*/  @!P1 BRA `(.L_x_2071) ;  /* 0x0000000000309947 */ /* 0x000fea0003800000 */
        /* <DEDUP_REMOVED lines=12> */
.L_x_2071:
[----:B------:R-:W-:Y:S05]  /*2c00*/  BSYNC B0 ;  /* 0x0000000000007941 */ /* 0x000fea0003800000 */
.L_x_2070:
[-C--:B------:R-:W-:Y:S01]  /*2c10*/  FMUL.FTZ R35, R35, R28.reuse ;  /* 0x0000001c23237220 */ /* 0x080fe20000410000 */
[----:B------:R-:W-:Y:S01]  /*2c20*/  FMUL.FTZ R22, R37, R28 ;  /* 0x0000001c25167220 */ /* 0x000fe20000410000 */
[----:B------:R-:W-:Y:S02]  /*2c30*/  SHF.L.U32 R34, R41, 0x10, RZ ;  /* 0x0000001029227819 */ /* 0x000fe400000006ff */
[----:B------:R-:W-:Y:S01]  /*2c40*/  SHF.L.U32 R38, R31, 0x10, RZ ;  /* 0x000000101f267819 */ /* 0x000fe200000006ff */
[----:B------:R-:W-:Y:S01]  /*2c50*/  FFMA.FTZ R35, R16, R35, R18 ;  /* 0x0000002310237223 */ /* 0x000fe20000010012 */
[----:B------:R-:W-:Y:S01]  /*2c60*/  FFMA.FTZ R40, R17, R22, R19 ;  /* 0x0000001611287223 */ /* 0x000fe20000010013 */
[----:B------:R-:W-:Y:S06]  /*2c70*/  @!P6 BRA `(.L_x_2072) ;  /* 0x000000000028e947 */ /* 0x000fec0003800000 */
[----:B------:R-:W-:Y:S01]  /*2c80*/  FMUL.FTZ R15, R35, -1.4426950216293334961 ;  /* 0xbfb8aa3b230f7820 */ /* 0x000fe20000410000 */
[----:B------:R-:W-:-:S05]  /*2c90*/  FMUL.FTZ R23, R40, -1.4426950216293334961 ;  /* 0xbfb8aa3b28177820 */ /* 0x000fca0000410000 */
[----:B------:R-:W1:Y:S08]  /*2ca0*/  MUFU.EX2 R15, R15 ;  /* 0x0000000f000f7308 */ /* 0x000e700000000800 */
[----:B------:R-:W0:Y:S01]  /*2cb0*/  MUFU.EX2 R23, R23 ;  /* 0x0000001700177308 */ /* 0x000e220000000800 */
[----:B-1----:R-:W-:-:S07]  /*2cc0*/  FADD.FTZ R22, R15, 1 ;  /* 0x3f8000000f167421 */ /* 0x002fce0000010000 */
[----:B------:R-:W1:Y:S01]  /*2cd0*/  MUFU.RCP R22, R22 ;  /* 0x0000001600167308 */ /* 0x000e620000001000 */
[----:B0-----:R-:W-:-:S07]  /*2ce0*/  FADD.FTZ R24, R23, 1 ;  /* 0x3f80000017187421 */ /* 0x001fce0000010000 */
[----:B------:R-:W0:Y:S01]  /*2cf0*/  MUFU.RCP R25, R24 ;  /* 0x0000001800197308 */ /* 0x000e220000001000 */
[----:B-1----:R-:W-:Y:S01]  /*2d00*/  FMUL.FTZ R35, R35, R22 ;  /* 0x0000001623237220 */ /* 0x002fe20000410000 */
[----:B0-----:R-:W-:-:S07]  /*2d10*/  FMUL.FTZ R40, R40, R25 ;  /* 0x0000001928287220 */ /* 0x001fce0000410000 */
.L_x_2072:
[----:B------:R-:W-:Y:S04]  /*2d20*/  BSSY B0, `(.L_x_2073) ;  /* 0x000000e000007945 */ /* 0x000fe80003800000 */
[----:B------:R-:W-:Y:S05]  /*2d30*/  @!P2 BRA `(.L_x_2074) ;  /* 0x000000000030a947 */ /* 0x000fea0003800000 */
        /* <DEDUP_REMOVED lines=12> */
.L_x_2074:
[----:B------:R-:W-:Y:S05]  /*2e00*/  BSYNC B0 ;  /* 0x0000000000007941 */ /* 0x000fea0003800000 */
.L_x_2073:
[--C-:B------:R-:W-:Y:S01]  /*2e10*/  FADD.FTZ R15, R34, -R33.reuse ;  /* 0x80000021220f7221 */ /* 0x100fe20000010000 */
[----:B------:R-:W-:Y:S01]  /*2e20*/  FADD.FTZ R23, -R33, R38 ;  /* 0x0000002621177221 */ /* 0x000fe20000010100 */
[----:B------:R-:W-:Y:S01]  /*2e30*/  SHF.L.U32 R30, R30, 0x10, RZ ;  /* 0x000000101e1e7819 */ /* 0x000fe200000006ff */
[----:B------:R-:W-:Y:S01]  /*2e40*/  IMAD R31, R29, UR7, R32 ;  /* 0x000000071d1f7c24 */ /* 0x000fe2000f8e0220 */
[----:B------:R-:W-:Y:S01]  /*2e50*/  SHF.L.U32 R42, R42, 0x10, RZ ;  /* 0x000000102a2a7819 */ /* 0x000fe200000006ff */
[-C--:B------:R-:W-:Y:S01]  /*2e60*/  FMUL.FTZ R15, R15, R28.reuse ;  /* 0x0000001c0f0f7220 */ /* 0x080fe20000410000 */
[----:B------:R-:W-:Y:S01]  /*2e70*/  FMUL.FTZ R22, R23, R28 ;  /* 0x0000001c17167220 */ /* 0x000fe20000410000 */
[----:B------:R-:W-:Y:S02]  /*2e80*/  FADD.FTZ R37, -R33, R30 ;  /* 0x0000001e21257221 */ /* 0x000fe40000010100 */
[----:B-1----:R-:W-:Y:S01]  /*2e90*/  FADD.FTZ R35, R42, -R33 ;  /* 0x800000212a237221 */ /* 0x002fe20000010000 */
[----:B------:R-:W-:Y:S01]  /*2ea0*/  FFMA.FTZ R15, R16, R15, R18 ;  /* 0x0000000f100f7223 */ /* 0x000fe20000010012 */
[----:B------:R-:W-:Y:S01]  /*2eb0*/  FFMA.FTZ R30, R17, R22, R19 ;  /* 0x00000016111e7223 */ /* 0x000fe20000010013 */
[----:B------:R-:W-:Y:S06]  /*2ec0*/  @!P6 BRA `(.L_x_2075) ;  /* 0x000000000028e947 */ /* 0x000fec0003800000 */
        /* <DEDUP_REMOVED lines=10> */
.L_x_2075:
        /* <DEDUP_REMOVED lines=14> */
.L_x_2077:
[----:B------:R-:W-:Y:S05]  /*3050*/  BSYNC B0 ;  /* 0x0000000000007941 */ /* 0x000fea0003800000 */
.L_x_2076:
[-C--:B------:R-:W-:Y:S01]  /*3060*/  FMUL.FTZ R35, R35, R28.reuse ;  /* 0x0000001c23237220 */ /* 0x080fe20000410000 */
[----:B------:R-:W-:Y:S01]  /*3070*/  FMUL.FTZ R22, R37, R28 ;  /* 0x0000001c25167220 */ /* 0x000fe20000410000 */
[----:B------:R-:W-:Y:S02]  /*3080*/  SHF.L.U32 R36, R36, 0x10, RZ ;  /* 0x0000001024247819 */ /* 0x000fe400000006ff */
[----:B-1----:R-:W-:Y:S01]  /*3090*/  IADD3 R15, R31, 0x80, RZ ;  /* 0x000000801f0f7810 */ /* 0x002fe20007ffe0ff */
        /* <DEDUP_REMOVED lines=13> */
.L_x_2078:
        /* <DEDUP_REMOVED lines=14> */
.L_x_2080:
[----:B------:R-:W-:Y:S05]  /*3250*/  BSYNC B0 ;  /* 0x0000000000007941 */ /* 0x000fea0003800000 */
.L_x_2079:
[----:B------:R-:W-:Y:S01]  /*3260*/  SHF.L.U32 R22, R27, 0x10, RZ ;  /* 0x000000101b167819 */ /* 0x000fe200000006ff */
[----:B------:R-:W-:Y:S01]  /*3270*/  ULDC.64 UR12, c[0x0][0x278] ;  /* 0x00009e00000c7ab9 */ /* 0x000fe20000000a00 */
[----:B------:R-:W-:Y:S01]  /*3280*/  IADD3 R29, R31, 0xa0, RZ ;  /* 0x000000a01f1d7810 */ /* 0x000fe20007ffe0ff */
[----:B------:R-:W-:Y:S01]  /*3290*/  FADD.FTZ R23, R36, -R33 ;  /* 0x8000002124177221 */ /* 0x000fe20000010000 */
[----:B------:R-:W-:Y:S01]  /*32a0*/  ISETP.GE.U32.AND P5, PT, R15, UR12, PT ;  /* 0x0000000c0f007c0c */ /* 0x000fe2000bfa6070 */
[----:B01----:R-:W-:Y:S01]  /*32b0*/  FADD.FTZ R25, -R33, R22 ;  /* 0x0000001621197221 */ /* 0x003fe20000010100 */
[----:B------:R-:W-:Y:S01]  /*32c0*/  SHF.R.S32.HI R32, RZ, 0x1f, R15 ;  /* 0x0000001fff207819 */ /* 0x000fe2000001140f */
[-C--:B------:R-:W-:Y:S01]  /*32d0*/  FMUL.FTZ R23, R23, R28.reuse ;  /* 0x0000001c17177220 */ /* 0x080fe20000410000 */
[----:B------:R-:W-:Y:S01]  /*32e0*/  ISETP.GE.U32.AND P0, PT, R29, UR12, PT ;  /* 0x0000000c1d007c0c */ /* 0x000fe2000bf06070 */
[----:B------:R-:W-:Y:S01]  /*32f0*/  FMUL.FTZ R22, R25, R28 ;  /* 0x0000001c19167220 */ /* 0x000fe20000410000 */
[----:B------:R-:W-:-:S02]  /*3300*/  SHF.R.S32.HI R27, RZ, 0x1f, R29 ;  /* 0x0000001fff1b7819 */ /* 0x000fc4000001141d */
[----:B------:R-:W-:Y:S01]  /*3310*/  SHF.L.U32 R26, R26, 0x10, RZ ;  /* 0x000000101a1a7819 */ /* 0x000fe200000006ff */
[----:B------:R-:W-:Y:S01]  /*3320*/  FFMA.FTZ R35, R17, R22, R19 ;  /* 0x0000001611237223 */ /* 0x000fe20000010013 */
[----:B------:R-:W-:Y:S02]  /*3330*/  SHF.L.U32 R24, R43, 0x10, RZ ;  /* 0x000000102b187819 */ /* 0x000fe400000006ff */
[----:B------:R-:W-:Y:S01]  /*3340*/  ISETP.GE.AND.EX P5, PT, R32, UR13, PT, P5 ;  /* 0x0000000d20007c0c */ /* 0x000fe2000bfa6350 */
[----:B------:R-:W-:Y:S01]  /*3350*/  FADD.FTZ R41, -R33, R26 ;  /* 0x0000001a21297221 */ /* 0x000fe20000010100 */
[----:B------:R-:W-:Y:S01]  /*3360*/  ISETP.GE.AND.EX P0, PT, R27, UR13, PT, P0 ;  /* 0x0000000d1b007c0c */ /* 0x000fe2000bf06300 */
[----:B------:R-:W-:Y:S01]  /*3370*/  FADD.FTZ R37, R24, -R33 ;  /* 0x8000002118257221 */ /* 0x000fe20000010000 */
[----:B------:R-:W-:Y:S01]  /*3380*/  ISETP.LT.U32.AND P5, PT, R0, 0x1e0, !P5 ;  /* 0x000001e00000780c */ /* 0x000fe20006fa1070 */
[----:B------:R-:W-:Y:S01]  /*3390*/  FFMA.FTZ R26, R16, R23, R18 ;  /* 0x00000017101a7223 */ /* 0x000fe20000010012 */
[----:B------:R-:W-:Y:S01]  /*33a0*/  ISETP.LT.U32.AND P0, PT, R0, 0x1e0, !P0 ;  /* 0x000001e00000780c */ /* 0x000fe20004701070 */
        /* <DEDUP_REMOVED lines=11> */
.L_x_2081:
        /* <DEDUP_REMOVED lines=14> */
.L_x_2083:
[----:B------:R-:W-:Y:S05]  /*3540*/  BSYNC B0 ;  /* 0x0000000000007941 */ /* 0x000fea0003800000 */
.L_x_2082:
[-C--:B------:R-:W-:Y:S01]  /*3550*/  FMUL.FTZ R37, R37, R28.reuse ;  /* 0x0000001c25257220 */ /* 0x080fe20000410000 */
[----:B------:R-:W-:Y:S01]  /*3560*/  FMUL.FTZ R22, R41, R28 ;  /* 0x0000001c29167220 */ /* 0x000fe20000410000 */
[----:B------:R-:W-:Y:S02]  /*3570*/  SHF.L.U32 R44, R44, 0x10, RZ ;  /* 0x000000102c2c7819 */ /* 0x000fe400000006ff */
[----:B------:R-:W-:Y:S01]  /*3580*/  IADD3 R15, R31, 0xc0, RZ ;  /* 0x000000c01f0f7810 */ /* 0x000fe20007ffe0ff */
[----:B------:R-:W-:Y:S01]  /*3590*/  FFMA.FTZ R37, R16, R37, R18 ;  /* 0x0000002510257223 */ /* 0x000fe20000010012 */
[----:B------:R-:W-:Y:S01]  /*35a0*/  FFMA.FTZ R26, R17, R22, R19 ;  /* 0x00000016111a7223 */ /* 0x000fe20000010013 */
[----:B------:R-:W-:Y:S06]  /*35b0*/  @!P6 BRA `(.L_x_2084) ;  /* 0x000000000028e947 */ /* 0x000fec0003800000 */
        /* <DEDUP_REMOVED lines=10> */
.L_x_2084:
[----:B------:R-:W-:Y:S04]  /*3660*/  BSSY B0, `(.L_x_2085) ;  /* 0x000000e000007945 */ /* 0x000fe80003800000 */
[----:B------:R-:W-:Y:S05]  /*3670*/  @!P0 BRA `(.L_x_2086) ;  /* 0x0000000000308947 */ /* 0x000fea0003800000 */
[----:B------:R-:W-:Y:S01]  /*3680*/  ULDC.64 UR14, c[0x0][0x270] ;  /* 0x00009c00000e7ab9 */ /* 0x000fe20000000a00 */
[----:B------:R-:W-:Y:S01]  /*3690*/  MOV R22, R48 ;  /* 0x0000003000167202 */ /* 0x000fe20000000f00 */
[----:B0-----:R-:W-:Y:S01]  /*36a0*/  IMAD R24, R27, UR14, RZ ;  /* 0x0000000e1b187c24 */ /* 0x001fe2000f8e02ff */
        /* <DEDUP_REMOVED lines=9> */
.L_x_2086:
[----:B------:R-:W-:Y:S05]  /*3740*/  BSYNC B0 ;  /* 0x0000000000007941 */ /* 0x000fea0003800000 */
.L_x_2085:
[----:B------:R-:W-:Y:S01]  /*3750*/  SHF.L.U32 R22, R21, 0x10, RZ ;  /* 0x0000001015167819 */ /* 0x000fe200000006ff */
[--C-:B------:R-:W-:Y:S01]  /*3760*/  FADD.FTZ R21, R44, -R33.reuse ;  /* 0x800000212c157221 */ /* 0x100fe20000010000 */
[----:B01----:R-:W-:Y:S02]  /*3770*/  SHF.L.U32 R24, R45, 0x10, RZ ;  /* 0x000000102d187819 */ /* 0x003fe400000006ff */
[----:B------:R-:W-:Y:S01]  /*3780*/  SHF.L.U32 R20, R20, 0x10, RZ ;  /* 0x0000001014147819 */ /* 0x000fe200000006ff */
[----:B------:R-:W-:Y:S01]  /*3790*/  FADD.FTZ R23, -R33, R22 ;  /* 0x0000001621177221 */ /* 0x000fe20000010100 */
[----:B------:R-:W-:Y:S01]  /*37a0*/  ISETP.GE.U32.AND P5, PT, R14, UR12, PT ;  /* 0x0000000c0e007c0c */ /* 0x000fe2000bfa6070 */
[----:B------:R-:W-:Y:S01]  /*37b0*/  FADD.FTZ R25, R24, -R33 ;  /* 0x8000002118197221 */ /* 0x000fe20000010000 */
[----:B------:R-:W-:Y:S01]  /*37c0*/  ISETP.GE.U32.AND P0, PT, R15, UR12, PT ;  /* 0x0000000c0f007c0c */ /* 0x000fe2000bf06070 */
[----:B------:R-:W-:Y:S01]  /*37d0*/  FADD.FTZ R33, -R33, R20 ;  /* 0x0000001421217221 */ /* 0x000fe20000010100 */
[----:B------:R-:W-:Y:S01]  /*37e0*/  SHF.R.S32.HI R26, RZ, 0x1f, R15 ;  /* 0x0000001fff1a7819 */ /* 0x000fe2000001140f */
[-C--:B------:R-:W-:Y:S01]  /*37f0*/  FMUL.FTZ R21, R21, R28.reuse ;  /* 0x0000001c15157220 */ /* 0x080fe20000410000 */
[-C--:B------:R-:W-:Y:S01]  /*3800*/  FMUL.FTZ R25, R25, R28.reuse ;  /* 0x0000001c19197220 */ /* 0x080fe20000410000 */
[-C--:B------:R-:W-:Y:S01]  /*3810*/  FMUL.FTZ R22, R33, R28.reuse ;  /* 0x0000001c21167220 */ /* 0x080fe20000410000 */
[----:B------:R-:W-:Y:S01]  /*3820*/  ISETP.GE.AND.EX P5, PT, R39, UR13, PT, P5 ;  /* 0x0000000d27007c0c */ /* 0x000fe2000bfa6350 */
[----:B------:R-:W-:Y:S01]  /*3830*/  FMUL.FTZ R28, R23, R28 ;  /* 0x0000001c171c7220 */ /* 0x000fe20000410000 */
[----:B------:R-:W-:Y:S01]  /*3840*/  ISETP.GE.AND.EX P0, PT, R26, UR13, PT, P0 ;  /* 0x0000000d1a007c0c */ /* 0x000fe2000bf06300 */
[--C-:B------:R-:W-:Y:S01]  /*3850*/  FFMA.FTZ R20, R16, R21, R18.reuse ;  /* 0x0000001510147223 */ /* 0x100fe20000010012 */
[C-C-:B------:R-:W-:Y:S01]  /*3860*/  FFMA.FTZ R21, R17.reuse, R22, R19.reuse ;  /* 0x0000001611157223 */ /* 0x140fe20000010013 */
[----:B------:R-:W-:Y:S01]  /*3870*/  ISETP.GT.U32.OR P5, PT, R0, 0x1df, P5 ;  /* 0x000001df0000780c */ /* 0x000fe20002fa4470 */
[----:B------:R-:W-:Y:S01]  /*3880*/  FFMA.FTZ R16, R16, R25, R18 ;  /* 0x0000001910107223 */ /* 0x000fe20000010012 */
[----:B------:R-:W-:Y:S01]  /*3890*/  ISETP.LT.U32.AND P0, PT, R0, 0x1e0, !P0 ;  /* 0x000001e00000780c */ /* 0x000fe20004701070 */
[----:B------:R-:W-:Y:S01]  /*38a0*/  FFMA.FTZ R17, R17, R28, R19 ;  /* 0x0000001c11117223 */ /* 0x000fe20000010013 */
[----:B------:R-:W-:Y:S11]  /*38b0*/  @!P6 BRA `(.L_x_2087) ;  /* 0x000000000028e947 */ /* 0x000ff60003800000 */
        /* <DEDUP_REMOVED lines=10> */
.L_x_2087:
        /* <DEDUP_REMOVED lines=14> */
.L_x_2089:
[----:B------:R-:W-:Y:S05]  /*3a40*/  BSYNC B0 ;  /* 0x0000000000007941 */ /* 0x000fea0003800000 */
.L_x_2088:
        /* <DEDUP_REMOVED lines=11> */
.L_x_2090:
[----:B------:R-:W-:Y:S04]  /*3b00*/  BSSY B0, `(.L_x_2091) ;  /* 0x000000d000007945 */ /* 0x000fe80003800000 */
[----:B------:R-:W-:Y:S05]  /*3b10*/  @P5 BRA `(.L_x_2092) ;  /* 0x00000000002c5947 */ /* 0x000fea0003800000 */
[----:B------:R-:W-:Y:S01]  /*3b20*/  ULDC.64 UR12, c[0x0][0x270] ;  /* 0x00009c00000c7ab9 */ /* 0x000fe20000000a00 */
[----:B------:R-:W-:Y:S01]  /*3b30*/  MOV R49, R51 ;  /* 0x0000003300317202 */ /* 0x000fe20000000f00 */
[----:B------:R-:W-:Y:S01]  /*3b40*/  IMAD R39, R39, UR12, RZ ;  /* 0x0000000c27277c24 */ /* 0x000fe2000f8e02ff */
[----:B------:R-:W-:Y:S01]  /*3b50*/  F2FP.BF16.F32.PACK_AB R21, R21, R16 ;  /* 0x000000101515723e */ /* 0x000fe200000010ff */
[----:B------:R-:W-:-:S04]  /*3b60*/  IMAD.WIDE.U32 R48, R14, UR12, R48 ;  /* 0x0000000c0e307c25 */ /* 0x000fc8000f8e0030 */
[----:B------:R-:W-:Y:S01]  /*3b70*/  IMAD R39, R14, UR13, R39 ;  /* 0x0000000d0e277c24 */ /* 0x000fe2000f8e0227 */
[----:B------:R-:W-:Y:S02]  /*3b80*/  ULDC.64 UR12, c[0x0][0x210] ;  /* 0x00008400000c7ab9 */ /* 0x000fe40000000a00 */
[----:B0-----:R-:W-:Y:S02]  /*3b90*/  LEA R18, P0, R48, UR12, 0x1 ;  /* 0x0000000c30127c11 */ /* 0x001fe4000f8008ff */
[----:B------:R-:W-:-:S04]  /*3ba0*/  IADD3 R39, R49, R39, RZ ;  /* 0x0000002731277210 */ /* 0x000fc80007ffe0ff */
[----:B------:R-:W-:-:S05]  /*3bb0*/  LEA.HI.X R19, R48, UR13, R39, 0x1, P0 ;  /* 0x0000000d30137c11 */ /* 0x000fca00080f0c27 */
[----:B------:R1:W-:Y:S02]  /*3bc0*/  STG.E desc[UR8][R18.64], R21 ;  /* 0x0000001512007986 */ /* 0x0003e4000c101908 */
.L_x_2092:
[----:B------:R-:W-:Y:S05]  /*3bd0*/  BSYNC B0 ;  /* 0x0000000000007941 */ /* 0x000fea0003800000 */
.L_x_2091:
[----:B------:R-:W2:Y:S01]  /*3be0*/  LDC R15, c[0x0][0x10] ;  /* 0x00000400ff0f7b82 */ /* 0x000ea20000000800 */
[----:B------:R-:W-:Y:S02]  /*3bf0*/  IADD3 R8, R8, 0x1, RZ ;  /* 0x0000000108087810 */ /* 0x000fe40007ffe0ff */
[----:B--2---:R-:W-:-:S04]  /*3c00*/  IADD3 R6, R15, R6, RZ ;  /* 0x000000060f067210 */ /* 0x004fc80007ffe0ff */
[----:B------:R-:W-:-:S13]  /*3c10*/  ISETP.GE.AND P0, PT, R6, UR4, PT ;  /* 0x0000000406007c0c */ /* 0x000fda000bf06270 */
[----:B------:R-:W-:Y:S05]  /*3c20*/  @!P0 BRA `(.L_x_2093) ;  /* 0xffffffc400a88947 */ /* 0x000fea000383ffff */
[----:B------:R-:W-:Y:S05]  /*3c30*/  EXIT ;  /* 0x000000000000794d */ /* 0x000fea0003800000 */
.L_x_2094:
        /* <DEDUP_REMOVED lines=12> */
.L_x_3289:


//--------------------- .text._Z35group_norm_nhwc_fwd_one_pass_kernelI11Bf16IOFp32WLi512ELi30ELi480EEv26Group_norm_nhwc_fwd_params --------------------------
	.section	.text._Z35group_norm_nhwc_fwd_one_pass_kernelI11Bf16IOFp32WLi512ELi30ELi480EEv26Group_norm_nhwc_fwd_params,"ax",@progbits
	.align	128
        .global         _Z35group_norm_nhwc_fwd_one_pass_kernelI11Bf16IOFp32WLi512ELi30ELi480EEv26Group_norm_nhwc_fwd_params
        .type           _Z35group_norm_nhwc_fwd_one_pass_kernelI11Bf16IOFp32WLi512ELi30ELi480EEv26Group_norm_nhwc_fwd_params,@function
        .size           _Z35group_norm_nhwc_fwd_one_pass_kernelI11Bf16IOFp32WLi512ELi30ELi480EEv26Group_norm_nhwc_fwd_params,(.L_x_3290 - _Z35group_norm_nhwc_fwd_one_pass_kernelI11Bf16IOFp32WLi512ELi30ELi480EEv26Group_norm_nhwc_fwd_params)
        .other          _Z35group_norm_nhwc_fwd_one_pass_kernelI11Bf16IOFp32WLi512ELi30ELi480EEv26Group_norm_nhwc_fwd_params,@"STO_CUDA_ENTRY STV_DEFAULT"
_Z35group_norm_nhwc_fwd_one_pass_kernelI11Bf16IOFp32WLi512ELi30ELi480EEv26Group_norm_nhwc_fwd_params:
.text._Z35group_norm_nhwc_fwd_one_pass_kernelI11Bf16IOFp32WLi512ELi30ELi480EEv26Group_norm_nhwc_fwd_params:
        /* <DEDUP_REMOVED lines=11> */
[----:B------:R-:W-:-:S05]  /*00b0*/  ULDC.U8 UR10, c[0x0][0x28c] ;  /* 0x0000a300000a7ab9 */ /* 0x000fca0000000000 */
[----:B------:R-:W1:Y:S08]  /*00c0*/  LDC R4, c[0x0][0x294] ;  /* 0x0000a500ff047b82 */ /* 0x000e700000000800 */
[----:B------:R-:W2:Y:S01]  /*00d0*/  S2UR UR6, SR_CgaCtaId ;  /* 0x00000000000679c3 */ /* 0x000ea20000008800 */
[----:B0-----:R-:W-:Y:S01]  /*00e0*/  IMAD.WIDE.U32 R2, R0, -0x77777777, RZ ;  /* 0x8888888900027825 */ /* 0x001fe200078e00ff */
[----:B------:R-:W-:-:S04]  /*00f0*/  SHF.R.S32.HI R7, RZ, 0x1f, R0 ;  /* 0x0000001fff077819 */ /* 0x000fc80000011400 */
[----:B------:R-:W-:Y:S02]  /*0100*/  SHF.R.U32.HI R9, RZ, 0x3, R3 ;  /* 0x00000003ff097819 */ /* 0x000fe40000011603 */
[----:B------:R-:W0:Y:S01]  /*0110*/  S2R R3, SR_LANEID ;  /* 0x0000000000037919 */ /* 0x000e220000000000 */
[----:B--2---:R-:W-:Y:S02]  /*0120*/  ULEA UR5, UR6, UR5, 0x18 ;  /* 0x0000000506057291 */ /* 0x004fe4000f8ec03f */
[----:B-1----:R-:W-:Y:S01]  /*0130*/  IMAD R2, R4, UR7, R9 ;  /* 0x0000000704027c24 */ /* 0x002fe2000f8e0209 */
[----:B------:R-:W-:Y:S01]  /*0140*/  LEA.HI R4, R7, R0, RZ, 0x5 ;  /* 0x0000000007047211 */ /* 0x000fe200078f28ff */
[----:B------:R-:W-:Y:S02]  /*0150*/  IMAD R7, R9, -0xf, R0 ;  /* 0xfffffff109077824 */ /* 0x000fe400078e0200 */
[C---:B------:R-:W-:Y:S01]  /*0160*/  VIADD R22, R2.reuse, 0x1c0 ;  /* 0x000001c002167836 */ /* 0x040fe20000000000 */
[----:B------:R-:W-:-:S02]  /*0170*/  ISETP.GE.U32.AND P0, PT, R2, UR8, PT ;  /* 0x0000000802007c0c */ /* 0x000fc4000bf06070 */
[----:B------:R-:W-:Y:S02]  /*0180*/  SHF.R.S32.HI R5, RZ, 0x1f, R2 ;  /* 0x0000001fff057819 */ /* 0x000fe40000011402 */
[----:B------:R-:W-:Y:S02]  /*0190*/  SHF.R.S32.HI R8, RZ, 0x5, R4 ;  /* 0x00000005ff087819 */ /* 0x000fe40000011404 */
[----:B------:R-:W-:Y:S01]  /*01a0*/  ISETP.GE.AND.EX P0, PT, R5, UR9, PT, P0 ;  /* 0x0000000905007c0c */ /* 0x000fe2000bf06300 */
[----:B------:R-:W-:Y:S01]  /*01b0*/  ULDC.64 UR8, c[0x0][0x208] ;  /* 0x0000820000087ab9 */ /* 0x000fe20000000a00 */
[----:B------:R-:W-:Y:S02]  /*01c0*/  IADD3 R9, R2, 0x20, RZ ;  /* 0x0000002002097810 */ /* 0x000fe40007ffe0ff */
[----:B------:R-:W-:Y:S01]  /*01d0*/  MOV R4, R6 ;  /* 0x0000000600047202 */ /* 0x000fe20000000f00 */
[----:B------:R-:W-:Y:S01]  /*01e0*/  HFMA2.MMA R6, -RZ, RZ, 0, 0 ;  /* 0x00000000ff067435 */ /* 0x000fe200000001ff */
[----:B------:R-:W-:-:S02]  /*01f0*/  SHF.L.U32 R7, R7, 0x1, RZ ;  /* 0x0000000107077819 */ /* 0x000fc400000006ff */
[----:B------:R-:W-:Y:S02]  /*0200*/  LEA R8, R8, UR5, 0x3 ;  /* 0x0000000508087c11 */ /* 0x000fe4000f8e18ff */
[C---:B------:R-:W-:Y:S02]  /*0210*/  IADD3 R10, R2.reuse, 0x40, RZ ;  /* 0x00000040020a7810 */ /* 0x040fe40007ffe0ff */
[C---:B------:R-:W-:Y:S02]  /*0220*/  IADD3 R11, R2.reuse, 0x60, RZ ;  /* 0x00000060020b7810 */ /* 0x040fe40007ffe0ff */
[C---:B------:R-:W-:Y:S02]  /*0230*/  IADD3 R12, R2.reuse, 0x80, RZ ;  /* 0x00000080020c7810 */ /* 0x040fe40007ffe0ff */
[C---:B------:R-:W-:Y:S02]  /*0240*/  IADD3 R13, R2.reuse, 0xa0, RZ ;  /* 0x000000a0020d7810 */ /* 0x040fe40007ffe0ff */
[----:B------:R-:W-:-:S02]  /*0250*/  IADD3 R14, R2, 0xc0, RZ ;  /* 0x000000c0020e7810 */ /* 0x000fc40007ffe0ff */
[C---:B------:R-:W-:Y:S02]  /*0260*/  IADD3 R15, R2.reuse, 0xe0, RZ ;  /* 0x000000e0020f7810 */ /* 0x040fe40007ffe0ff */
[C---:B------:R-:W-:Y:S02]  /*0270*/  IADD3 R16, R2.reuse, 0x100, RZ ;  /* 0x0000010002107810 */ /* 0x040fe40007ffe0ff */
[C---:B------:R-:W-:Y:S02]  /*0280*/  IADD3 R17, R2.reuse, 0x120, RZ ;  /* 0x0000012002117810 */ /* 0x040fe40007ffe0ff */
[----:B------:R-:W-:Y:S02]  /*0290*/  IADD3 R18, R2, 0x140, RZ ;  /* 0x0000014002127810 */ /* 0x000fe40007ffe0ff */
[----:B------:R-:W-:Y:S02]  /*02a0*/  ISETP.LT.U32.AND P0, PT, R0, 0x1e0, !P0 ;  /* 0x000001e00000780c */ /* 0x000fe40004701070 */
[----:B------:R-:W-:-:S02]  /*02b0*/  IADD3 R19, R2, 0x160, RZ ;  /* 0x0000016002137810 */ /* 0x000fc40007ffe0ff */
[C---:B------:R-:W-:Y:S02]  /*02c0*/  IADD3 R20, R2.reuse, 0x180, RZ ;  /* 0x0000018002147810 */ /* 0x040fe40007ffe0ff */
[C---:B------:R-:W-:Y:S02]  /*02d0*/  IADD3 R21, R2.reuse, 0x1a0, RZ ;  /* 0x000001a002157810 */ /* 0x040fe40007ffe0ff */
[----:B------:R-:W-:Y:S02]  /*02e0*/  IADD3 R23, R2, 0x1e0, RZ ;  /* 0x000001e002177810 */ /* 0x000fe40007ffe0ff */
[----:B0-----:R-:W-:-:S07]  /*02f0*/  SHF.R.S32.HI R25, RZ, 0x1f, R9 ;  /* 0x0000001fff197819 */ /* 0x001fce0000011409 */
.L_x_2152:
[----:B0-----:R-:W0:Y:S01]  /*0300*/  LDC R33, c[0x0][0x288] ;  /* 0x0000a200ff217b82 */ /* 0x001e220000000800 */
[----:B------:R-:W-:Y:S01]  /*0310*/  ULDC.64 UR14, c[0x0][0x278] ;  /* 0x00009e00000e7ab9 */ /* 0x000fe20000000a00 */
[----:B------:R-:W-:Y:S01]  /*0320*/  ULDC.64 UR12, c[0x0][0x280] ;  /* 0x0000a000000c7ab9 */ /* 0x000fe20000000a00 */
[----:B------:R-:W-:Y:S02]  /*0330*/  ISETP.GE.U32.AND P3, PT, R9, UR14, PT ;  /* 0x0000000e09007c0c */ /* 0x000fe4000bf66070 */
[----:B------:R-:W-:Y:S02]  /*0340*/  ISETP.GE.U32.AND P6, PT, R11, UR14, PT ;  /* 0x0000000e0b007c0c */ /* 0x000fe4000bfc6070 */
[----:B------:R-:W-:Y:S01]  /*0350*/  ISETP.GE.AND.EX P3, PT, R25, UR15, PT, P3 ;  /* 0x0000000f19007c0c */ /* 0x000fe2000bf66330 */
[----:B-1----:R-:W1:Y:S01]  /*0360*/  @P0 LDC.64 R40, c[0x0][0x220] ;  /* 0x00008800ff280b82 */ /* 0x002e620000000a00 */
[----:B------:R-:W-:Y:S02]  /*0370*/  SHF.R.S32.HI R49, RZ, 0x1f, R13 ;  /* 0x0000001fff317819 */ /* 0x000fe4000001140d */
[----:B------:R-:W-:-:S02]  /*0380*/  ISETP.LT.U32.AND P3, PT, R0, 0x1e0, !P3 ;  /* 0x000001e00000780c */ /* 0x000fc40005f61070 */
[----:B0-----:R-:W-:-:S11]  /*0390*/  IABS R29, R33 ;  /* 0x00000021001d7213 */ /* 0x001fd60000000000 */
[----:B------:R-:W0:Y:S01]  /*03a0*/  @P3 LDC.64 R38, c[0x0][0x270] ;  /* 0x00009c00ff263b82 */ /* 0x000e220000000a00 */
[----:B--2---:R-:W2:Y:S07]  /*03b0*/  I2F.RP R24, R29 ;  /* 0x0000001d00187306 */ /* 0x004eae0000209400 */
[----:B------:R-:W3:Y:S01]  /*03c0*/  @P3 LDC.64 R42, c[0x0][0x220] ;  /* 0x00008800ff2a3b82 */ /* 0x000ee20000000a00 */
[----:B--2---:R-:W2:Y:S02]  /*03d0*/  MUFU.RCP R24, R24 ;  /* 0x0000001800187308 */ /* 0x004ea40000001000 */
[----:B--2---:R-:W-:-:S06]  /*03e0*/  IADD3 R26, R24, 0xffffffe, RZ ;  /* 0x0ffffffe181a7810 */ /* 0x004fcc0007ffe0ff */
[----:B----4-:R2:W4:Y:S02]  /*03f0*/  F2I.FTZ.U32.TRUNC.NTZ R27, R26 ;  /* 0x0000001a001b7305 */ /* 0x010524000021f000 */
[----:B--2---:R-:W-:Y:S02]  /*0400*/  MOV R26, RZ ;  /* 0x000000ff001a7202 */ /* 0x004fe40000000f00 */
[----:B----4-:R-:W-:-:S05]  /*0410*/  IADD3 R28, RZ, -R27, RZ ;  /* 0x8000001bff1c7210 */ /* 0x010fca0007ffe0ff */
        /* <DEDUP_REMOVED lines=16> */
[----:B------:R-:W-:Y:S02]  /*0520*/  SHF.R.S32.HI R27, RZ, 0x1f, R10 ;  /* 0x0000001fff1b7819 */ /* 0x000fe4000001140a */
[----:B------:R-:W-:Y:S02]  /*0530*/  @!P4 IADD3 R31, -R31, RZ, RZ ;  /* 0x000000ff1f1fc210 */ /* 0x000fe40007ffe1ff */
[----:B------:R-:W-:-:S02]  /*0540*/  @!P2 LOP3.LUT R31, RZ, R33, RZ, 0x33, !PT ;  /* 0x00000021ff1fa212 */ /* 0x000fc400078e33ff */
[----:B------:R-:W-:Y:S02]  /*0550*/  ISETP.GE.AND.EX P1, PT, R27, UR15, PT, P1 ;  /* 0x0000000f1b007c0c */ /* 0x000fe4000bf26310 */
[----:B------:R-:W-:Y:S02]  /*0560*/  IADD3 R29, -R31, RZ, RZ ;  /* 0x000000ff1f1d7210 */ /* 0x000fe40007ffe1ff */
[----:B------:R-:W-:Y:S02]  /*0570*/  ISETP.GT.U32.OR P1, PT, R0, 0x1df, P1 ;  /* 0x000001df0000780c */ /* 0x000fe40000f24470 */
[----:B------:R-:W-:Y:S01]  /*0580*/  SHF.R.S32.HI R24, RZ, 0x1f, R31 ;  /* 0x0000001fff187819 */ /* 0x000fe2000001141f */
[----:B------:R-:W-:Y:S01]  /*0590*/  IMAD R88, R33, R29, R4 ;  /* 0x0000001d21587224 */ /* 0x000fe200078e0204 */
[----:B------:R-:W-:Y:S01]  /*05a0*/  SHF.R.S32.HI R29, RZ, 0x1f, R7 ;  /* 0x0000001fff1d7819 */ /* 0x000fe20000011407 */
[----:B------:R-:W2:Y:S02]  /*05b0*/  @P0 LDC.64 R32, c[0x0][0x270] ;  /* 0x00009c00ff200b82 */ /* 0x000ea40000000a00 */
[----:B------:R-:W-:-:S02]  /*05c0*/  IMAD R88, R88, 0x1e, RZ ;  /* 0x0000001e58587824 */ /* 0x000fc400078e02ff */
[----:B------:R-:W-:-:S03]  /*05d0*/  IMAD R24, R24, UR12, RZ ;  /* 0x0000000c18187c24 */ /* 0x000fc6000f8e02ff */
[----:B------:R-:W-:Y:S01]  /*05e0*/  IADD3 R72, P2, R7, R88, RZ ;  /* 0x0000005807487210 */ /* 0x000fe20007f5e0ff */
[C---:B------:R-:W-:Y:S01]  /*05f0*/  IMAD R71, R31.reuse, UR13, R24 ;  /* 0x0000000d1f477c24 */ /* 0x040fe2000f8e0218 */
[----:B------:R-:W4:Y:S02]  /*0600*/  @!P1 LDC.64 R44, c[0x0][0x270] ;  /* 0x00009c00ff2c9b82 */ /* 0x000f240000000a00 */
[----:B------:R-:W-:Y:S02]  /*0610*/  LEA.HI.X.SX32 R73, R88, R29, 0x1, P2 ;  /* 0x0000001d58497211 */ /* 0x000fe400010f0eff */
[----:B------:R-:W-:Y:S02]  /*0620*/  SHF.R.S32.HI R29, RZ, 0x1f, R11 ;  /* 0x0000001fff1d7819 */ /* 0x000fe4000001140b */
[----:B------:R-:W-:Y:S01]  /*0630*/  ISETP.GE.U32.AND P2, PT, R12, UR14, PT ;  /* 0x0000000e0c007c0c */ /* 0x000fe2000bf46070 */
[----:B------:R-:W-:Y:S01]  /*0640*/  IMAD.WIDE.U32 R72, R31, UR12, R72 ;  /* 0x0000000c1f487c25 */ /* 0x000fe2000f8e0048 */
[----:B------:R-:W-:Y:S01]  /*0650*/  SHF.R.S32.HI R31, RZ, 0x1f, R12 ;  /* 0x0000001fff1f7819 */ /* 0x000fe2000001140c */
[----:B------:R-:W5:Y:S01]  /*0660*/  @!P1 LDC.64 R46, c[0x0][0x220] ;  /* 0x00008800ff2e9b82 */ /* 0x000f620000000a00 */
[----:B------:R-:W-:-:S02]  /*0670*/  ISETP.GE.AND.EX P6, PT, R29, UR15, PT, P6 ;  /* 0x0000000f1d007c0c */ /* 0x000fc4000bfc6360 */
[----:B------:R-:W-:Y:S02]  /*0680*/  IADD3 R71, R73, R71, RZ ;  /* 0x0000004749477210 */ /* 0x000fe40007ffe0ff */
[----:B------:R-:W-:Y:S01]  /*0690*/  @P0 MOV R70, R72 ;  /* 0x0000004800460202 */ /* 0x000fe20000000f00 */
[----:B--2---:R-:W-:Y:S01]  /*06a0*/  @P0 IMAD R24, R5, R32, RZ ;  /* 0x0000002005180224 */ /* 0x004fe200078e02ff */
[----:B------:R-:W-:Y:S02]  /*06b0*/  ISETP.GE.AND.EX P2, PT, R31, UR15, PT, P2 ;  /* 0x0000000f1f007c0c */ /* 0x000fe4000bf46320 */
[----:B------:R-:W-:Y:S01]  /*06c0*/  ISETP.GT.U32.OR P6, PT, R0, 0x1df, P6 ;  /* 0x000001df0000780c */ /* 0x000fe200037c4470 */
[C---:B------:R-:W-:Y:S01]  /*06d0*/  @P0 IMAD R33, R2.reuse, R33, R24 ;  /* 0x0000002102210224 */ /* 0x040fe200078e0218 */
[----:B------:R-:W-:Y:S01]  /*06e0*/  @P3 MOV R36, R72 ;  /* 0x0000004800243202 */ /* 0x000fe20000000f00 */
[----:B0-----:R-:W-:Y:S01]  /*06f0*/  @P3 IMAD R24, R25, R38, RZ ;  /* 0x0000002619183224 */ /* 0x001fe200078e02ff */
[----:B------:R-:W-:Y:S01]  /*0700*/  @P3 MOV R37, R71 ;  /* 0x0000004700253202 */ /* 0x000fe20000000f00 */
[----:B------:R-:W-:Y:S01]  /*0710*/  @P0 IMAD.WIDE.U32 R34, R2, R32, R70 ;  /* 0x0000002002220225 */ /* 0x000fe200078e0046 */
[----:B------:R-:W-:-:S03]  /*0720*/  ISETP.GT.U32.OR P2, PT, R0, 0x1df, P2 ;  /* 0x000001df0000780c */ /* 0x000fc60001744470 */
[----:B------:R-:W-:Y:S01]  /*0730*/  @P3 IMAD R39, R9, R39, R24 ;  /* 0x0000002709273224 */ /* 0x000fe200078e0218 */
[C---:B-1----:R-:W-:Y:S01]  /*0740*/  @P0 LEA R32, P4, R34.reuse, R40, 0x1 ;  /* 0x0000002822200211 */ /* 0x042fe200078808ff */
[----:B------:R-:W-:Y:S02]  /*0750*/  @P0 IMAD.IADD R24, R35, 0x1, R33 ;  /* 0x0000000123180824 */ /* 0x000fe400078e0221 */
[----:B------:R-:W-:Y:S01]  /*0760*/  @P3 IMAD.WIDE.U32 R36, R9, R38, R36 ;  /* 0x0000002609243225 */ /* 0x000fe200078e0024 */
[----:B------:R-:W0:Y:S02]  /*0770*/  @!P6 LDC.64 R52, c[0x0][0x270] ;  /* 0x00009c00ff34eb82 */ /* 0x000e240000000a00 */
[----:B------:R-:W-:Y:S01]  /*0780*/  @P0 LEA.HI.X R33, R34, R41, R24, 0x1, P4 ;  /* 0x0000002922210211 */ /* 0x000fe200020f0c18 */
[----:B----4-:R-:W-:Y:S01]  /*0790*/  @!P1 IMAD R26, R27, R44, RZ ;  /* 0x0000002c1b1a9224 */ /* 0x010fe200078e02ff */
[----:B------:R-:W-:Y:S02]  /*07a0*/  @P3 IADD3 R24, R37, R39, RZ ;  /* 0x0000002725183210 */ /* 0x000fe40007ffe0ff */
[----:B---3--:R-:W-:Y:S01]  /*07b0*/  @P3 LEA R34, P5, R36, R42, 0x1 ;  /* 0x0000002a24223211 */ /* 0x008fe200078a08ff */
[----:B------:R-:W-:Y:S01]  /*07c0*/  @!P1 IMAD R39, R10, R45, R26 ;  /* 0x0000002d0a279224 */ /* 0x000fe200078e021a */
[----:B------:R-:W1:Y:S01]  /*07d0*/  @!P2 LDC.64 R54, c[0x0][0x270] ;  /* 0x00009c00ff36ab82 */ /* 0x000e620000000a00 */
[----:B------:R-:W-:-:S02]  /*07e0*/  @!P1 MOV R37, R71 ;  /* 0x0000004700259202 */ /* 0x000fc40000000f00 */
[----:B------:R-:W-:Y:S02]  /*07f0*/  @P3 LEA.HI.X R35, R36, R43, R24, 0x1, P5 ;  /* 0x0000002b24233211 */ /* 0x000fe400028f0c18 */
[----:B------:R-:W-:Y:S02]  /*0800*/  @!P1 MOV R36, R72 ;  /* 0x0000004800249202 */ /* 0x000fe40000000f00 */
[----:B------:R-:W-:Y:S01]  /*0810*/  ISETP.GE.U32.AND P4, PT, R13, UR14, PT ;  /* 0x0000000e0d007c0c */ /* 0x000fe2000bf86070 */
[----:B------:R-:W2:Y:S01]  /*0820*/  @!P2 LDC.64 R56, c[0x0][0x220] ;  /* 0x00008800ff38ab82 */ /* 0x000ea20000000a00 */
[----:B------:R-:W-:Y:S01]  /*0830*/  MOV R24, RZ ;  /* 0x000000ff00187202 */ /* 0x000fe20000000f00 */
[----:B------:R-:W-:Y:S01]  /*0840*/  @!P1 IMAD.WIDE.U32 R36, R10, R44, R36 ;  /* 0x0000002c0a249225 */ /* 0x000fe200078e0024 */
[----:B------:R-:W-:-:S04]  /*0850*/  ISETP.GE.AND.EX P4, PT, R49, UR15, PT, P4 ;  /* 0x0000000f31007c0c */ /* 0x000fc8000bf86340 */
[----:B------:R-:W-:Y:S01]  /*0860*/  ISETP.GT.U32.OR P4, PT, R0, 0x1df, P4 ;  /* 0x000001df0000780c */ /* 0x000fe20002784470 */
[----:B------:R-:W3:Y:S01]  /*0870*/  @!P6 LDC.64 R44, c[0x0][0x220] ;  /* 0x00008800ff2ceb82 */ /* 0x000ee20000000a00 */
[----:B------:R-:W-:Y:S01]  /*0880*/  @!P1 IADD3 R26, R37, R39, RZ ;  /* 0x00000027251a9210 */ /* 0x000fe20007ffe0ff */
[----:B------:R4:W2:Y:S01]  /*0890*/  @P3 LDG.E R24, desc[UR8][R34.64] ;  /* 0x0000000822183981 */ /* 0x0008a2000c1e1900 */
[C---:B-----5:R-:W-:Y:S01]  /*08a0*/  @!P1 LEA R38, P5, R36.reuse, R46, 0x1 ;  /* 0x0000002e24269211 */ /* 0x060fe200078a08ff */
[----:B0-----:R-:W-:Y:S01]  /*08b0*/  @!P6 IMAD R28, R29, R52, RZ ;  /* 0x000000341d1ce224 */ /* 0x001fe200078e02ff */
[----:B------:R-:W-:Y:S02]  /*08c0*/  SHF.R.S32.HI R51, RZ, 0x1f, R14 ;  /* 0x0000001fff337819 */ /* 0x000fe4000001140e */
[----:B------:R-:W-:Y:S02]  /*08d0*/  @!P1 LEA.HI.X R39, R36, R47, R26, 0x1, P5 ;  /* 0x0000002f24279211 */ /* 0x000fe400028f0c1a */
[----:B------:R-:W-:-:S02]  /*08e0*/  ISETP.GE.U32.AND P5, PT, R14, UR14, PT ;  /* 0x0000000e0e007c0c */ /* 0x000fc4000bfa6070 */
[----:B----4-:R-:W-:Y:S02]  /*08f0*/  @!P6 MOV R34, R72 ;  /* 0x000000480022e202 */ /* 0x010fe40000000f00 */
[----:B------:R-:W-:Y:S01]  /*0900*/  @!P6 MOV R35, R71 ;  /* 0x000000470023e202 */ /* 0x000fe20000000f00 */
[----:B-1----:R-:W-:Y:S01]  /*0910*/  @!P2 IMAD R26, R31, R54, RZ ;  /* 0x000000361f1aa224 */ /* 0x002fe200078e02ff */
[----:B------:R-:W0:Y:S01]  /*0920*/  @!P4 LDC.64 R46, c[0x0][0x270] ;  /* 0x00009c00ff2ecb82 */ /* 0x000e220000000a00 */
[----:B------:R-:W-:Y:S01]  /*0930*/  @!P6 IMAD R37, R11, R53, R28 ;  /* 0x000000350b25e224 */ /* 0x000fe200078e021c */
[----:B------:R-:W-:Y:S01]  /*0940*/  ISETP.GE.AND.EX P5, PT, R51, UR15, PT, P5 ;  /* 0x0000000f33007c0c */ /* 0x000fe2000bfa6350 */
[----:B------:R-:W-:Y:S01]  /*0950*/  @!P6 IMAD.WIDE.U32 R34, R11, R52, R34 ;  /* 0x000000340b22e225 */ /* 0x000fe200078e0022 */
[----:B------:R-:W-:Y:S02]  /*0960*/  @!P2 MOV R40, R72 ;  /* 0x000000480028a202 */ /* 0x000fe40000000f00 */
[----:B------:R-:W-:Y:S01]  /*0970*/  @!P2 MOV R41, R71 ;  /* 0x000000470029a202 */ /* 0x000fe20000000f00 */
[----:B------:R-:W-:Y:S01]  /*0980*/  @!P2 IMAD R43, R12, R55, R26 ;  /* 0x000000370c2ba224 */ /* 0x000fe200078e021a */
[----:B------:R-:W-:-:S02]  /*0990*/  MOV R26, RZ ;  /* 0x000000ff001a7202 */ /* 0x000fc40000000f00 */
[----:B------:R-:W-:Y:S01]  /*09a0*/  ISETP.GT.U32.OR P5, PT, R0, 0x1df, P5 ;  /* 0x000001df0000780c */ /* 0x000fe20002fa4470 */
[----:B------:R-:W-:Y:S01]  /*09b0*/  @!P2 IMAD.WIDE.U32 R40, R12, R54, R40 ;  /* 0x000000360c28a225 */ /* 0x000fe200078e0028 */
[----:B------:R-:W-:Y:S02]  /*09c0*/  @!P6 IADD3 R28, R35, R37, RZ ;  /* 0x00000025231ce210 */ /* 0x000fe40007ffe0ff */
[C---:B---3--:R-:W-:Y:S01]  /*09d0*/  @!P6 LEA R36, P3, R34.reuse, R44, 0x1 ;  /* 0x0000002c2224e211 */ /* 0x048fe200078608ff */
[----:B------:R-:W3:Y:S01]  /*09e0*/  @!P1 LDG.E R26, desc[UR8][R38.64] ;  /* 0x00000008261a9981 */ /* 0x000ee2000c1e1900 */
[----:B------:R-:W-:Y:S02]  /*09f0*/  @!P2 IADD3 R30, R41, R43, RZ ;  /* 0x0000002b291ea210 */ /* 0x000fe40007ffe0ff */
[----:B------:R-:W-:Y:S02]  /*0a00*/  @!P6 LEA.HI.X R37, R34, R45, R28, 0x1, P3 ;  /* 0x0000002d2225e211 */ /* 0x000fe400018f0c1c */
[----:B--2---:R-:W-:Y:S01]  /*0a10*/  @!P2 LEA R34, P1, R40, R56, 0x1 ;  /* 0x000000382822a211 */ /* 0x004fe200078208ff */
[----:B------:R-:W1:Y:S01]  /*0a20*/  @!P4 LDC.64 R44, c[0x0][0x220] ;  /* 0x00008800ff2ccb82 */ /* 0x000e620000000a00 */
[----:B------:R-:W-:-:S02]  /*0a30*/  SHF.R.S32.HI R53, RZ, 0x1f, R15 ;  /* 0x0000001fff357819 */ /* 0x000fc4000001140f */
[----:B------:R-:W-:Y:S02]  /*0a40*/  ISETP.GE.U32.AND P3, PT, R15, UR14, PT ;  /* 0x0000000e0f007c0c */ /* 0x000fe4000bf66070 */
[----:B------:R-:W-:Y:S02]  /*0a50*/  @!P2 LEA.HI.X R35, R40, R57, R30, 0x1, P1 ;  /* 0x000000392823a211 */ /* 0x000fe400008f0c1e */
[----:B------:R-:W-:Y:S01]  /*0a60*/  MOV R28, RZ ;  /* 0x000000ff001c7202 */ /* 0x000fe20000000f00 */
[----:B------:R-:W2:Y:S01]  /*0a70*/  @!P5 LDC.64 R58, c[0x0][0x270] ;  /* 0x00009c00ff3adb82 */ /* 0x000ea20000000a00 */
[----:B------:R-:W-:Y:S02]  /*0a80*/  SHF.R.S32.HI R55, RZ, 0x1f, R16 ;  /* 0x0000001fff377819 */ /* 0x000fe40000011410 */
[----:B------:R-:W-:Y:S02]  /*0a90*/  ISETP.GE.U32.AND P1, PT, R16, UR14, PT ;  /* 0x0000000e10007c0c */ /* 0x000fe4000bf26070 */
[----:B------:R-:W-:Y:S01]  /*0aa0*/  ISETP.GE.AND.EX P3, PT, R53, UR15, PT, P3 ;  /* 0x0000000f35007c0c */ /* 0x000fe2000bf66330 */
[----:B------:R4:W5:Y:S01]  /*0ab0*/  @!P6 LDG.E R28, desc[UR8][R36.64] ;  /* 0x00000008241ce981 */ /* 0x000962000c1e1900 */
[----:B------:R-:W-:Y:S01]  /*0ac0*/  ISETP.GE.AND.EX P1, PT, R55, UR15, PT, P1 ;  /* 0x0000000f37007c0c */ /* 0x000fe2000bf26310 */
[----:B------:R-:W2:Y:S01]  /*0ad0*/  @!P5 LDC.64 R60, c[0x0][0x220] ;  /* 0x00008800ff3cdb82 */ /* 0x000ea20000000a00 */
[C---:B------:R-:W-:Y:S01]  /*0ae0*/  ISETP.GT.U32.OR P3, PT, R0.reuse, 0x1df, P3 ;  /* 0x000001df0000780c */ /* 0x040fe20001f64470 */
[----:B0-----:R-:W-:Y:S01]  /*0af0*/  @!P4 IMAD R30, R49, R46, RZ ;  /* 0x0000002e311ec224 */ /* 0x001fe200078e02ff */
[----:B------:R-:W-:-:S02]  /*0b00*/  ISETP.GT.U32.OR P1, PT, R0, 0x1df, P1 ;  /* 0x000001df0000780c */ /* 0x000fc40000f24470 */
[----:B----4-:R-:W-:Y:S01]  /*0b10*/  @!P4 MOV R36, R72 ;  /* 0x000000480024c202 */ /* 0x010fe20000000f00 */
[----:B------:R-:W-:Y:S02]  /*0b20*/  @!P4 IMAD.MOV.U32 R37, RZ, RZ, R71 ;  /* 0x000000ffff25c224 */ /* 0x000fe400078e0047 */
[C---:B------:R-:W-:Y:S02]  /*0b30*/  @!P4 IMAD R39, R13.reuse, R47, R30 ;  /* 0x0000002f0d27c224 */ /* 0x040fe400078e021e */
[----:B------:R-:W-:Y:S01]  /*0b40*/  @!P4 IMAD.WIDE.U32 R36, R13, R46, R36 ;  /* 0x0000002e0d24c225 */ /* 0x000fe200078e0024 */
[----:B------:R-:W-:Y:S02]  /*0b50*/  MOV R30, RZ ;  /* 0x000000ff001e7202 */ /* 0x000fe40000000f00 */
[----:B------:R-:W-:-:S03]  /*0b60*/  SHF.R.S32.HI R57, RZ, 0x1f, R17 ;  /* 0x0000001fff397819 */ /* 0x000fc60000011411 */
[----:B------:R-:W0:Y:S01]  /*0b70*/  @!P1 LDC.64 R42, c[0x0][0x270] ;  /* 0x00009c00ff2a9b82 */ /* 0x000e220000000a00 */
[----:B------:R-:W-:Y:S01]  /*0b80*/  @!P4 IADD3 R37, R37, R39, RZ ;  /* 0x000000272525c210 */ /* 0x000fe20007ffe0ff */
[----:B------:R4:W5:Y:S01]  /*0b90*/  @!P2 LDG.E R30, desc[UR8][R34.64] ;  /* 0x00000008221ea981 */ /* 0x000962000c1e1900 */
[----:B-1----:R-:W-:-:S05]  /*0ba0*/  @!P4 LEA R44, P6, R36, R44, 0x1 ;  /* 0x0000002c242cc211 */ /* 0x002fca00078c08ff */
[----:B------:R-:W1:Y:S01]  /*0bb0*/  @!P3 LDC.64 R38, c[0x0][0x270] ;  /* 0x00009c00ff26bb82 */ /* 0x000e620000000a00 */
[----:B------:R-:W-:Y:S02]  /*0bc0*/  ISETP.GE.U32.AND P2, PT, R17, UR14, PT ;  /* 0x0000000e11007c0c */ /* 0x000fe4000bf46070 */
[----:B------:R-:W-:Y:S01]  /*0bd0*/  @!P4 LEA.HI.X R45, R36, R45, R37, 0x1, P6 ;  /* 0x0000002d242dc211 */ /* 0x000fe200030f0c25 */
[----:B--2---:R-:W-:Y:S01]  /*0be0*/  @!P5 IMAD R40, R51, R58, RZ ;  /* 0x0000003a3328d224 */ /* 0x004fe200078e02ff */
[----:B------:R-:W-:Y:S02]  /*0bf0*/  ISETP.GE.AND.EX P2, PT, R57, UR15, PT, P2 ;  /* 0x0000000f39007c0c */ /* 0x000fe4000bf46320 */
[----:B------:R-:W-:Y:S01]  /*0c00*/  @!P5 MOV R36, R72 ;  /* 0x000000480024d202 */ /* 0x000fe20000000f00 */
[----:B----4-:R-:W2:Y:S01]  /*0c10*/  @!P3 LDC.64 R34, c[0x0][0x220] ;  /* 0x00008800ff22bb82 */ /* 0x010ea20000000a00 */
[----:B------:R-:W-:Y:S01]  /*0c20*/  @!P5 MOV R37, R71 ;  /* 0x000000470025d202 */ /* 0x000fe20000000f00 */
[----:B------:R-:W-:Y:S01]  /*0c30*/  @!P5 IMAD R41, R14, R59, R40 ;  /* 0x0000003b0e29d224 */ /* 0x000fe200078e0228 */
[----:B------:R-:W-:-:S02]  /*0c40*/  MOV R50, RZ ;  /* 0x000000ff00327202 */ /* 0x000fc40000000f00 */
[----:B------:R-:W-:Y:S01]  /*0c50*/  ISETP.GT.U32.OR P2, PT, R0, 0x1df, P2 ;  /* 0x000001df0000780c */ /* 0x000fe20001744470 */
[----:B------:R-:W-:Y:S01]  /*0c60*/  @!P5 IMAD.WIDE.U32 R36, R14, R58, R36 ;  /* 0x0000003a0e24d225 */ /* 0x000fe200078e0024 */
[----:B------:R-:W-:Y:S02]  /*0c70*/  SHF.R.S32.HI R59, RZ, 0x1f, R18 ;  /* 0x0000001fff3b7819 */ /* 0x000fe40000011412 */
[----:B------:R4:W5:Y:S01]  /*0c80*/  @!P4 LDG.E R50, desc[UR8][R44.64] ;  /* 0x000000082c32c981 */ /* 0x000962000c1e1900 */
[----:B------:R-:W-:Y:S02]  /*0c90*/  ISETP.GE.U32.AND P4, PT, R18, UR14, PT ;  /* 0x0000000e12007c0c */ /* 0x000fe4000bf86070 */
[----:B------:R-:W-:Y:S02]  /*0ca0*/  @!P5 IADD3 R37, R37, R41, RZ ;  /* 0x000000292525d210 */ /* 0x000fe40007ffe0ff */
[----:B------:R-:W2:Y:S01]  /*0cb0*/  @!P1 LDC.64 R40, c[0x0][0x220] ;  /* 0x00008800ff289b82 */ /* 0x000ea20000000a00 */
[----:B------:R-:W-:-:S02]  /*0cc0*/  @!P5 LEA R46, P6, R36, R60, 0x1 ;  /* 0x0000003c242ed211 */ /* 0x000fc400078c08ff */
[----:B------:R-:W-:Y:S02]  /*0cd0*/  MOV R48, RZ ;  /* 0x000000ff00307202 */ /* 0x000fe40000000f00 */
[----:B------:R-:W-:Y:S01]  /*0ce0*/  ISETP.GE.AND.EX P4, PT, R59, UR15, PT, P4 ;  /* 0x0000000f3b007c0c */ /* 0x000fe2000bf86340 */
[----:B-1----:R-:W-:Y:S01]  /*0cf0*/  @!P3 IMAD R54, R53, R38, RZ ;  /* 0x000000263536b224 */ /* 0x002fe200078e02ff */
[----:B------:R-:W-:Y:S02]  /*0d00*/  @!P5 LEA.HI.X R47, R36, R61, R37, 0x1, P6 ;  /* 0x0000003d242fd211 */ /* 0x000fe400030f0c25 */
[----:B----4-:R-:W-:Y:S01]  /*0d10*/  @!P3 MOV R44, R72 ;  /* 0x00000048002cb202 */ /* 0x010fe20000000f00 */
[----:B------:R-:W1:Y:S01]  /*0d20*/  @!P2 LDC.64 R36, c[0x0][0x270] ;  /* 0x00009c00ff24ab82 */ /* 0x000e620000000a00 */
[----:B------:R-:W-:Y:S01]  /*0d30*/  @!P3 MOV R45, R71 ;  /* 0x00000047002db202 */ /* 0x000fe20000000f00 */
[----:B------:R0:W4:Y:S01]  /*0d40*/  @P0 LDG.E R48, desc[UR8][R32.64] ;  /* 0x0000000820300981 */ /* 0x000122000c1e1900 */
[----:B------:R-:W-:Y:S01]  /*0d50*/  ISETP.GT.U32.OR P4, PT, R0, 0x1df, P4 ;  /* 0x000001df0000780c */ /* 0x000fe20002784470 */
[C---:B------:R-:W-:Y:S01]  /*0d60*/  @!P3 IMAD R39, R15.reuse, R39, R54 ;  /* 0x000000270f27b224 */ /* 0x040fe200078e0236 */
[----:B------:R-:W-:Y:S01]  /*0d70*/  MOV R52, RZ ;  /* 0x000000ff00347202 */ /* 0x000fe20000000f00 */
[----:B------:R-:W-:-:S04]  /*0d80*/  @!P3 IMAD.WIDE.U32 R44, R15, R38, R44 ;  /* 0x000000260f2cb225 */ /* 0x000fc800078e002c */
[----:B0-----:R-:W-:Y:S01]  /*0d90*/  @!P1 IMAD R32, R55, R42, RZ ;  /* 0x0000002a37209224 */ /* 0x001fe200078e02ff */
[----:B------:R-:W-:Y:S01]  /*0da0*/  @!P1 MOV R33, R71 ;  /* 0x0000004700219202 */ /* 0x000fe20000000f00 */
[----:B------:R-:W5:Y:S02]  /*0db0*/  @!P5 LDG.E R52, desc[UR8][R46.64] ;  /* 0x000000082e34d981 */ /* 0x000f64000c1e1900 */
[----:B------:R-:W-:Y:S01]  /*0dc0*/  @!P1 IMAD R63, R16, R43, R32 ;  /* 0x0000002b103f9224 */ /* 0x000fe200078e0220 */
[----:B------:R-:W-:Y:S02]  /*0dd0*/  @!P1 MOV R32, R72 ;  /* 0x0000004800209202 */ /* 0x000fe40000000f00 */
[----:B------:R-:W-:Y:S02]  /*0de0*/  @!P3 IADD3 R45, R45, R39, RZ ;  /* 0x000000272d2db210 */ /* 0x000fe40007ffe0ff */
[----:B--2---:R-:W-:Y:S01]  /*0df0*/  @!P3 LEA R34, P6, R44, R34, 0x1 ;  /* 0x000000222c22b211 */ /* 0x004fe200078c08ff */
[----:B------:R-:W0:Y:S01]  /*0e00*/  @!P2 LDC.64 R38, c[0x0][0x220] ;  /* 0x00008800ff26ab82 */ /* 0x000e220000000a00 */
[----:B------:R-:W-:-:S02]  /*0e10*/  SHF.R.S32.HI R61, RZ, 0x1f, R19 ;  /* 0x0000001fff3d7819 */ /* 0x000fc40000011413 */
[----:B------:R-:W-:Y:S01]  /*0e20*/  ISETP.GE.U32.AND P5, PT, R19, UR14, PT ;  /* 0x0000000e13007c0c */ /* 0x000fe2000bfa6070 */
[----:B------:R-:W-:Y:S01]  /*0e30*/  @!P1 IMAD.WIDE.U32 R42, R16, R42, R32 ;  /* 0x0000002a102a9225 */ /* 0x000fe200078e0020 */
[----:B------:R-:W-:Y:S02]  /*0e40*/  MOV R54, RZ ;  /* 0x000000ff00367202 */ /* 0x000fe40000000f00 */
[----:B------:R-:W-:Y:S01]  /*0e50*/  @!P3 LEA.HI.X R35, R44, R35, R45, 0x1, P6 ;  /* 0x000000232c23b211 */ /* 0x000fe200030f0c2d */
[----:B------:R-:W2:Y:S01]  /*0e60*/  @!P4 LDC.64 R32, c[0x0][0x270] ;  /* 0x00009c00ff20cb82 */ /* 0x000ea20000000a00 */
[----:B------:R-:W-:Y:S02]  /*0e70*/  ISETP.GE.AND.EX P5, PT, R61, UR15, PT, P5 ;  /* 0x0000000f3d007c0c */ /* 0x000fe4000bfa6350 */
[----:B------:R-:W-:Y:S01]  /*0e80*/  @!P1 IADD3 R43, R43, R63, RZ ;  /* 0x0000003f2b2b9210 */ /* 0x000fe20007ffe0ff */
[----:B------:R1:W5:Y:S01]  /*0e90*/  @!P3 LDG.E R54, desc[UR8][R34.64] ;  /* 0x000000082236b981 */ /* 0x000362000c1e1900 */
[----:B------:R-:W-:-:S02]  /*0ea0*/  @!P1 LEA R40, P6, R42, R40, 0x1 ;  /* 0x000000282a289211 */ /* 0x000fc400078c08ff */
[----:B------:R-:W-:Y:S02]  /*0eb0*/  ISETP.GT.U32.OR P3, PT, R0, 0x1df, P5 ;  /* 0x000001df0000780c */ /* 0x000fe40002f64470 */
[----:B------:R-:W-:Y:S01]  /*0ec0*/  @!P1 LEA.HI.X R41, R42, R41, R43, 0x1, P6 ;  /* 0x000000292a299211 */ /* 0x000fe200030f0c2b */
[----:B-1----:R-:W-:Y:S01]  /*0ed0*/  @!P2 IMAD R44, R57, R36, RZ ;  /* 0x00000024392ca224 */ /* 0x002fe200078e02ff */
[----:B------:R-:W-:Y:S01]  /*0ee0*/  @!P2 MOV R42, R72 ;  /* 0x00000048002aa202 */ /* 0x000fe20000000f00 */
[----:B------:R-:W-:Y:S01]  /*0ef0*/  @!P2 IMAD.MOV.U32 R43, RZ, RZ, R71 ;  /* 0x000000ffff2ba224 */ /* 0x000fe200078e0047 */
[----:B------:R-:W-:Y:S01]  /*0f00*/  MOV R56, RZ ;  /* 0x000000ff00387202 */ /* 0x000fe20000000f00 */
[C---:B------:R-:W-:Y:S01]  /*0f10*/  @!P2 IMAD R45, R17.reuse, R37, R44 ;  /* 0x00000025112da224 */ /* 0x040fe200078e022c */
[----:B------:R-:W-:Y:S01]  /*0f20*/  SHF.R.S32.HI R63, RZ, 0x1f, R20 ;  /* 0x0000001fff3f7819 */ /* 0x000fe20000011414 */
[----:B------:R-:W-:Y:S01]  /*0f30*/  @!P2 IMAD.WIDE.U32 R42, R17, R36, R42 ;  /* 0x00000024112aa225 */ /* 0x000fe200078e002a */
[----:B------:R-:W-:Y:S01]  /*0f40*/  ISETP.GE.U32.AND P5, PT, R20, UR14, PT ;  /* 0x0000000e14007c0c */ /* 0x000fe2000bfa6070 */
[----:B------:R-:W1:Y:S01]  /*0f50*/  @!P4 LDC.64 R36, c[0x0][0x220] ;  /* 0x00008800ff24cb82 */ /* 0x000e620000000a00 */
[----:B------:R2:W5:Y:S01]  /*0f60*/  @!P1 LDG.E R56, desc[UR8][R40.64] ;  /* 0x0000000828389981 */ /* 0x000562000c1e1900 */
[----:B------:R-:W-:-:S02]  /*0f70*/  SHF.R.S32.HI R65, RZ, 0x1f, R21 ;  /* 0x0000001fff417819 */ /* 0x000fc40000011415 */
[----:B------:R-:W-:Y:S02]  /*0f80*/  ISETP.GE.AND.EX P5, PT, R63, UR15, PT, P5 ;  /* 0x0000000f3f007c0c */ /* 0x000fe4000bfa6350 */
[----:B------:R-:W-:Y:S02]  /*0f90*/  ISETP.GE.U32.AND P1, PT, R21, UR14, PT ;  /* 0x0000000e15007c0c */ /* 0x000fe4000bf26070 */
[----:B------:R-:W1:Y:S01]  /*0fa0*/  @!P3 LDC.64 R34, c[0x0][0x270] ;  /* 0x00009c00ff22bb82 */ /* 0x000e620000000a00 */
[----:B------:R-:W-:Y:S02]  /*0fb0*/  @!P2 IADD3 R43, R43, R45, RZ ;  /* 0x0000002d2b2ba210 */ /* 0x000fe40007ffe0ff */
[----:B0-----:R-:W-:Y:S02]  /*0fc0*/  @!P2 LEA R74, P6, R42, R38, 0x1 ;  /* 0x000000262a4aa211 */ /* 0x001fe400078c08ff */
[----:B------:R-:W-:Y:S02]  /*0fd0*/  ISETP.GT.U32.OR P5, PT, R0, 0x1df, P5 ;  /* 0x000001df0000780c */ /* 0x000fe40002fa4470 */
[----:B------:R-:W-:Y:S01]  /*0fe0*/  ISETP.GE.AND.EX P1, PT, R65, UR15, PT, P1 ;  /* 0x0000000f41007c0c */ /* 0x000fe2000bf26310 */
[----:B--2---:R-:W-:Y:S01]  /*0ff0*/  @!P4 IMAD R38, R59, R32, RZ ;  /* 0x000000203b26c224 */ /* 0x004fe200078e02ff */
[----:B------:R-:W-:Y:S01]  /*1000*/  @!P4 MOV R40, R72 ;  /* 0x000000480028c202 */ /* 0x000fe20000000f00 */
[----:B------:R-:W0:Y:S01]  /*1010*/  @!P3 LDC.64 R46, c[0x0][0x220] ;  /* 0x00008800ff2ebb82 */ /* 0x000e220000000a00 */
[----:B------:R-:W-:-:S02]  /*1020*/  @!P4 MOV R41, R71 ;  /* 0x000000470029c202 */ /* 0x000fc40000000f00 */
[----:B------:R-:W-:Y:S02]  /*1030*/  MOV R58, RZ ;  /* 0x000000ff003a7202 */ /* 0x000fe40000000f00 */
[----:B------:R-:W-:Y:S02]  /*1040*/  @!P2 LEA.HI.X R75, R42, R39, R43, 0x1, P6 ;  /* 0x000000272a4ba211 */ /* 0x000fe400030f0c2b */
[----:B------:R-:W-:Y:S01]  /*1050*/  ISETP.GT.U32.OR P1, PT, R0, 0x1df, P1 ;  /* 0x000001df0000780c */ /* 0x000fe20000f24470 */
[C---:B------:R-:W-:Y:S01]  /*1060*/  @!P4 IMAD R33, R18.reuse, R33, R38 ;  /* 0x000000211221c224 */ /* 0x040fe200078e0226 */
[----:B------:R-:W-:Y:S01]  /*1070*/  SHF.R.S32.HI R67, RZ, 0x1f, R22 ;  /* 0x0000001fff437819 */ /* 0x000fe20000011416 */
[----:B------:R-:W-:Y:S01]  /*1080*/  @!P4 IMAD.WIDE.U32 R40, R18, R32, R40 ;  /* 0x000000201228c225 */ /* 0x000fe200078e0028 */
[----:B------:R2:W5:Y:S01]  /*1090*/  @!P2 LDG.E R58, desc[UR8][R74.64] ;  /* 0x000000084a3aa981 */ /* 0x000562000c1e1900 */
[----:B------:R-:W-:Y:S01]  /*10a0*/  ISETP.GE.U32.AND P2, PT, R22, UR14, PT ;  /* 0x0000000e16007c0c */ /* 0x000fe2000bf46070 */
[----:B------:R-:W0:Y:S02]  /*10b0*/  @!P5 LDC.64 R42, c[0x0][0x220] ;  /* 0x00008800ff2adb82 */ /* 0x000e240000000a00 */
[----:B------:R-:W-:-:S02]  /*10c0*/  @!P4 IADD3 R39, R41, R33, RZ ;  /* 0x000000212927c210 */ /* 0x000fc40007ffe0ff */
[----:B------:R-:W-:-:S04]  /*10d0*/  ISETP.GE.AND.EX P2, PT, R67, UR15, PT, P2 ;  /* 0x0000000f43007c0c */ /* 0x000fc8000bf46320 */
[----:B------:R-:W0:Y:S01]  /*10e0*/  @!P5 LDC.64 R32, c[0x0][0x270] ;  /* 0x00009c00ff20db82 */ /* 0x000e220000000a00 */
[----:B-1----:R-:W-:Y:S02]  /*10f0*/  @!P4 LEA R38, P6, R40, R36, 0x1 ;  /* 0x000000242826c211 */ /* 0x002fe400078c08ff */
[----:B------:R-:W-:Y:S01]  /*1100*/  ISETP.GT.U32.OR P2, PT, R0, 0x1df, P2 ;  /* 0x000001df0000780c */ /* 0x000fe20001744470 */
[----:B------:R-:W-:Y:S01]  /*1110*/  @!P3 IMAD R36, R61, R34, RZ ;  /* 0x000000223d24b224 */ /* 0x000fe200078e02ff */
[----:B------:R-:W-:-:S03]  /*1120*/  @!P4 LEA.HI.X R39, R40, R37, R39, 0x1, P6 ;  /* 0x000000252827c211 */ /* 0x000fc600030f0c27 */
[----:B------:R-:W1:Y:S01]  /*1130*/  @!P1 LDC.64 R44, c[0x0][0x270] ;  /* 0x00009c00ff2c9b82 */ /* 0x000e620000000a00 */
[----:B------:R-:W-:Y:S02]  /*1140*/  SHF.R.S32.HI R69, RZ, 0x1f, R23 ;  /* 0x0000001fff457819 */ /* 0x000fe40000011417 */
[----:B------:R-:W-:Y:S01]  /*1150*/  ISETP.GE.U32.AND P6, PT, R23, UR14, PT ;  /* 0x0000000e17007c0c */ /* 0x000fe2000bfc6070 */
[----:B--2---:R-:W-:Y:S01]  /*1160*/  @!P3 IMAD R75, R19, R35, R36 ;  /* 0x00000023134bb224 */ /* 0x004fe200078e0224 */
[----:B------:R-:W-:Y:S02]  /*1170*/  @!P3 MOV R36, R72 ;  /* 0x000000480024b202 */ /* 0x000fe40000000f00 */
[----:B------:R-:W-:Y:S01]  /*1180*/  @!P3 MOV R37, R71 ;  /* 0x000000470025b202 */ /* 0x000fe20000000f00 */
[----:B------:R-:W2:Y:S01]  /*1190*/  @!P1 LDC.64 R40, c[0x0][0x220] ;  /* 0x00008800ff289b82 */ /* 0x000ea20000000a00 */
[----:B------:R-:W-:Y:S02]  /*11a0*/  ISETP.GE.AND.EX P6, PT, R69, UR15, PT, P6 ;  /* 0x0000000f45007c0c */ /* 0x000fe4000bfc6360 */
[----:B------:R-:W-:Y:S01]  /*11b0*/  MOV R60, RZ ;  /* 0x000000ff003c7202 */ /* 0x000fe20000000f00 */
[----:B------:R-:W-:Y:S01]  /*11c0*/  @!P3 IMAD.WIDE.U32 R36, R19, R34, R36 ;  /* 0x000000221324b225 */ /* 0x000fe200078e0024 */
[----:B------:R-:W-:-:S03]  /*11d0*/  ISETP.GT.U32.OR P6, PT, R0, 0x1df, P6 ;  /* 0x000001df0000780c */ /* 0x000fc600037c4470 */
[----:B------:R-:W2:Y:S01]  /*11e0*/  @!P2 LDC.64 R34, c[0x0][0x270] ;  /* 0x00009c00ff22ab82 */ /* 0x000ea20000000a00 */
[----:B------:R0:W5:Y:S01]  /*11f0*/  @!P4 LDG.E R60, desc[UR8][R38.64] ;  /* 0x00000008263cc981 */ /* 0x000162000c1e1900 */
[----:B------:R-:W-:Y:S01]  /*1200*/  @!P3 IADD3 R37, R37, R75, RZ ;  /* 0x0000004b2525b210 */ /* 0x000fe20007ffe0ff */
[----:B0-----:R-:W-:Y:S01]  /*1210*/  @!P5 IMAD R62, R63, R32, RZ ;  /* 0x000000203f3ed224 */ /* 0x001fe200078e02ff */
[----:B------:R-:W-:-:S03]  /*1220*/  @!P3 LEA R46, P4, R36, R46, 0x1 ;  /* 0x0000002e242eb211 */ /* 0x000fc600078808ff */
[----:B------:R-:W-:Y:S01]  /*1230*/  @!P5 IMAD R77, R20, R33, R62 ;  /* 0x00000021144dd224 */ /* 0x000fe200078e023e */
[----:B------:R-:W-:Y:S02]  /*1240*/  @!P5 MOV R38, R72 ;  /* 0x000000480026d202 */ /* 0x000fe40000000f00 */
[----:B------:R-:W-:Y:S01]  /*1250*/  @!P5 MOV R39, R71 ;  /* 0x000000470027d202 */ /* 0x000fe20000000f00 */
[----:B-1----:R-:W-:Y:S01]  /*1260*/  @!P1 IMAD R62, R65, R44, RZ ;  /* 0x0000002c413e9224 */ /* 0x002fe200078e02ff */
[----:B------:R-:W-:Y:S02]  /*1270*/  @!P3 LEA.HI.X R47, R36, R47, R37, 0x1, P4 ;  /* 0x0000002f242fb211 */ /* 0x000fe400020f0c25 */
[----:B------:R-:W0:Y:S01]  /*1280*/  @!P6 LDC.64 R36, c[0x0][0x270] ;  /* 0x00009c00ff24eb82 */ /* 0x000e220000000a00 */
[----:B------:R-:W-:Y:S01]  /*1290*/  @!P5 IMAD.WIDE.U32 R32, R20, R32, R38 ;  /* 0x000000201420d225 */ /* 0x000fe200078e0026 */
[----:B------:R-:W-:Y:S02]  /*12a0*/  @!P1 MOV R74, R72 ;  /* 0x00000048004a9202 */ /* 0x000fe40000000f00 */
[----:B------:R-:W-:Y:S01]  /*12b0*/  @!P1 MOV R75, R71 ;  /* 0x00000047004b9202 */ /* 0x000fe20000000f00 */
[----:B------:R-:W-:Y:S01]  /*12c0*/  @!P1 IMAD R79, R21, R45, R62 ;  /* 0x0000002d154f9224 */ /* 0x000fe200078e023e */
[----:B------:R-:W-:Y:S01]  /*12d0*/  MOV R62, RZ ;  /* 0x000000ff003e7202 */ /* 0x000fe20000000f00 */
[----:B------:R-:W-:Y:S01]  /*12e0*/  @!P5 IMAD.IADD R33, R33, 0x1, R77 ;  /* 0x000000012121d824 */ /* 0x000fe200078e024d */
[----:B------:R-:W1:Y:S01]  /*12f0*/  @!P2 LDC.64 R38, c[0x0][0x220] ;  /* 0x00008800ff26ab82 */ /* 0x000e620000000a00 */
[C---:B------:R-:W-:Y:S01]  /*1300*/  @!P5 LEA R42, P4, R32.reuse, R42, 0x1 ;  /* 0x0000002a202ad211 */ /* 0x040fe200078808ff */
[----:B------:R-:W-:Y:S01]  /*1310*/  @!P1 IMAD.WIDE.U32 R44, R21, R44, R74 ;  /* 0x0000002c152c9225 */ /* 0x000fe200078e004a */
[----:B------:R-:W-:Y:S01]  /*1320*/  MOV R64, RZ ;  /* 0x000000ff00407202 */ /* 0x000fe20000000f00 */
[----:B------:R-:W5:Y:S01]  /*1330*/  @!P3 LDG.E R62, desc[UR8][R46.64] ;  /* 0x000000082e3eb981 */ /* 0x000f62000c1e1900 */
[----:B------:R-:W-:Y:S01]  /*1340*/  @!P5 LEA.HI.X R43, R32, R43, R33, 0x1, P4 ;  /* 0x0000002b202bd211 */ /* 0x000fe200020f0c21 */
[----:B--2---:R-:W-:Y:S01]  /*1350*/  @!P2 IMAD R66, R67, R34, RZ ;  /* 0x000000224342a224 */ /* 0x004fe200078e02ff */
[----:B------:R-:W-:Y:S01]  /*1360*/  @!P1 IADD3 R45, R45, R79, RZ ;  /* 0x0000004f2d2d9210 */ /* 0x000fe20007ffe0ff */
[----:B------:R-:W2:Y:S01]  /*1370*/  @!P6 LDC.64 R32, c[0x0][0x220] ;  /* 0x00008800ff20eb82 */ /* 0x000ea20000000a00 */
[C---:B------:R-:W-:Y:S01]  /*1380*/  @!P1 LEA R40, P3, R44.reuse, R40, 0x1 ;  /* 0x000000282c289211 */ /* 0x040fe200078608ff */
[----:B------:R3:W5:Y:S03]  /*1390*/  @!P5 LDG.E R64, desc[UR8][R42.64] ;  /* 0x000000082a40d981 */ /* 0x000766000c1e1900 */
[----:B------:R-:W-:Y:S01]  /*13a0*/  @!P1 LEA.HI.X R41, R44, R41, R45, 0x1, P3 ;  /* 0x000000292c299211 */ /* 0x000fe200018f0c2d */
[----:B------:R-:W-:Y:S01]  /*13b0*/  @!P2 IMAD R45, R22, R35, R66 ;  /* 0x00000023162da224 */ /* 0x000fe200078e0242 */
[----:B------:R-:W-:-:S02]  /*13c0*/  MOV R66, RZ ;  /* 0x000000ff00427202 */ /* 0x000fc40000000f00 */
[----:B---3--:R-:W-:-:S04]  /*13d0*/  @!P2 MOV R42, R72 ;  /* 0x00000048002aa202 */ /* 0x008fc80000000f00 */
[----:B------:R3:W5:Y:S01]  /*13e0*/  @!P1 LDG.E R66, desc[UR8][R40.64] ;  /* 0x0000000828429981 */ /* 0x000762000c1e1900 */
[-C--:B------:R-:W-:Y:S01]  /*13f0*/  @!P2 MOV R43, R71.reuse ;  /* 0x00000047002ba202 */ /* 0x080fe20000000f00 */
[----:B0-----:R-:W-:Y:S02]  /*1400*/  @!P6 IMAD R44, R69, R36, RZ ;  /* 0x00000024452ce224 */ /* 0x001fe400078e02ff */
[----:B------:R-:W-:Y:S01]  /*1410*/  @!P2 IMAD.WIDE.U32 R34, R22, R34, R42 ;  /* 0x000000221622a225 */ /* 0x000fe200078e002a */
[----:B---3--:R-:W-:Y:S02]  /*1420*/  @!P6 MOV R40, R72 ;  /* 0x000000480028e202 */ /* 0x008fe40000000f00 */
[----:B------:R-:W-:Y:S01]  /*1430*/  @!P6 MOV R41, R71 ;  /* 0x000000470029e202 */ /* 0x000fe20000000f00 */
[----:B------:R-:W-:Y:S01]  /*1440*/  @!P6 IMAD R47, R23, R37, R44 ;  /* 0x00000025172fe224 */ /* 0x000fe200078e022c */
[----:B------:R-:W-:Y:S02]  /*1450*/  @!P2 IADD3 R35, R35, R45, RZ ;  /* 0x0000002d2323a210 */ /* 0x000fe40007ffe0ff */
[----:B-1----:R-:W-:Y:S01]  /*1460*/  @!P2 LEA R38, P1, R34, R38, 0x1 ;  /* 0x000000262226a211 */ /* 0x002fe200078208ff */
[----:B------:R-:W-:Y:S01]  /*1470*/  @!P6 IMAD.WIDE.U32 R36, R23, R36, R40 ;  /* 0x000000241724e225 */ /* 0x000fe200078e0028 */
[----:B------:R-:W-:-:S02]  /*1480*/  MOV R68, RZ ;  /* 0x000000ff00447202 */ /* 0x000fc40000000f00 */
[----:B------:R-:W-:Y:S02]  /*1490*/  @!P2 LEA.HI.X R39, R34, R39, R35, 0x1, P1 ;  /* 0x000000272227a211 */ /* 0x000fe400008f0c23 */
[----:B------:R-:W-:Y:S02]  /*14a0*/  @!P6 IADD3 R34, R37, R47, RZ ;  /* 0x0000002f2522e210 */ /* 0x000fe40007ffe0ff */
[C---:B--2---:R-:W-:Y:S01]  /*14b0*/  @!P6 LEA R32, P1, R36.reuse, R32, 0x1 ;  /* 0x000000202420e211 */ /* 0x044fe200078208ff */
[----:B------:R0:W2:Y:S01]  /*14c0*/  @!P2 LDG.E R68, desc[UR8][R38.64] ;  /* 0x000000082644a981 */ /* 0x0000a2000c1e1900 */
[----:B------:R-:W-:Y:S02]  /*14d0*/  MOV R76, RZ ;  /* 0x000000ff004c7202 */ /* 0x000fe40000000f00 */
[----:B------:R-:W-:-:S05]  /*14e0*/  @!P6 LEA.HI.X R33, R36, R33, R34, 0x1, P1 ;  /* 0x000000212421e211 */ /* 0x000fca00008f0c22 */
[----:B------:R1:W3:Y:S01]  /*14f0*/  @!P6 LDG.E R76, desc[UR8][R32.64] ;  /* 0x00000008204ce981 */ /* 0x0002e2000c1e1900 */
[----:B------:R-:W-:-:S04]  /*1500*/  PRMT R35, R24, 0x7632, R35 ;  /* 0x0000763218237816 */ /* 0x000fc80000000023 */
[----:B------:R-:W-:Y:S02]  /*1510*/  SHF.L.U32 R41, R35, 0x10, RZ ;  /* 0x0000001023297819 */ /* 0x000fe400000006ff */
[----:B------:R-:W-:-:S03]  /*1520*/  SHF.L.U32 R36, R24, 0x10, RZ ;  /* 0x0000001018247819 */ /* 0x000fc600000006ff */
[----:B0-----:R-:W-:Y:S02]  /*1530*/  FMUL.FTZ R39, R41, R41 ;  /* 0x0000002929277220 */ /* 0x001fe40000410000 */
[C---:B------:R-:W-:Y:S02]  /*1540*/  FADD.FTZ R38, R36.reuse, R41 ;  /* 0x0000002924267221 */ /* 0x040fe40000010000 */
[----:B------:R-:W-:Y:S01]  /*1550*/  FFMA.FTZ R36, R36, R36, R39 ;  /* 0x0000002424247223 */ /* 0x000fe20000010027 */
[C---:B------:R-:W-:Y:S02]  /*1560*/  PRMT R40, R26.reuse, 0x7632, R40 ;  /* 0x000076321a287816 */ /* 0x040fe40000000028 */
[----:B-1----:R-:W-:-:S03]  /*1570*/  SHF.L.U32 R32, R26, 0x10, RZ ;  /* 0x000000101a207819 */ /* 0x002fc600000006ff */
[----:B------:R-:W-:-:S04]  /*1580*/  IMAD.U32 R33, R40, 0x10000, RZ ;  /* 0x0001000028217824 */ /* 0x000fc800078e00ff */
[----:B------:R-:W-:-:S04]  /*1590*/  FMUL.FTZ R39, R33, R33 ;  /* 0x0000002121277220 */ /* 0x000fc80000410000 */
[----:B------:R-:W-:Y:S01]  /*15a0*/  FFMA.FTZ R39, R32, R32, R39 ;  /* 0x0000002020277223 */ /* 0x000fe20000010027 */
[----:B----4-:R-:W-:-:S04]  /*15b0*/  PRMT R34, R48, 0x7632, R34 ;  /* 0x0000763230227816 */ /* 0x010fc80000000022 */
[----:B------:R-:W-:Y:S02]  /*15c0*/  SHF.L.U32 R35, R34, 0x10, RZ ;  /* 0x0000001022237819 */ /* 0x000fe400000006ff */
[----:B------:R-:W-:-:S03]  /*15d0*/  SHF.L.U32 R34, R48, 0x10, RZ ;  /* 0x0000001030227819 */ /* 0x000fc600000006ff */
[----:B------:R-:W-:-:S04]  /*15e0*/  FMUL.FTZ R37, R35, R35 ;  /* 0x0000002323257220 */ /* 0x000fc80000410000 */
[C---:B------:R-:W-:Y:S01]  /*15f0*/  FFMA.FTZ R37, R34.reuse, R34, R37 ;  /* 0x0000002222257223 */ /* 0x040fe20000010025 */
[----:B------:R-:W-:Y:S01]  /*1600*/  FADD.FTZ R35, R34, R35 ;  /* 0x0000002322237221 */ /* 0x000fe20000010000 */
[----:B-----5:R-:W-:Y:S02]  /*1610*/  PRMT R34, R28, 0x7632, R34 ;  /* 0x000076321c227816 */ /* 0x020fe40000000022 */
[----:B------:R-:W-:Y:S01]  /*1620*/  FADD.FTZ R37, RZ, R37 ;  /* 0x00000025ff257221 */ /* 0x000fe20000010000 */
[----:B------:R-:W-:-:S03]  /*1630*/  FADD.FTZ R35, RZ, R35 ;  /* 0x00000023ff237221 */ /* 0x000fc60000010000 */
[----:B------:R-:W-:Y:S01]  /*1640*/  FADD.FTZ R36, R37, R36 ;  /* 0x0000002425247221 */ /* 0x000fe20000010000 */
[----:B------:R-:W-:Y:S01]  /*1650*/  SHF.L.U32 R37, R34, 0x10, RZ ;  /* 0x0000001022257819 */ /* 0x000fe200000006ff */
[----:B------:R-:W-:Y:S01]  /*1660*/  FADD.FTZ R34, R32, R33 ;  /* 0x0000002120227221 */ /* 0x000fe20000010000 */
[--C-:B------:R-:W-:Y:S01]  /*1670*/  FADD.FTZ R35, R35, R38.reuse ;  /* 0x0000002623237221 */ /* 0x100fe20000010000 */
[----:B------:R-:W-:Y:S02]  /*1680*/  SHF.L.U32 R32, R28, 0x10, RZ ;  /* 0x000000101c207819 */ /* 0x000fe400000006ff */
[----:B------:R-:W-:Y:S01]  /*1690*/  PRMT R38, R30, 0x7632, R38 ;  /* 0x000076321e267816 */ /* 0x000fe20000000026 */
[----:B------:R-:W-:Y:S01]  /*16a0*/  FMUL.FTZ R33, R37, R37 ;  /* 0x0000002525217220 */ /* 0x000fe20000410000 */
[----:B------:R-:W-:Y:S01]  /*16b0*/  FADD.FTZ R34, R35, R34 ;  /* 0x0000002223227221 */ /* 0x000fe20000010000 */
[----:B------:R-:W-:Y:S01]  /*16c0*/  FADD.FTZ R37, R32, R37 ;  /* 0x0000002520257221 */ /* 0x000fe20000010000 */
[----:B------:R-:W-:Y:S01]  /*16d0*/  SHF.L.U32 R35, R38, 0x10, RZ ;  /* 0x0000001026237819 */ /* 0x000fe200000006ff */
[----:B------:R-:W-:Y:S01]  /*16e0*/  FFMA.FTZ R33, R32, R32, R33 ;  /* 0x0000002020217223 */ /* 0x000fe20000010021 */
[----:B------:R-:W-:-:S02]  /*16f0*/  SHF.L.U32 R32, R30, 0x10, RZ ;  /* 0x000000101e207819 */ /* 0x000fc400000006ff */
[----:B------:R-:W-:Y:S01]  /*1700*/  PRMT R38, R50, 0x7632, R38 ;  /* 0x0000763232267816 */ /* 0x000fe20000000026 */
[----:B------:R-:W-:Y:S01]  /*1710*/  FADD.FTZ R34, R34, R37 ;  /* 0x0000002522227221 */ /* 0x000fe20000010000 */
[----:B------:R-:W-:Y:S01]  /*1720*/  FADD.FTZ R36, R36, R39 ;  /* 0x0000002724247221 */ /* 0x000fe20000010000 */
[----:B------:R-:W-:Y:S01]  /*1730*/  FMUL.FTZ R37, R35, R35 ;  /* 0x0000002323257220 */ /* 0x000fe20000410000 */
[----:B------:R-:W-:Y:S01]  /*1740*/  SHF.L.U32 R39, R38, 0x10, RZ ;  /* 0x0000001026277819 */ /* 0x000fe200000006ff */
[----:B------:R-:W-:Y:S01]  /*1750*/  FADD.FTZ R35, R32, R35 ;  /* 0x0000002320237221 */ /* 0x000fe20000010000 */
[----:B------:R-:W-:Y:S01]  /*1760*/  FADD.FTZ R33, R36, R33 ;  /* 0x0000002124217221 */ /* 0x000fe20000010000 */
[----:B------:R-:W-:Y:S01]  /*1770*/  FFMA.FTZ R32, R32, R32, R37 ;  /* 0x0000002020207223 */ /* 0x000fe20000010025 */
[----:B------:R-:W-:Y:S01]  /*1780*/  SHF.L.U32 R36, R50, 0x10, RZ ;  /* 0x0000001032247819 */ /* 0x000fe200000006ff */
[----:B------:R-:W-:Y:S01]  /*1790*/  FADD.FTZ R34, R34, R35 ;  /* 0x0000002322227221 */ /* 0x000fe20000010000 */
[C---:B------:R-:W-:Y:S01]  /*17a0*/  PRMT R37, R52.reuse, 0x7632, R37 ;  /* 0x0000763234257816 */ /* 0x040fe20000000025 */
[----:B------:R-:W-:Y:S01]  /*17b0*/  FMUL.FTZ R35, R39, R39 ;  /* 0x0000002727237220 */ /* 0x000fe20000410000 */
[----:B------:R-:W-:Y:S01]  /*17c0*/  FADD.FTZ R32, R33, R32 ;  /* 0x0000002021207221 */ /* 0x000fe20000010000 */
[----:B------:R-:W-:-:S02]  /*17d0*/  SHF.L.U32 R33, R52, 0x10, RZ ;  /* 0x0000001034217819 */ /* 0x000fc400000006ff */
[----:B------:R-:W-:Y:S01]  /*17e0*/  SHF.L.U32 R38, R37, 0x10, RZ ;  /* 0x0000001025267819 */ /* 0x000fe200000006ff */
[C---:B------:R-:W-:Y:S01]  /*17f0*/  FFMA.FTZ R35, R36.reuse, R36, R35 ;  /* 0x0000002424237223 */ /* 0x040fe20000010023 */
[----:B------:R-:W-:Y:S01]  /*1800*/  FADD.FTZ R39, R36, R39 ;  /* 0x0000002724277221 */ /* 0x000fe20000010000 */
[----:B------:R-:W-:Y:S02]  /*1810*/  PRMT R37, R54, 0x7632, R37 ;  /* 0x0000763236257816 */ /* 0x000fe40000000025 */
[----:B------:R-:W-:Y:S01]  /*1820*/  FMUL.FTZ R36, R38, R38 ;  /* 0x0000002626247220 */ /* 0x000fe20000410000 */
[----:B------:R-:W-:Y:S01]  /*1830*/  FADD.FTZ R32, R32, R35 ;  /* 0x0000002320207221 */ /* 0x000fe20000010000 */
[----:B------:R-:W-:Y:S01]  /*1840*/  FADD.FTZ R34, R34, R39 ;  /* 0x0000002722227221 */ /* 0x000fe20000010000 */
[----:B------:R-:W-:Y:S01]  /*1850*/  SHF.L.U32 R37, R37, 0x10, RZ ;  /* 0x0000001025257819 */ /* 0x000fe200000006ff */
[C---:B------:R-:W-:Y:S01]  /*1860*/  FADD.FTZ R35, R33.reuse, R38 ;  /* 0x0000002621237221 */ /* 0x040fe20000010000 */
        /* <DEDUP_REMOVED lines=8> */
[----:B------:R-:W-:Y:S01]  /*18f0*/  FFMA.FTZ R35, R36, R36, R35 ;  /* 0x0000002424237223 */ /* 0x000fe20000010023 */
[----:B------:R-:W-:Y:S02]  /*1900*/  SHF.L.U32 R33, R56, 0x10, RZ ;  /* 0x0000001038217819 */ /* 0x000fe400000006ff */
[----:B------:R-:W-:Y:S01]  /*1910*/  FMUL.FTZ R36, R38, R38 ;  /* 0x0000002626247220 */ /* 0x000fe20000410000 */
[----:B------:R-:W-:Y:S01]  /*1920*/  PRMT R39, R58, 0x7632, R39 ;  /* 0x000076323a277816 */ /* 0x000fe20000000027 */
[----:B------:R-:W-:Y:S01]  /*1930*/  FADD.FTZ R32, R32, R35 ;  /* 0x0000002320207221 */ /* 0x000fe20000010000 */
[----:B------:R-:W-:Y:S01]  /*1940*/  FADD.FTZ R34, R34, R37 ;  /* 0x0000002522227221 */ /* 0x000fe20000010000 */
[----:B------:R-:W-:Y:S01]  /*1950*/  FADD.FTZ R35, R33, R38 ;  /* 0x0000002621237221 */ /* 0x000fe20000010000 */
[----:B------:R-:W-:Y:S01]  /*1960*/  SHF.L.U32 R39, R39, 0x10, RZ ;  /* 0x0000001027277819 */ /* 0x000fe200000006ff */
[----:B------:R-:W-:Y:S01]  /*1970*/  FFMA.FTZ R33, R33, R33, R36 ;  /* 0x0000002121217223 */ /* 0x000fe20000010024 */
[----:B------:R-:W-:Y:S01]  /*1980*/  SHF.L.U32 R36, R58, 0x10, RZ ;  /* 0x000000103a247819 */ /* 0x000fe200000006ff */
[----:B------:R-:W-:-:S02]  /*1990*/  FADD.FTZ R34, R34, R35 ;  /* 0x0000002322227221 */ /* 0x000fc40000010000 */
[----:B------:R-:W-:Y:S01]  /*19a0*/  FMUL.FTZ R35, R39, R39 ;  /* 0x0000002727237220 */ /* 0x000fe20000410000 */
[----:B------:R-:W-:Y:S01]  /*19b0*/  FADD.FTZ R32, R32, R33 ;  /* 0x0000002120207221 */ /* 0x000fe20000010000 */
[C---:B------:R-:W-:Y:S02]  /*19c0*/  FADD.FTZ R39, R36.reuse, R39 ;  /* 0x0000002724277221 */ /* 0x040fe40000010000 */
[----:B------:R-:W-:Y:S02]  /*19d0*/  FFMA.FTZ R35, R36, R36, R35 ;  /* 0x0000002424237223 */ /* 0x000fe40000010023 */
[----:B------:R-:W-:Y:S02]  /*19e0*/  FADD.FTZ R34, R34, R39 ;  /* 0x0000002722227221 */ /* 0x000fe40000010000 */
[----:B------:R-:W-:Y:S01]  /*19f0*/  FADD.FTZ R32, R32, R35 ;  /* 0x0000002320207221 */ /* 0x000fe20000010000 */
[C---:B------:R-:W-:Y:S02]  /*1a00*/  PRMT R37, R60.reuse, 0x7632, R37 ;  /* 0x000076323c257816 */ /* 0x040fe40000000025 */
[----:B------:R-:W-:-:S03]  /*1a10*/  SHF.L.U32 R33, R60, 0x10, RZ ;  /* 0x000000103c217819 */ /* 0x000fc600000006ff */
[----:B------:R-:W-:-:S04]  /*1a20*/  IMAD.U32 R38, R37, 0x10000, RZ ;  /* 0x0001000025267824 */ /* 0x000fc800078e00ff */
[----:B------:R-:W-:Y:S01]  /*1a30*/  FMUL.FTZ R36, R38, R38 ;  /* 0x0000002626247220 */ /* 0x000fe20000410000 */
[----:B------:R-:W-:-:S03]  /*1a40*/  FADD.FTZ R35, R33, R38 ;  /* 0x0000002621237221 */ /* 0x000fc60000010000 */
[----:B------:R-:W-:Y:S01]  /*1a50*/  FFMA.FTZ R33, R33, R33, R36 ;  /* 0x0000002121217223 */ /* 0x000fe20000010024 */
[----:B------:R-:W-:Y:S01]  /*1a60*/  FADD.FTZ R34, R34, R35 ;  /* 0x0000002322227221 */ /* 0x000fe20000010000 */
[----:B------:R-:W-:-:S04]  /*1a70*/  PRMT R37, R62, 0x7632, R37 ;  /* 0x000076323e257816 */ /* 0x000fc80000000025 */
[----:B------:R-:W-:Y:S02]  /*1a80*/  SHF.L.U32 R37, R37, 0x10, RZ ;  /* 0x0000001025257819 */ /* 0x000fe400000006ff */
[----:B------:R-:W-:Y:S02]  /*1a90*/  SHF.L.U32 R36, R62, 0x10, RZ ;  /* 0x000000103e247819 */ /* 0x000fe400000006ff */
[----:B------:R-:W-:Y:S01]  /*1aa0*/  PRMT R38, R64, 0x7632, R38 ;  /* 0x0000763240267816 */ /* 0x000fe20000000026 */
[----:B------:R-:W-:Y:S01]  /*1ab0*/  FMUL.FTZ R35, R37, R37 ;  /* 0x0000002525237220 */ /* 0x000fe20000410000 */
[----:B------:R-:W-:Y:S01]  /*1ac0*/  FADD.FTZ R32, R32, R33 ;  /* 0x0000002120207221 */ /* 0x000fe20000010000 */
[----:B------:R-:W-:Y:S02]  /*1ad0*/  SHF.L.U32 R33, R64, 0x10, RZ ;  /* 0x0000001040217819 */ /* 0x000fe400000006ff */
[----:B------:R-:W-:Y:S01]  /*1ae0*/  SHF.L.U32 R38, R38, 0x10, RZ ;  /* 0x0000001026267819 */ /* 0x000fe200000006ff */
[C---:B------:R-:W-:Y:S01]  /*1af0*/  FFMA.FTZ R35, R36.reuse, R36, R35 ;  /* 0x0000002424237223 */ /* 0x040fe20000010023 */
[----:B------:R-:W-:Y:S01]  /*1b00*/  FADD.FTZ R37, R36, R37 ;  /* 0x0000002524257221 */ /* 0x000fe20000010000 */
[----:B------:R-:W-:-:S02]  /*1b10*/  PRMT R39, R66, 0x7632, R39 ;  /* 0x0000763242277816 */ /* 0x000fc40000000027 */
[----:B------:R-:W-:Y:S01]  /*1b20*/  FMUL.FTZ R36, R38, R38 ;  /* 0x0000002626247220 */ /* 0x000fe20000410000 */
[----:B------:R-:W-:Y:S01]  /*1b30*/  FADD.FTZ R32, R32, R35 ;  /* 0x0000002320207221 */ /* 0x000fe20000010000 */
[----:B------:R-:W-:Y:S01]  /*1b40*/  FADD.FTZ R34, R34, R37 ;  /* 0x0000002522227221 */ /* 0x000fe20000010000 */
[----:B------:R-:W-:Y:S01]  /*1b50*/  SHF.L.U32 R39, R39, 0x10, RZ ;  /* 0x0000001027277819 */ /* 0x000fe200000006ff */
[C---:B------:R-:W-:Y:S01]  /*1b60*/  FADD.FTZ R35, R33.reuse, R38 ;  /* 0x0000002621237221 */ /* 0x040fe20000010000 */
[----:B------:R-:W-:Y:S01]  /*1b70*/  FFMA.FTZ R33, R33, R33, R36 ;  /* 0x0000002121217223 */ /* 0x000fe20000010024 */
[----:B------:R-:W-:Y:S02]  /*1b80*/  SHF.L.U32 R36, R66, 0x10, RZ ;  /* 0x0000001042247819 */ /* 0x000fe400000006ff */
[----:B------:R-:W-:Y:S01]  /*1b90*/  FADD.FTZ R34, R34, R35 ;  /* 0x0000002322227221 */ /* 0x000fe20000010000 */
[----:B------:R-:W-:Y:S01]  /*1ba0*/  FMUL.FTZ R35, R39, R39 ;  /* 0x0000002727237220 */ /* 0x000fe20000410000 */
[----:B------:R-:W-:Y:S01]  /*1bb0*/  FADD.FTZ R32, R32, R33 ;  /* 0x0000002120207221 */ /* 0x000fe20000010000 */
[----:B------:R-:W-:-:S02]  /*1bc0*/  FADD.FTZ R39, R36, R39 ;  /* 0x0000002724277221 */ /* 0x000fc40000010000 */
[----:B------:R-:W-:Y:S01]  /*1bd0*/  FFMA.FTZ R35, R36, R36, R35 ;  /* 0x0000002424237223 */ /* 0x000fe20000010023 */
[----:B--2---:R-:W-:-:S04]  /*1be0*/  PRMT R37, R68, 0x7632, R37 ;  /* 0x0000763244257816 */ /* 0x004fc80000000025 */
[----:B------:R-:W-:Y:S02]  /*1bf0*/  SHF.L.U32 R38, R37, 0x10, RZ ;  /* 0x0000001025267819 */ /* 0x000fe400000006ff */
[----:B------:R-:W-:Y:S02]  /*1c00*/  SHF.L.U32 R33, R68, 0x10, RZ ;  /* 0x0000001044217819 */ /* 0x000fe400000006ff */
[----:B---3--:R-:W-:Y:S01]  /*1c10*/  PRMT R37, R76, 0x7632, R37 ;  /* 0x000076324c257816 */ /* 0x008fe20000000025 */
[----:B------:R-:W-:Y:S01]  /*1c20*/  FMUL.FTZ R36, R38, R38 ;  /* 0x0000002626247220 */ /* 0x000fe20000410000 */
[----:B------:R-:W-:Y:S02]  /*1c30*/  FADD.FTZ R32, R32, R35 ;  /* 0x0000002320207221 */ /* 0x000fe40000010000 */
[----:B------:R-:W-:Y:S01]  /*1c40*/  SHF.L.U32 R37, R37, 0x10, RZ ;  /* 0x0000001025257819 */ /* 0x000fe200000006ff */
[C---:B------:R-:W-:Y:S01]  /*1c50*/  FADD.FTZ R35, R33.reuse, R38 ;  /* 0x0000002621237221 */ /* 0x040fe20000010000 */
[----:B------:R-:W-:Y:S01]  /*1c60*/  FFMA.FTZ R33, R33, R33, R36 ;  /* 0x0000002121217223 */ /* 0x000fe20000010024 */
[----:B------:R-:W-:Y:S01]  /*1c70*/  FADD.FTZ R34, R34, R39 ;  /* 0x0000002722227221 */ /* 0x000fe20000010000 */
[----:B------:R-:W-:Y:S01]  /*1c80*/  SHF.L.U32 R36, R76, 0x10, RZ ;  /* 0x000000104c247819 */ /* 0x000fe200000006ff */
[----:B------:R-:W-:Y:S01]  /*1c90*/  FMUL.FTZ R39, R37, R37 ;  /* 0x0000002525277220 */ /* 0x000fe20000410000 */
[----:B------:R-:W-:Y:S01]  /*1ca0*/  FADD.FTZ R32, R32, R33 ;  /* 0x0000002120207221 */ /* 0x000fe20000010000 */
[----:B------:R-:W-:-:S02]  /*1cb0*/  FADD.FTZ R34, R34, R35 ;  /* 0x0000002322227221 */ /* 0x000fc40000010000 */
[C---:B------:R-:W-:Y:S01]  /*1cc0*/  FADD.FTZ R37, R36.reuse, R37 ;  /* 0x0000002524257221 */ /* 0x040fe20000010000 */
[----:B------:R-:W-:-:S03]  /*1cd0*/  FFMA.FTZ R39, R36, R36, R39 ;  /* 0x0000002424277223 */ /* 0x000fc60000010027 */
[----:B------:R-:W-:Y:S01]  /*1ce0*/  FADD.FTZ R74, R34, R37 ;  /* 0x00000025224a7221 */ /* 0x000fe20000010000 */
[----:B------:R-:W-:-:S04]  /*1cf0*/  FADD.FTZ R75, R32, R39 ;  /* 0x00000027204b7221 */ /* 0x000fc80000010000 */
        /* <DEDUP_REMOVED lines=17> */
[----:B------:R-:W-:Y:S01]  /*1e10*/  ISETP.GT.AND P1, PT, R3, 0x17, PT ;  /* 0x000000170300780c */ /* 0x000fe20003f24270 */
[----:B------:R-:W2:-:S12]  /*1e20*/  LDC R87, c[0x0][0xc] ;  /* 0x00000300ff577b82 */ /* 0x000e980000000800 */
[----:B0-----:R-:W-:Y:S01]  /*1e30*/  @!P1 FADD.FTZ R74, R74, R33 ;  /* 0x000000214a4a9221 */ /* 0x001fe20000010000 */
[----:B-1----:R-:W-:-:S04]  /*1e40*/  @!P1 FADD.FTZ R75, R75, R32 ;  /* 0x000000204b4b9221 */ /* 0x002fc80000010000 */
[----:B------:R-:W0:Y:S04]  /*1e50*/  SHFL.DOWN PT, R33, R74, 0x10, 0x1f ;  /* 0x0a001f004a217f89 */ /* 0x000e2800000e0000 */
[----:B------:R-:W1:Y:S01]  /*1e60*/  SHFL.DOWN PT, R32, R75, 0x10, 0x1f ;  /* 0x0a001f004b207f89 */ /* 0x000e6200000e0000 */
[C---:B------:R-:W-:Y:S02]  /*1e70*/  ISETP.GT.AND P1, PT, R3.reuse, 0xf, PT ;  /* 0x0000000f0300780c */ /* 0x040fe40003f24270 */
[----:B------:R-:W-:Y:S02]  /*1e80*/  ISETP.NE.AND P2, PT, R3, RZ, PT ;  /* 0x000000ff0300720c */ /* 0x000fe40003f45270 */
[----:B------:R-:W-:Y:S01]  /*1e90*/  ISETP.NE.AND P3, PT, R0, RZ, PT ;  /* 0x000000ff0000720c */ /* 0x000fe20003f65270 */
[----:B------:R-:W-:Y:S01]  /*1ea0*/  BSSY B0, `(.L_x_2095) ;  /* 0x0000038000007945 */ /* 0x000fe20003800000 */
[----:B------:R-:W-:-:S02]  /*1eb0*/  PRMT R77, R24, 0x7632, R77 ;  /* 0x00007632184d7816 */ /* 0x000fc4000000004d */
[----:B------:R-:W-:Y:S02]  /*1ec0*/  PRMT R78, R48, 0x7632, R78 ;  /* 0x00007632304e7816 */ /* 0x000fe4000000004e */
[----:B------:R-:W-:-:S03]  /*1ed0*/  PRMT R79, R26, 0x7632, R79 ;  /* 0x000076321a4f7816 */ /* 0x000fc6000000004f */
[----:B0-----:R-:W-:Y:S01]  /*1ee0*/  @!P1 FADD.FTZ R74, R74, R33 ;  /* 0x000000214a4a9221 */ /* 0x001fe20000010000 */
[----:B-1----:R-:W-:Y:S01]  /*1ef0*/  @!P1 FADD.FTZ R75, R75, R32 ;  /* 0x000000204b4b9221 */ /* 0x002fe20000010000 */
[----:B--2---:R-:W-:-:S04]  /*1f00*/  ISETP.GE.U32.AND P1, PT, R87, 0x2, PT ;  /* 0x000000025700780c */ /* 0x004fc80003f26070 */
[----:B------:R0:W-:Y:S01]  /*1f10*/  @!P2 STS.64 [R8+0x10], R74 ;  /* 0x0000104a0800a388 */ /* 0x0001e20000000a00 */
[----:B------:R-:W-:Y:S02]  /*1f20*/  PRMT R80, R28, 0x7632, R80 ;  /* 0x000076321c507816 */ /* 0x000fe40000000050 */
[----:B------:R-:W-:Y:S02]  /*1f30*/  PRMT R81, R30, 0x7632, R81 ;  /* 0x000076321e517816 */ /* 0x000fe40000000051 */
[----:B------:R-:W-:Y:S02]  /*1f40*/  PRMT R82, R50, 0x7632, R82 ;  /* 0x0000763232527816 */ /* 0x000fe40000000052 */
[----:B------:R-:W-:Y:S02]  /*1f50*/  PRMT R83, R52, 0x7632, R83 ;  /* 0x0000763234537816 */ /* 0x000fe40000000053 */
[----:B------:R-:W-:Y:S02]  /*1f60*/  PRMT R84, R54, 0x7632, R84 ;  /* 0x0000763236547816 */ /* 0x000fe40000000054 */
[----:B------:R-:W-:-:S02]  /*1f70*/  PRMT R85, R56, 0x7632, R85 ;  /* 0x0000763238557816 */ /* 0x000fc40000000055 */
[----:B------:R-:W-:Y:S01]  /*1f80*/  PRMT R86, R58, 0x7632, R86 ;  /* 0x000076323a567816 */ /* 0x000fe20000000056 */
[----:B------:R-:W-:Y:S06]  /*1f90*/  BAR.SYNC.DEFER_BLOCKING 0x0 ;  /* 0x0000000000007b1d */ /* 0x000fec0000010000 */
[----:B0-----:R-:W-:Y:S05]  /*1fa0*/  @P3 BRA `(.L_x_2096) ;  /* 0x00000000009c3947 */ /* 0x001fea0003800000 */
[----:B------:R-:W0:Y:S01]  /*1fb0*/  S2UR UR6, SR_CgaCtaId ;  /* 0x00000000000679c3 */ /* 0x000e220000008800 */
[----:B------:R-:W-:Y:S02]  /*1fc0*/  UMOV UR5, 0x400 ;  /* 0x0000040000057882 */ /* 0x000fe40000000000 */
[----:B0-----:R-:W-:-:S09]  /*1fd0*/  ULEA UR5, UR6, UR5, 0x18 ;  /* 0x0000000506057291 */ /* 0x001fd2000f8ec03f */
[----:B------:R-:W0:Y:S04]  /*1fe0*/  LDS.64 R32, [UR5+0x18] ;  /* 0x00001805ff207984 */ /* 0x000e280008000a00 */
[----:B------:R-:W1:Y:S04]  /*1ff0*/  LDS.128 R44, [UR5+0x20] ;  /* 0x00002005ff2c7984 */ /* 0x000e680008000c00 */
[----:B------:R-:W2:Y:S04]  /*2000*/  LDS.128 R36, [UR5+0x30] ;  /* 0x00003005ff247984 */ /* 0x000ea80008000c00 */
[----:B------:R-:W3:Y:S01]  /*2010*/  LDS.128 R40, [UR5+0x40] ;  /* 0x00004005ff287984 */ /* 0x000ee20008000c00 */
[----:B0-----:R-:W-:Y:S01]  /*2020*/  FADD.FTZ R35, R74, R32 ;  /* 0x000000204a237221 */ /* 0x001fe20000010000 */
[----:B------:R-:W-:-:S03]  /*2030*/  FADD.FTZ R32, R75, R33 ;  /* 0x000000214b207221 */ /* 0x000fc60000010000 */
[----:B-1----:R-:W-:Y:S01]  /*2040*/  FADD.FTZ R35, R35, R44 ;  /* 0x0000002c23237221 */ /* 0x002fe20000010000 */
[----:B------:R-:W-:-:S03]  /*2050*/  FADD.FTZ R44, R32, R45 ;  /* 0x0000002d202c7221 */ /* 0x000fc60000010000 */
[----:B------:R-:W-:Y:S01]  /*2060*/  FADD.FTZ R45, R35, R46 ;  /* 0x0000002e232d7221 */ /* 0x000fe20000010000 */
[----:B------:R-:W-:Y:S01]  /*2070*/  FADD.FTZ R44, R44, R47 ;  /* 0x0000002f2c2c7221 */ /* 0x000fe20000010000 */
[----:B------:R-:W0:Y:S02]  /*2080*/  LDS.128 R32, [UR5+0x50] ;  /* 0x00005005ff207984 */ /* 0x000e240008000c00 */
[----:B--2---:R-:W-:Y:S01]  /*2090*/  FADD.FTZ R75, R45, R36 ;  /* 0x000000242d4b7221 */ /* 0x004fe20000010000 */
[----:B------:R-:W-:Y:S02]  /*20a0*/  FADD.FTZ R36, R44, R37 ;  /* 0x000000252c247221 */ /* 0x000fe40000010000 */
[----:B------:R-:W1:Y:S01]  /*20b0*/  LDS.128 R44, [UR5+0x60] ;  /* 0x00006005ff2c7984 */ /* 0x000e620008000c00 */
[----:B------:R-:W-:Y:S01]  /*20c0*/  FADD.FTZ R89, R75, R38 ;  /* 0x000000264b597221 */ /* 0x000fe20000010000 */
[----:B------:R-:W-:Y:S02]  /*20d0*/  FADD.FTZ R90, R36, R39 ;  /* 0x00000027245a7221 */ /* 0x000fe40000010000 */
[----:B------:R-:W2:Y:S01]  /*20e0*/  LDS.128 R36, [UR5+0x70] ;  /* 0x00007005ff247984 */ /* 0x000ea20008000c00 */
[----:B---3--:R-:W-:Y:S01]  /*20f0*/  FADD.FTZ R89, R89, R40 ;  /* 0x0000002859597221 */ /* 0x008fe20000010000 */
[----:B------:R-:W-:-:S02]  /*2100*/  FADD.FTZ R90, R90, R41 ;  /* 0x000000295a5a7221 */ /* 0x000fc40000010000 */
        /* <DEDUP_REMOVED lines=17> */
.L_x_2096:
[----:B------:R-:W-:Y:S05]  /*2220*/  BSYNC B0 ;  /* 0x0000000000007941 */ /* 0x000fea0003800000 */
.L_x_2095:
[----:B------:R-:W-:Y:S02]  /*2230*/  PRMT R42, R60, 0x7632, R42 ;  /* 0x000076323c2a7816 */ /* 0x000fe4000000002a */
[----:B------:R-:W-:Y:S02]  /*2240*/  PRMT R43, R62, 0x7632, R43 ;  /* 0x000076323e2b7816 */ /* 0x000fe4000000002b */
[----:B------:R-:W-:Y:S02]  /*2250*/  PRMT R44, R64, 0x7632, R44 ;  /* 0x00007632402c7816 */ /* 0x000fe4000000002c */
[----:B------:R-:W-:Y:S02]  /*2260*/  PRMT R45, R66, 0x7632, R45 ;  /* 0x00007632422d7816 */ /* 0x000fe4000000002d */
[----:B------:R-:W-:Y:S02]  /*2270*/  PRMT R46, R68, 0x7632, R46 ;  /* 0x00007632442e7816 */ /* 0x000fe4000000002e */
[----:B------:R-:W-:Y:S01]  /*2280*/  PRMT R47, R76, 0x7632, R47 ;  /* 0x000076324c2f7816 */ /* 0x000fe2000000002f */
[----:B------:R-:W-:Y:S06]  /*2290*/  @!P1 BRA `(.L_x_2097) ;  /* 0x0000000800709947 */ /* 0x000fec0003800000 */
[----:B------:R-:W-:Y:S05]  /*22a0*/  @P3 BRA `(.L_x_2098) ;  /* 0x0000000000743947 */ /* 0x000fea0003800000 */
[----:B------:R-:W0:Y:S01]  /*22b0*/  LDC R39, c[0x0][0x10] ;  /* 0x00000400ff277b82 */ /* 0x000e220000000800 */
[----:B------:R-:W1:Y:S01]  /*22c0*/  S2R R38, SR_CTAID.Y ;  /* 0x0000000000267919 */ /* 0x000e620000002600 */
[C---:B------:R-:W-:Y:S02]  /*22d0*/  LOP3.LUT R36, R6.reuse, 0x1, RZ, 0xc0, !PT ;  /* 0x0000000106247812 */ /* 0x040fe400078ec0ff */
[----:B------:R-:W-:-:S04]  /*22e0*/  LOP3.LUT P1, RZ, R6, 0x2, RZ, 0xc0, !PT ;  /* 0x0000000206ff7812 */ /* 0x000fc8000782c0ff */
[----:B------:R-:W2:Y:S08]  /*22f0*/  LDC.64 R34, c[0x0][0x248] ;  /* 0x00009200ff227b82 */ /* 0x000eb00000000a00 */
[----:B------:R-:W3:Y:S01]  /*2300*/  LDC.64 R32, c[0x0][0x240] ;  /* 0x00009000ff207b82 */ /* 0x000ee20000000a00 */
[----:B0-----:R-:W-:-:S04]  /*2310*/  IMAD R36, R36, R39, RZ ;  /* 0x0000002724247224 */ /* 0x001fc800078e02ff */
[----:B------:R-:W-:-:S05]  /*2320*/  IMAD R37, R36, R87, RZ ;  /* 0x0000005724257224 */ /* 0x000fca00078e02ff */
[----:B------:R-:W-:Y:S01]  /*2330*/  SHF.L.U32 R37, R37, 0x1, RZ ;  /* 0x0000000125257819 */ /* 0x000fe200000006ff */
[----:B-1----:R-:W-:-:S04]  /*2340*/  IMAD R39, R39, UR7, R38 ;  /* 0x0000000727277c24 */ /* 0x002fc8000f8e0226 */
[----:B--2---:R-:W-:Y:S01]  /*2350*/  IMAD.WIDE R34, R37, 0x4, R34 ;  /* 0x0000000425227825 */ /* 0x004fe200078e0222 */
[----:B------:R-:W-:Y:S02]  /*2360*/  IADD3 R37, R36, R38, RZ ;  /* 0x0000002624257210 */ /* 0x000fe40007ffe0ff */
[----:B------:R-:W-:-:S03]  /*2370*/  MOV R36, 0xffffffff ;  /* 0xffffffff00247802 */ /* 0x000fc60000000f00 */
[----:B---3--:R-:W-:Y:S01]  /*2380*/  IMAD.WIDE.U32 R32, R37, 0x4, R32 ;  /* 0x0000000425207825 */ /* 0x008fe200078e0020 */
[----:B------:R-:W-:-:S03]  /*2390*/  SEL R37, R87, RZ, !P1 ;  /* 0x000000ff57257207 */ /* 0x000fc60004800000 */
        /* <DEDUP_REMOVED lines=9> */
.L_x_2099:
[----:B0-----:R-:W2:Y:S04]  /*2430*/  LDG.E.STRONG.GPU R34, desc[UR8][R32.64] ;  /* 0x0000000820227981 */ /* 0x001ea8000c1ef900 */
[----:B--2---:R-:W-:Y:S01]  /*2440*/  CCTL.IVALL ;  /* 0x00000000ff00798f */ /* 0x004fe20002000000 */
[----:B------:R-:W-:Y:S05]  /*2450*/  YIELD ;  /* 0x0000000000007946 */ /* 0x000fea0003800000 */
[----:B------:R-:W-:-:S13]  /*2460*/  ISETP.NE.AND P1, PT, R34, R37, PT ;  /* 0x000000252200720c */ /* 0x000fda0003f25270 */
[----:B------:R-:W-:Y:S05]  /*2470*/  @P1 BRA `(.L_x_2099) ;  /* 0xfffffffc00ec1947 */ /* 0x000fea000383ffff */
.L_x_2098:
[----:B------:R-:W-:Y:S01]  /*2480*/  ISETP.NE.AND P1, PT, R87, RZ, PT ;  /* 0x000000ff5700720c */ /* 0x000fe20003f25270 */
[----:B------:R-:W-:Y:S05]  /*2490*/  WARPSYNC.ALL ;  /* 0x0000000000007948 */ /* 0x000fea0003800000 */
[----:B------:R-:W-:Y:S07]  /*24a0*/  BAR.SYNC.DEFER_BLOCKING 0x0 ;  /* 0x0000000000007b1d */ /* 0x000fee0000010000 */
[----:B------:R-:W-:Y:S05]  /*24b0*/  @!P1 BRA `(.L_x_2097) ;  /* 0x0000000400e89947 */ /* 0x000fea0003800000 */
[----:B0-----:R-:W-:Y:S01]  /*24c0*/  IADD3 R32, R87, -0x1, RZ ;  /* 0xffffffff57207810 */ /* 0x001fe20007ffe0ff */
[----:B------:R-:W-:-:S03]  /*24d0*/  IMAD.MOV.U32 R40, RZ, RZ, RZ ;  /* 0x000000ffff287224 */ /* 0x000fc600078e00ff */
[----:B------:R-:W-:-:S13]  /*24e0*/  ISETP.GE.U32.AND P1, PT, R32, 0x3, PT ;  /* 0x000000032000780c */ /* 0x000fda0003f26070 */
[----:B------:R-:W-:Y:S05]  /*24f0*/  @!P1 BRA `(.L_x_2100) ;  /* 0x0000000400089947 */ /* 0x000fea0003800000 */
[----:B------:R-:W-:Y:S01]  /*2500*/  LOP3.LUT R32, R87, 0x3, RZ, 0xc0, !PT ;  /* 0x0000000357207812 */ /* 0x000fe200078ec0ff */
[----:B------:R-:W-:-:S03]  /*2510*/  HFMA2.MMA R40, -RZ, RZ, 0, 0 ;  /* 0x00000000ff287435 */ /* 0x000fc600000001ff */
[----:B------:R-:W-:-:S08]  /*2520*/  IADD3 R41, -R32, R87, RZ ;  /* 0x0000005720297210 */ /* 0x000fd00007ffe1ff */
.L_x_2101:
[C---:B------:R-:W-:Y:S02]  /*2530*/  IADD3 R39, R40.reuse, 0x1, RZ ;  /* 0x0000000128277810 */ /* 0x040fe40007ffe0ff */
[C---:B------:R-:W-:Y:S02]  /*2540*/  ISETP.EQ.OR P1, PT, R40.reuse, UR7, P3 ;  /* 0x0000000728007c0c */ /* 0x040fe40009f22670 */
[----:B------:R-:W-:Y:S02]  /*2550*/  ISETP.EQ.OR P2, PT, R39, UR7, P3 ;  /* 0x0000000727007c0c */ /* 0x000fe40009f42670 */
[----:B------:R-:W-:-:S04]  /*2560*/  IADD3 R89, R40, 0x2, RZ ;  /* 0x0000000228597810 */ /* 0x000fc80007ffe0ff */
[----:B------:R-:W-:-:S05]  /*2570*/  ISETP.EQ.OR P4, PT, R89, UR7, P3 ;  /* 0x0000000759007c0c */ /* 0x000fca0009f82670 */
[----:B------:R-:W0:Y:S01]  /*2580*/  @!P1 LDC R37, c[0x0][0x10] ;  /* 0x00000400ff259b82 */ /* 0x000e220000000800 */
[----:B------:R-:W1:Y:S01]  /*2590*/  @!P1 S2R R35, SR_CTAID.Y ;  /* 0x0000000000239919 */ /* 0x000e620000002600 */
[C---:B------:R-:W-:Y:S02]  /*25a0*/  @!P1 LOP3.LUT R34, R6.reuse, 0x1, RZ, 0xc0, !PT ;  /* 0x0000000106229812 */ /* 0x040fe400078ec0ff */
[----:B------:R-:W-:Y:S01]  /*25b0*/  @!P2 LOP3.LUT R91, R6, 0x1, RZ, 0xc0, !PT ;  /* 0x00000001065ba812 */ /* 0x000fe200078ec0ff */
[----:B------:R-:W2:Y:S03]  /*25c0*/  @!P2 S2R R38, SR_CTAID.Y ;  /* 0x000000000026a919 */ /* 0x000ea60000002600 */
[----:B------:R-:W2:Y:S01]  /*25d0*/  @!P2 LDC R36, c[0x0][0x10] ;  /* 0x00000400ff24ab82 */ /* 0x000ea20000000800 */
[----:B------:R-:W3:Y:S07]  /*25e0*/  @!P4 S2R R90, SR_CTAID.Y ;  /* 0x00000000005ac919 */ /* 0x000eee0000002600 */
[----:B------:R-:W4:Y:S01]  /*25f0*/  @!P1 LDC.64 R32, c[0x0][0x248] ;  /* 0x00009200ff209b82 */ /* 0x000f220000000a00 */
[----:B0-----:R-:W-:-:S04]  /*2600*/  @!P1 IMAD R34, R34, R37, RZ ;  /* 0x0000002522229224 */ /* 0x001fc800078e02ff */
[----:B------:R-:W-:Y:S02]  /*2610*/  @!P1 IMAD R34, R34, R87, RZ ;  /* 0x0000005722229224 */ /* 0x000fe400078e02ff */
[----:B-1----:R-:W-:-:S03]  /*2620*/  @!P1 IMAD R37, R37, R40, R35 ;  /* 0x0000002825259224 */ /* 0x002fc600078e0223 */
[----:B------:R-:W-:Y:S01]  /*2630*/  @!P1 SHF.L.U32 R35, R34, 0x1, RZ ;  /* 0x0000000122239819 */ /* 0x000fe200000006ff */
[----:B--2---:R-:W-:Y:S02]  /*2640*/  @!P2 IMAD R39, R39, R36, R38 ;  /* 0x000000242727a224 */ /* 0x004fe400078e0226 */
[----:B------:R-:W3:Y:S02]  /*2650*/  @!P4 LDC R38, c[0x0][0x10] ;  /* 0x00000400ff26cb82 */ /* 0x000ee40000000800 */
[----:B----4-:R-:W-:-:S04]  /*2660*/  @!P1 IMAD.WIDE R32, R35, 0x4, R32 ;  /* 0x0000000423209825 */ /* 0x010fc800078e0220 */
[----:B------:R-:W-:Y:S01]  /*2670*/  @!P2 IMAD R36, R91, R36, RZ ;  /* 0x000000245b24a224 */ /* 0x000fe200078e02ff */
[----:B------:R-:W-:Y:S01]  /*2680*/  @!P4 LOP3.LUT R91, R6, 0x1, RZ, 0xc0, !PT ;  /* 0x00000001065bc812 */ /* 0x000fe200078ec0ff */
[----:B------:R-:W-:Y:S01]  /*2690*/  @!P1 IMAD.WIDE.U32 R32, R37, 0x8, R32 ;  /* 0x0000000825209825 */ /* 0x000fe200078e0020 */
[----:B------:R-:W0:Y:S03]  /*26a0*/  @!P2 LDC.64 R34, c[0x0][0x248] ;  /* 0x00009200ff22ab82 */ /* 0x000e260000000a00 */
[----:B------:R-:W-:Y:S02]  /*26b0*/  @!P2 IMAD R36, R36, R87, RZ ;  /* 0x000000572424a224 */ /* 0x000fe400078e02ff */
[----:B------:R-:W2:Y:S03]  /*26c0*/  @!P1 LDG.E.64 R32, desc[UR8][R32.64] ;  /* 0x0000000820209981 */ /* 0x000ea6000c1e1b00 */
[----:B------:R-:W-:Y:S01]  /*26d0*/  @!P2 SHF.L.U32 R37, R36, 0x1, RZ ;  /* 0x000000012425a819 */ /* 0x000fe200000006ff */
[----:B---3--:R-:W-:-:S02]  /*26e0*/  @!P4 IMAD R89, R89, R38, R90 ;  /* 0x000000265959c224 */ /* 0x008fc400078e025a */
[----:B------:R-:W-:Y:S01]  /*26f0*/  @!P4 IMAD R38, R91, R38, RZ ;  /* 0x000000265b26c224 */ /* 0x000fe200078e02ff */
[----:B------:R-:W-:-:S03]  /*2700*/  IADD3 R91, R40, 0x3, RZ ;  /* 0x00000003285b7810 */ /* 0x000fc60007ffe0ff */
[----:B------:R-:W-:Y:S01]  /*2710*/  @!P4 IMAD R38, R38, R87, RZ ;  /* 0x000000572626c224 */ /* 0x000fe200078e02ff */
[----:B------:R-:W-:Y:S01]  /*2720*/  ISETP.EQ.OR P5, PT, R91, UR7, P3 ;  /* 0x000000075b007c0c */ /* 0x000fe20009fa2670 */
[----:B0-----:R-:W-:Y:S02]  /*2730*/  @!P2 IMAD.WIDE R34, R37, 0x4, R34 ;  /* 0x000000042522a825 */ /* 0x001fe400078e0222 */
[----:B------:R-:W0:Y:S02]  /*2740*/  @!P4 LDC.64 R36, c[0x0][0x248] ;  /* 0x00009200ff24cb82 */ /* 0x000e240000000a00 */
[----:B------:R-:W-:Y:S01]  /*2750*/  @!P2 IMAD.WIDE.U32 R34, R39, 0x8, R34 ;  /* 0x000000082722a825 */ /* 0x000fe200078e0022 */
[----:B------:R-:W-:-:S07]  /*2760*/  @!P4 SHF.L.U32 R39, R38, 0x1, RZ ;  /* 0x000000012627c819 */ /* 0x000fce00000006ff */
[----:B------:R-:W1:Y:S01]  /*2770*/  @!P5 S2R R92, SR_CTAID.Y ;  /* 0x00000000005cd919 */ /* 0x000e620000002600 */
[----:B------:R-:W1:Y:S01]  /*2780*/  @!P5 LDC R90, c[0x0][0x10] ;  /* 0x00000400ff5adb82 */ /* 0x000e620000000800 */
[----:B------:R-:W3:Y:S01]  /*2790*/  @!P2 LDG.E.64 R34, desc[UR8][R34.64] ;  /* 0x000000082222a981 */ /* 0x000ee2000c1e1b00 */
[----:B0-----:R-:W-:-:S04]  /*27a0*/  @!P4 IMAD.WIDE R36, R39, 0x4, R36 ;  /* 0x000000042724c825 */ /* 0x001fc800078e0224 */
[----:B------:R-:W-:Y:S01]  /*27b0*/  @!P4 IMAD.WIDE.U32 R38, R89, 0x8, R36 ;  /* 0x000000085926c825 */ /* 0x000fe200078e0024 */
[----:B------:R-:W-:-:S05]  /*27c0*/  @!P5 LOP3.LUT R37, R6, 0x1, RZ, 0xc0, !PT ;  /* 0x000000010625d812 */ /* 0x000fca00078ec0ff */
[----:B------:R-:W4:Y:S01]  /*27d0*/  @!P4 LDG.E.64 R38, desc[UR8][R38.64] ;  /* 0x000000082626c981 */ /* 0x000f22000c1e1b00 */
[-C--:B-1----:R-:W-:Y:S02]  /*27e0*/  @!P5 IMAD R91, R91, R90.reuse, R92 ;  /* 0x0000005a5b5bd224 */ /* 0x082fe400078e025c */
[----:B------:R-:W-:Y:S02]  /*27f0*/  @!P5 IMAD R90, R37, R90, RZ ;  /* 0x0000005a255ad224 */ /* 0x000fe400078e02ff */
[----:B------:R-:W0:Y:S02]  /*2800*/  @!P5 LDC.64 R36, c[0x0][0x248] ;  /* 0x00009200ff24db82 */ /* 0x000e240000000a00 */
[----:B------:R-:W-:-:S05]  /*2810*/  @!P5 IMAD R90, R90, R87, RZ ;  /* 0x000000575a5ad224 */ /* 0x000fca00078e02ff */
[----:B------:R-:W-:-:S05]  /*2820*/  @!P5 SHF.L.U32 R89, R90, 0x1, RZ ;  /* 0x000000015a59d819 */ /* 0x000fca00000006ff */
[----:B0-----:R-:W-:-:S04]  /*2830*/  @!P5 IMAD.WIDE R36, R89, 0x4, R36 ;  /* 0x000000045924d825 */ /* 0x001fc800078e0224 */
[----:B------:R-:W-:-:S06]  /*2840*/  @!P5 IMAD.WIDE.U32 R36, R91, 0x8, R36 ;  /* 0x000000085b24d825 */ /* 0x000fcc00078e0024 */
[----:B------:R-:W5:Y:S01]  /*2850*/  @!P5 LDG.E.64 R36, desc[UR8][R36.64] ;  /* 0x000000082424d981 */ /* 0x000f62000c1e1b00 */
        /* <DEDUP_REMOVED lines=12> */
.L_x_2100:
[----:B------:R-:W-:-:S13]  /*2920*/  LOP3.LUT P1, R38, R87, 0x3, RZ, 0xc0, !PT ;  /* 0x0000000357267812 */ /* 0x000fda000782c0ff */
[----:B------:R-:W-:Y:S05]  /*2930*/  @!P1 BRA `(.L_x_2097) ;  /* 0x0000000000c89947 */ /* 0x000fea0003800000 */
[----:B------:R-:W-:Y:S01]  /*2940*/  ISETP.EQ.OR P1, PT, R40, UR7, P3 ;  /* 0x0000000728007c0c */ /* 0x000fe20009f22670 */
[----:B------:R-:W-:Y:S01]  /*2950*/  BSSY B0, `(.L_x_2102) ;  /* 0x0000010000007945 */ /* 0x000fe20003800000 */
[----:B------:R-:W-:-:S11]  /*2960*/  ISETP.NE.AND P2, PT, R38, 0x1, PT ;  /* 0x000000012600780c */ /* 0x000fd60003f45270 */
[----:B------:R-:W-:Y:S05]  /*2970*/  @P1 BRA `(.L_x_2103) ;  /* 0x0000000000341947 */ /* 0x000fea0003800000 */
[----:B------:R-:W0:Y:S01]  /*2980*/  S2R R37, SR_CTAID.Y ;  /* 0x0000000000257919 */ /* 0x000e220000002600 */
[----:B------:R-:W1:Y:S01]  /*2990*/  LDC.64 R32, c[0x0][0x248] ;  /* 0x00009200ff207b82 */ /* 0x000e620000000a00 */
[----:B------:R-:W-:Y:S01]  /*29a0*/  LOP3.LUT R34, R6, 0x1, RZ, 0xc0, !PT ;  /* 0x0000000106227812 */ /* 0x000fe200078ec0ff */
[----:B------:R-:W-:-:S04]  /*29b0*/  ULDC UR5, c[0x0][0x10] ;  /* 0x0000040000057ab9 */ /* 0x000fc80000000800 */
[----:B------:R-:W-:-:S04]  /*29c0*/  IMAD R34, R34, UR5, RZ ;  /* 0x0000000522227c24 */ /* 0x000fc8000f8e02ff */
[----:B------:R-:W-:-:S05]  /*29d0*/  IMAD R34, R34, R87, RZ ;  /* 0x0000005722227224 */ /* 0x000fca00078e02ff */
[----:B------:R-:W-:-:S05]  /*29e0*/  SHF.L.U32 R35, R34, 0x1, RZ ;  /* 0x0000000122237819 */ /* 0x000fca00000006ff */
[----:B-1----:R-:W-:-:S04]  /*29f0*/  IMAD.WIDE R32, R35, 0x4, R32 ;  /* 0x0000000423207825 */ /* 0x002fc800078e0220 */
[----:B0-----:R-:W-:-:S04]  /*2a00*/  IMAD R35, R40, UR5, R37 ;  /* 0x0000000528237c24 */ /* 0x001fc8000f8e0225 */
[----:B------:R-:W-:-:S06]  /*2a10*/  IMAD.WIDE.U32 R32, R35, 0x8, R32 ;  /* 0x0000000823207825 */ /* 0x000fcc00078e0020 */
[----:B------:R-:W2:Y:S02]  /*2a20*/  LDG.E.64 R32, desc[UR8][R32.64] ;  /* 0x0000000820207981 */ /* 0x000ea4000c1e1b00 */
[----:B--2---:R-:W-:Y:S01]  /*2a30*/  FADD.FTZ R74, R74, R32 ;  /* 0x000000204a4a7221 */ /* 0x004fe20000010000 */
[----:B------:R-:W-:-:S07]  /*2a40*/  FADD.FTZ R75, R75, R33 ;  /* 0x000000214b4b7221 */ /* 0x000fce0000010000 */
.L_x_2103:
[----:B------:R-:W-:Y:S05]  /*2a50*/  BSYNC B0 ;  /* 0x0000000000007941 */ /* 0x000fea0003800000 */
.L_x_2102:
[----:B------:R-:W-:Y:S05]  /*2a60*/  @!P2 BRA `(.L_x_2097) ;  /* 0x00000000007ca947 */ /* 0x000fea0003800000 */
[C---:B------:R-:W-:Y:S02]  /*2a70*/  IADD3 R39, R40.reuse, 0x1, RZ ;  /* 0x0000000128277810 */ /* 0x040fe40007ffe0ff */
[----:B------:R-:W-:Y:S02]  /*2a80*/  IADD3 R40, R40, 0x2, RZ ;  /* 0x0000000228287810 */ /* 0x000fe40007ffe0ff */
[----:B------:R-:W-:Y:S02]  /*2a90*/  ISETP.EQ.OR P2, PT, R39, UR7, P3 ;  /* 0x0000000727007c0c */ /* 0x000fe40009f42670 */
[----:B------:R-:W-:-:S04]  /*2aa0*/  ISETP.EQ.OR P1, PT, R40, UR7, P3 ;  /* 0x0000000728007c0c */ /* 0x000fc80009f22670 */
[----:B------:R-:W-:-:S07]  /*2ab0*/  ISETP.EQ.OR P1, PT, R38, 0x2, P1 ;  /* 0x000000022600780c */ /* 0x000fce0000f22670 */
[----:B------:R-:W0:Y:S01]  /*2ac0*/  @!P2 S2R R32, SR_CTAID.Y ;  /* 0x000000000020a919 */ /* 0x000e220000002600 */
[----:B------:R-:W0:Y:S01]  /*2ad0*/  @!P2 LDC R36, c[0x0][0x10] ;  /* 0x00000400ff24ab82 */ /* 0x000e220000000800 */
[----:B------:R-:W-:-:S04]  /*2ae0*/  @!P2 LOP3.LUT R33, R6, 0x1, RZ, 0xc0, !PT ;  /* 0x000000010621a812 */ /* 0x000fc800078ec0ff */
[----:B------:R-:W1:Y:S01]  /*2af0*/  @!P1 S2R R89, SR_CTAID.Y ;  /* 0x0000000000599919 */ /* 0x000e620000002600 */
[----:B------:R-:W-:Y:S02]  /*2b00*/  @!P1 LOP3.LUT R38, R6, 0x1, RZ, 0xc0, !PT ;  /* 0x0000000106269812 */ /* 0x000fe400078ec0ff */
[----:B------:R-:W2:Y:S08]  /*2b10*/  @!P1 LDC R41, c[0x0][0x10] ;  /* 0x00000400ff299b82 */ /* 0x000eb00000000800 */
[----:B------:R-:W3:Y:S01]  /*2b20*/  @!P2 LDC.64 R34, c[0x0][0x248] ;  /* 0x00009200ff22ab82 */ /* 0x000ee20000000a00 */
[----:B0-----:R-:W-:-:S02]  /*2b30*/  @!P2 IMAD R39, R39, R36, R32 ;  /* 0x000000242727a224 */ /* 0x001fc400078e0220 */
[----:B------:R-:W-:-:S05]  /*2b40*/  @!P2 IMAD R36, R33, R36, RZ ;  /* 0x000000242124a224 */ /* 0x000fca00078e02ff */
[----:B------:R-:W0:Y:S01]  /*2b50*/  @!P1 LDC.64 R32, c[0x0][0x248] ;  /* 0x00009200ff209b82 */ /* 0x000e220000000a00 */
[----:B--2---:R-:W-:Y:S02]  /*2b60*/  @!P1 IMAD R38, R38, R41, RZ ;  /* 0x0000002926269224 */ /* 0x004fe400078e02ff */
[-C--:B------:R-:W-:Y:S02]  /*2b70*/  @!P2 IMAD R36, R36, R87.reuse, RZ ;  /* 0x000000572424a224 */ /* 0x080fe400078e02ff */
[----:B------:R-:W-:Y:S02]  /*2b80*/  @!P1 IMAD R38, R38, R87, RZ ;  /* 0x0000005726269224 */ /* 0x000fe400078e02ff */
[----:B-1----:R-:W-:Y:S01]  /*2b90*/  @!P1 IMAD R41, R40, R41, R89 ;  /* 0x0000002928299224 */ /* 0x002fe200078e0259 */
[----:B------:R-:W-:-:S05]  /*2ba0*/  @!P2 SHF.L.U32 R37, R36, 0x1, RZ ;  /* 0x000000012425a819 */ /* 0x000fca00000006ff */
[----:B---3--:R-:W-:-:S04]  /*2bb0*/  @!P2 IMAD.WIDE R36, R37, 0x4, R34 ;  /* 0x000000042524a825 */ /* 0x008fc800078e0222 */
[----:B------:R-:W-:-:S04]  /*2bc0*/  @!P1 IMAD.SHL.U32 R35, R38, 0x2, RZ ;  /* 0x0000000226239824 */ /* 0x000fc800078e00ff */
[----:B0-----:R-:W-:-:S04]  /*2bd0*/  @!P1 IMAD.WIDE R34, R35, 0x4, R32 ;  /* 0x0000000423229825 */ /* 0x001fc800078e0220 */
        /* <DEDUP_REMOVED lines=8> */
.L_x_2097:
[----:B------:R-:W-:Y:S01]  /*2c60*/  ULDC.64 UR12, c[0x0][0x218] ;  /* 0x00008600000c7ab9 */ /* 0x000fe20000000a00 */
[----:B------:R-:W-:Y:S01]  /*2c70*/  LOP3.LUT P1, RZ, R0, UR7, RZ, 0xfc, !PT ;  /* 0x0000000700ff7c12 */ /* 0x000fe2000f82fcff */
[----:B------:R-:W1:Y:S01]  /*2c80*/  S2UR UR6, SR_CgaCtaId ;  /* 0x00000000000679c3 */ /* 0x000e620000008800 */
[----:B------:R-:W-:Y:S01]  /*2c90*/  ISETP.EQ.U32.AND P2, PT, RZ, UR12, PT ;  /* 0x0000000cff007c0c */ /* 0x000fe2000bf42070 */
[----:B------:R-:W-:Y:S01]  /*2ca0*/  UMOV UR5, 0x400 ;  /* 0x0000040000057882 */ /* 0x000fe20000000000 */
[----:B------:R-:W-:Y:S02]  /*2cb0*/  IADD3 R87, R7, R88, RZ ;  /* 0x0000005807577210 */ /* 0x000fe40007ffe0ff */
[----:B------:R-:W-:-:S03]  /*2cc0*/  ISETP.EQ.OR.EX P1, PT, RZ, UR13, P1, P2 ;  /* 0x0000000dff007c0c */ /* 0x000fc60008f22720 */
[----:B0-----:R-:W0:Y:S08]  /*2cd0*/  LDC.64 R34, c[0x0][0x228] ;  /* 0x00008a00ff227b82 */ /* 0x001e300000000a00 */
[----:B------:R-:W2:Y:S08]  /*2ce0*/  LDC.64 R32, c[0x0][0x230] ;  /* 0x00008c00ff207b82 */ /* 0x000eb00000000a00 */
[----:B------:R-:W3:Y:S01]  /*2cf0*/  @!P1 LDC.64 R36, c[0x0][0x218] ;  /* 0x00008600ff249b82 */ /* 0x000ee20000000a00 */
[----:B-1----:R-:W-:-:S03]  /*2d00*/  ULEA UR5, UR6, UR5, 0x18 ;  /* 0x0000000506057291 */ /* 0x002fc6000f8ec03f */
[----:B------:R-:W-:Y:S02]  /*2d10*/  ULDC UR6, c[0x0][0x2a4] ;  /* 0x0000a90000067ab9 */ /* 0x000fe40000000800 */
[----:B------:R-:W-:Y:S01]  /*2d20*/  @!P1 FMUL.FTZ R39, R75, UR6 ;  /* 0x000000064b279c20 */ /* 0x000fe20008410000 */
[----:B------:R-:W-:Y:S01]  /*2d30*/  @!P1 FMUL.FTZ R38, R74, UR6 ;  /* 0x000000064a269c20 */ /* 0x000fe20008410000 */
[C---:B0-----:R-:W-:Y:S02]  /*2d40*/  IMAD.WIDE R88, R87.reuse, 0x4, R34 ;  /* 0x0000000457587825 */ /* 0x041fe400078e0222 */
[----:B------:R-:W-:Y:S02]  /*2d50*/  @!P3 STS.64 [UR5+0x90], R74 ;  /* 0x0000904aff00b988 */ /* 0x000fe40008000a05 */
[----:B--2---:R-:W-:-:S04]  /*2d60*/  IMAD.WIDE R34, R87, 0x4, R32 ;  /* 0x0000000457227825 */ /* 0x004fc800078e0220 */
[----:B---3--:R-:W-:-:S05]  /*2d70*/  @!P1 IMAD.WIDE R40, R4, 0x8, R36 ;  /* 0x0000000804289825 */ /* 0x008fca00078e0224 */
[----:B------:R0:W-:Y:S01]  /*2d80*/  @!P1 STG.E.64 desc[UR8][R40.64], R38 ;  /* 0x0000002628009986 */ /* 0x0001e2000c101b08 */
[----:B------:R-:W-:Y:S06]  /*2d90*/  BAR.SYNC.DEFER_BLOCKING 0x0 ;  /* 0x0000000000007b1d */ /* 0x000fec0000010000 */
[----:B------:R-:W2:Y:S04]  /*2da0*/  LDG.E.64 R32, desc[UR8][R88.64] ;  /* 0x0000000858207981 */ /* 0x000ea8000c1e1b00 */
[----:B------:R-:W2:Y:S01]  /*2db0*/  LDG.E.64 R34, desc[UR8][R34.64] ;  /* 0x0000000822227981 */ /* 0x000ea2000c1e1b00 */
[----:B0-----:R-:W-:-:S02]  /*2dc0*/  MOV R40, 0x3f800000 ;  /* 0x3f80000000287802 */ /* 0x001fc40000000f00 */
[----:B------:R-:W-:Y:S01]  /*2dd0*/  ISETP.NE.AND P5, PT, RZ, UR10, PT ;  /* 0x0000000aff007c0c */ /* 0x000fe2000bfa5270 */
[----:B------:R-:W0:Y:S01]  /*2de0*/  LDS.64 R36, [UR5+0x90] ;  /* 0x00009005ff247984 */ /* 0x000e220008000a00 */
[----:B------:R-:W-:Y:S02]  /*2df0*/  SHF.L.U32 R48, R48, 0x10, RZ ;  /* 0x0000001030307819 */ /* 0x000fe400000006ff */
[----:B------:R-:W-:Y:S01]  /*2e00*/  SHF.L.U32 R78, R78, 0x10, RZ ;  /* 0x000000104e4e7819 */ /* 0x000fe200000006ff */
[----:B0-----:R-:W-:-:S04]  /*2e10*/  FMUL.FTZ R87, R36, UR6 ;  /* 0x0000000624577c20 */ /* 0x001fc80008410000 */
[C---:B------:R-:W-:Y:S01]  /*2e20*/  FMUL.FTZ R36, R87.reuse, R87 ;  /* 0x0000005757247220 */ /* 0x040fe20000410000 */
[----:B------:R-:W-:-:S03]  /*2e30*/  FADD.FTZ R39, -R87, R78 ;  /* 0x0000004e57277221 */ /* 0x000fc60000010100 */
[----:B------:R-:W-:-:S05]  /*2e40*/  FFMA.FTZ R36, R37, UR6, -R36 ;  /* 0x0000000625247c23 */ /* 0x000fca0008010824 */
[----:B------:R-:W-:-:S13]  /*2e50*/  FSETP.GTU.FTZ.AND P1, PT, R36, RZ, PT ;  /* 0x000000ff2400720b */ /* 0x000fda0003f3c000 */
[----:B------:R-:W0:Y:S02]  /*2e60*/  @P1 LDC R37, c[0x0][0x238] ;  /* 0x00008e00ff251b82 */ /* 0x000e240000000800 */
[----:B0-----:R-:W-:Y:S01]  /*2e70*/  @P1 FADD.FTZ R36, R36, R37 ;  /* 0x0000002524241221 */ /* 0x001fe20000010000 */
[----:B------:R-:W-:Y:S01]  /*2e80*/  FADD.FTZ R37, R48, -R87 ;  /* 0x8000005730257221 */ /* 0x000fe20000010000 */
[----:B------:R-:W-:Y:S02]  /*2e90*/  SHF.L.U32 R48, R24, 0x10, RZ ;  /* 0x0000001018307819 */ /* 0x000fe400000006ff */
[----:B------:R-:W0:Y:S01]  /*2ea0*/  @P1 MUFU.RSQ R40, R36 ;  /* 0x0000002400281308 */ /* 0x000e220000001400 */
[----:B------:R-:W-:Y:S01]  /*2eb0*/  SHF.L.U32 R24, R77, 0x10, RZ ;  /* 0x000000104d187819 */ /* 0x000fe200000006ff */
[-C--:B0-----:R-:W-:Y:S01]  /*2ec0*/  FMUL.FTZ R37, R37, R40.reuse ;  /* 0x0000002825257220 */ /* 0x081fe20000410000 */
[----:B------:R-:W-:-:S03]  /*2ed0*/  FMUL.FTZ R38, R39, R40 ;  /* 0x0000002827267220 */ /* 0x000fc60000410000 */
[----:B--2---:R-:W-:Y:S01]  /*2ee0*/  FFMA.FTZ R41, R32, R37, R34 ;  /* 0x0000002520297223 */ /* 0x004fe20000010022 */
[----:B------:R-:W-:Y:S01]  /*2ef0*/  FFMA.FTZ R74, R33, R38, R35 ;  /* 0x00000026214a7223 */ /* 0x000fe20000010023 */
[----:B------:R-:W-:Y:S06]  /*2f00*/  @!P5 BRA `(.L_x_2104) ;  /* 0x000000000028d947 */ /* 0x000fec0003800000 */
        /* <DEDUP_REMOVED lines=10> */
.L_x_2104:
        /* <DEDUP_REMOVED lines=14> */
.L_x_2106:
[----:B------:R-:W-:Y:S05]  /*3090*/  BSYNC B0 ;  /* 0x0000000000007941 */ /* 0x000fea0003800000 */
.L_x_2105:
[----:B------:R-:W-:Y:S01]  /*30a0*/  ULDC.64 UR12, c[0x0][0x278] ;  /* 0x00009e00000c7ab9 */ /* 0x000fe20000000a00 */
[--C-:B------:R-:W-:Y:S01]  /*30b0*/  FADD.FTZ R37, R48, -R87.reuse ;  /* 0x8000005730257221 */ /* 0x100fe20000010000 */
[----:B------:R-:W-:Y:S01]  /*30c0*/  ISETP.GE.U32.AND P6, PT, R9, UR12, PT ;  /* 0x0000000c09007c0c */ /* 0x000fe2000bfc6070 */
[----:B0-----:R-:W-:Y:S01]  /*30d0*/  FADD.FTZ R39, -R87, R24 ;  /* 0x0000001857277221 */ /* 0x001fe20000010100 */
[----:B------:R-:W-:Y:S01]  /*30e0*/  ISETP.GE.U32.AND P1, PT, R10, UR12, PT ;  /* 0x0000000c0a007c0c */ /* 0x000fe2000bf26070 */
[----:B------:R-:W-:Y:S01]  /*30f0*/  IMAD.U32 R90, R50, 0x10000, RZ ;  /* 0x00010000325a7824 */ /* 0x000fe200078e00ff */
[----:B------:R-:W-:Y:S01]  /*3100*/  ISETP.GE.U32.AND P2, PT, R11, UR12, PT ;  /* 0x0000000c0b007c0c */ /* 0x000fe2000bf46070 */
[----:B------:R-:W-:Y:S01]  /*3110*/  IMAD.U32 R50, R45, 0x10000, RZ ;  /* 0x000100002d327824 */ /* 0x000fe200078e00ff */
[----:B------:R-:W-:Y:S01]  /*3120*/  ISETP.GE.U32.AND P3, PT, R12, UR12, PT ;  /* 0x0000000c0c007c0c */ /* 0x000fe2000bf66070 */
[-C--:B------:R-:W-:Y:S01]  /*3130*/  FMUL.FTZ R37, R37, R40.reuse ;  /* 0x0000002825257220 */ /* 0x080fe20000410000 */
[----:B------:R-:W-:Y:S01]  /*3140*/  ISETP.GE.U32.AND P4, PT, R13, UR12, PT ;  /* 0x0000000c0d007c0c */ /* 0x000fe2000bf86070 */
[----:B------:R-:W-:Y:S01]  /*3150*/  FMUL.FTZ R24, R39, R40 ;  /* 0x0000002827187220 */ /* 0x000fe20000410000 */
[----:B------:R-:W-:Y:S01]  /*3160*/  SHF.L.U32 R74, R26, 0x10, RZ ;  /* 0x000000101a4a7819 */ /* 0x000fe200000006ff */
[----:B------:R-:W-:Y:S01]  /*3170*/  FADD.FTZ R111, R90, -R87 ;  /* 0x800000575a6f7221 */ /* 0x000fe20000010000 */
[----:B------:R-:W-:Y:S01]  /*3180*/  SHF.L.U32 R78, R28, 0x10, RZ ;  /* 0x000000101c4e7819 */ /* 0x000fe200000006ff */
[----:B------:R-:W-:Y:S01]  /*3190*/  FFMA.FTZ R123, R33, R24, R35 ;  /* 0x00000018217b7223 */ /* 0x000fe20000010023 */
[----:B------:R-:W-:Y:S01]  /*31a0*/  SHF.L.U32 R88, R30, 0x10, RZ ;  /* 0x000000101e587819 */ /* 0x000fe200000006ff */
[--C-:B------:R-:W-:Y:S01]  /*31b0*/  FADD.FTZ R121, R74, -R87.reuse ;  /* 0x800000574a797221 */ /* 0x100fe20000010000 */
[----:B------:R-:W-:Y:S01]  /*31c0*/  SHF.L.U32 R26, R79, 0x10, RZ ;  /* 0x000000104f1a7819 */ /* 0x000fe200000006ff */
[--C-:B------:R-:W-:Y:S01]  /*31d0*/  FADD.FTZ R117, R78, -R87.reuse ;  /* 0x800000574e757221 */ /* 0x100fe20000010000 */
[----:B------:R-:W-:Y:S01]  /*31e0*/  SHF.L.U32 R80, R80, 0x10, RZ ;  /* 0x0000001050507819 */ /* 0x000fe200000006ff */
[--C-:B------:R-:W-:Y:S01]  /*31f0*/  FADD.FTZ R107, R88, -R87.reuse ;  /* 0x80000057586b7221 */ /* 0x100fe20000010000 */
[----:B------:R-:W-:Y:S01]  /*3200*/  SHF.L.U32 R28, R81, 0x10, RZ ;  /* 0x00000010511c7819 */ /* 0x000fe200000006ff */
[C---:B------:R-:W-:Y:S01]  /*3210*/  FADD.FTZ R119, -R87.reuse, R26 ;  /* 0x0000001a57777221 */ /* 0x040fe20000010100 */
[----:B------:R-:W-:Y:S01]  /*3220*/  SHF.L.U32 R82, R82, 0x10, RZ ;  /* 0x0000001052527819 */ /* 0x000fe200000006ff */
[C---:B------:R-:W-:Y:S01]  /*3230*/  FADD.FTZ R115, -R87.reuse, R80 ;  /* 0x0000005057737221 */ /* 0x040fe20000010100 */
[----:B------:R-:W-:Y:S01]  /*3240*/  SHF.L.U32 R92, R52, 0x10, RZ ;  /* 0x00000010345c7819 */ /* 0x000fe200000006ff */
[----:B------:R-:W-:Y:S01]  /*3250*/  FADD.FTZ R109, -R87, R28 ;  /* 0x0000001c576d7221 */ /* 0x000fe20000010100 */
[----:B------:R-:W-:Y:S01]  /*3260*/  SHF.L.U32 R30, R83, 0x10, RZ ;  /* 0x00000010531e7819 */ /* 0x000fe200000006ff */
[C---:B------:R-:W-:Y:S01]  /*3270*/  FADD.FTZ R113, -R87.reuse, R82 ;  /* 0x0000005257717221 */ /* 0x040fe20000010100 */
[----:B------:R-:W-:Y:S01]  /*3280*/  SHF.L.U32 R54, R54, 0x10, RZ ;  /* 0x0000001036367819 */ /* 0x000fe200000006ff */
[--C-:B------:R-:W-:Y:S01]  /*3290*/  FADD.FTZ R93, R92, -R87.reuse ;  /* 0x800000575c5d7221 */ /* 0x100fe20000010000 */
[----:B------:R-:W-:Y:S01]  /*32a0*/  SHF.L.U32 R84, R84, 0x10, RZ ;  /* 0x0000001054547819 */ /* 0x000fe200000006ff */
[----:B------:R-:W-:Y:S01]  /*32b0*/  FADD.FTZ R95, -R87, R30 ;  /* 0x0000001e575f7221 */ /* 0x000fe20000010100 */
[----:B------:R-:W-:Y:S01]  /*32c0*/  SHF.L.U32 R56, R56, 0x10, RZ ;  /* 0x0000001038387819 */ /* 0x000fe200000006ff */
[--C-:B------:R-:W-:Y:S01]  /*32d0*/  FADD.FTZ R97, R54, -R87.reuse ;  /* 0x8000005736617221 */ /* 0x100fe20000010000 */
[----:B------:R-:W-:Y:S01]  /*32e0*/  SHF.L.U32 R36, R85, 0x10, RZ ;  /* 0x0000001055247819 */ /* 0x000fe200000006ff */
[C---:B------:R-:W-:Y:S01]  /*32f0*/  FADD.FTZ R99, -R87.reuse, R84 ;  /* 0x0000005457637221 */ /* 0x040fe20000010100 */
[----:B------:R-:W-:Y:S01]  /*3300*/  SHF.L.U32 R58, R58, 0x10, RZ ;  /* 0x000000103a3a7819 */ /* 0x000fe200000006ff */
[--C-:B------:R-:W-:Y:S01]  /*3310*/  FADD.FTZ R101, R56, -R87.reuse ;  /* 0x8000005738657221 */ /* 0x100fe20000010000 */
        /* <DEDUP_REMOVED lines=21> */
[--C-:B------:R-:W-:Y:S01]  /*3470*/  FADD.FTZ R43, R68, -R87.reuse ;  /* 0x80000057442b7221 */ /* 0x100fe20000010000 */
[----:B------:R-:W-:Y:S01]  /*3480*/  SHF.L.U32 R52, R47, 0x10, RZ ;  /* 0x000000102f347819 */ /* 0x000fe200000006ff */
[----:B------:R-:W-:Y:S01]  /*3490*/  FADD.FTZ R47, -R87, R50 ;  /* 0x00000032572f7221 */ /* 0x000fe20000010100 */
[----:B------:R-:W-:Y:S01]  /*34a0*/  ISETP.GE.AND.EX P6, PT, R25, UR13, PT, P6 ;  /* 0x0000000d19007c0c */ /* 0x000fe2000bfc6360 */
[----:B------:R-:W-:Y:S01]  /*34b0*/  FADD.FTZ R41, -R87, R46 ;  /* 0x0000002e57297221 */ /* 0x000fe20000010100 */
[----:B------:R-:W-:Y:S01]  /*34c0*/  ISETP.GE.AND.EX P1, PT, R27, UR13, PT, P1 ;  /* 0x0000000d1b007c0c */ /* 0x000fe2000bf26310 */
[----:B------:R-:W-:Y:S01]  /*34d0*/  FADD.FTZ R45, R76, -R87 ;  /* 0x800000574c2d7221 */ /* 0x000fe20000010000 */
[----:B------:R-:W-:Y:S01]  /*34e0*/  ISETP.GE.AND.EX P2, PT, R29, UR13, PT, P2 ;  /* 0x0000000d1d007c0c */ /* 0x000fe2000bf46320 */
[----:B------:R-:W-:Y:S01]  /*34f0*/  FADD.FTZ R87, -R87, R52 ;  /* 0x0000003457577221 */ /* 0x000fe20000010100 */
[----:B------:R-:W-:Y:S01]  /*3500*/  ISETP.GE.AND.EX P3, PT, R31, UR13, PT, P3 ;  /* 0x0000000d1f007c0c */ /* 0x000fe2000bf66330 */
[----:B------:R-:W-:Y:S01]  /*3510*/  FFMA.FTZ R26, R32, R37, R34 ;  /* 0x00000025201a7223 */ /* 0x000fe20000010022 */
[----:B------:R-:W-:-:S02]  /*3520*/  ISETP.GE.AND.EX P4, PT, R49, UR13, PT, P4 ;  /* 0x0000000d31007c0c */ /* 0x000fc4000bf86340 */
[C---:B------:R-:W-:Y:S02]  /*3530*/  ISETP.LT.U32.AND P6, PT, R0.reuse, 0x1e0, !P6 ;  /* 0x000001e00000780c */ /* 0x040fe400077c1070 */
[C---:B------:R-:W-:Y:S02]  /*3540*/  ISETP.GT.U32.OR P1, PT, R0.reuse, 0x1df, P1 ;  /* 0x000001df0000780c */ /* 0x040fe40000f24470 */
[C---:B------:R-:W-:Y:S02]  /*3550*/  ISETP.GT.U32.OR P2, PT, R0.reuse, 0x1df, P2 ;  /* 0x000001df0000780c */ /* 0x040fe40001744470 */
        /* <DEDUP_REMOVED lines=13> */
.L_x_2107:
        /* <DEDUP_REMOVED lines=14> */
.L_x_2109:
[----:B------:R-:W-:Y:S05]  /*3710*/  BSYNC B0 ;  /* 0x0000000000007941 */ /* 0x000fea0003800000 */
.L_x_2108:
[-C--:B------:R-:W-:Y:S01]  /*3720*/  FMUL.FTZ R121, R121, R40.reuse ;  /* 0x0000002879797220 */ /* 0x080fe20000410000 */
[-C--:B------:R-:W-:Y:S01]  /*3730*/  FMUL.FTZ R24, R119, R40.reuse ;  /* 0x0000002877187220 */ /* 0x080fe20000410000 */
[-C--:B------:R-:W-:Y:S01]  /*3740*/  FMUL.FTZ R117, R117, R40.reuse ;  /* 0x0000002875757220 */ /* 0x080fe20000410000 */
[----:B0-----:R-:W-:Y:S01]  /*3750*/  FMUL.FTZ R38, R115, R40 ;  /* 0x0000002873267220 */ /* 0x001fe20000410000 */
[----:B------:R-:W-:Y:S01]  /*3760*/  FFMA.FTZ R121, R32, R121, R34 ;  /* 0x0000007920797223 */ /* 0x000fe20000010022 */
        /* <DEDUP_REMOVED lines=12> */
.L_x_2110:
[----:B------:R-:W-:Y:S04]  /*3830*/  BSSY B0, `(.L_x_2111) ;  /* 0x000000e000007945 */ /* 0x000fe80003800000 */
        /* <DEDUP_REMOVED lines=13> */
.L_x_2112:
[----:B------:R-:W-:Y:S05]  /*3910*/  BSYNC B0 ;  /* 0x0000000000007941 */ /* 0x000fea0003800000 */
.L_x_2111:
[----:B------:R-:W-:Y:S01]  /*3920*/  FFMA.FTZ R117, R32, R117, R34 ;  /* 0x0000007520757223 */ /* 0x000fe20000010022 */
[----:B------:R-:W-:Y:S01]  /*3930*/  FFMA.FTZ R38, R33, R38, R35 ;  /* 0x0000002621267223 */ /* 0x000fe20000010023 */
[----:B------:R-:W-:Y:S06]  /*3940*/  @!P5 BRA `(.L_x_2113) ;  /* 0x000000000028d947 */ /* 0x000fec0003800000 */
        /* <DEDUP_REMOVED lines=10> */
.L_x_2113:
        /* <DEDUP_REMOVED lines=14> */
.L_x_2115:
[----:B------:R-:W-:Y:S05]  /*3ad0*/  BSYNC B0 ;  /* 0x0000000000007941 */ /* 0x000fea0003800000 */
.L_x_2114:
        /* <DEDUP_REMOVED lines=8> */
[----:B-1----:R-:W-:-:S05]  /*3b60*/  FMUL.FTZ R29, R24, -1.4426950216293334961 ;  /* 0xbfb8aa3b181d7820 */ /* 0x002fca0000410000 */
        /* <DEDUP_REMOVED lines=8> */
.L_x_2116:
        /* <DEDUP_REMOVED lines=10> */
[----:B-1----:R-:W-:-:S02]  /*3c90*/  LEA R28, P1, R26, UR14, 0x1 ;  /* 0x0000000e1a1c7c11 */ /* 0x002fc4000f8208ff */
[----:B------:R-:W-:-:S04]  /*3ca0*/  IADD3 R31, R27, R31, RZ ;  /* 0x0000001f1b1f7210 */ /* 0x000fc80007ffe0ff */
[----:B------:R-:W-:-:S05]  /*3cb0*/  LEA.HI.X R29, R26, UR15, R31, 0x1, P1 ;  /* 0x0000000f1a1d7c11 */ /* 0x000fca00088f0c1f */
[----:B------:R0:W-:Y:S02]  /*3cc0*/  STG.E desc[UR8][R28.64], R107 ;  /* 0x0000006b1c007986 */ /* 0x0001e4000c101908 */
.L_x_2118:
[----:B------:R-:W-:Y:S05]  /*3cd0*/  BSYNC B0 ;  /* 0x0000000000007941 */ /* 0x000fea0003800000 */
.L_x_2117:
[----:B------:R-:W-:Y:S01]  /*3ce0*/  FFMA.FTZ R111, R32, R111, R34 ;  /* 0x0000006f206f7223 */ /* 0x000fe20000010022 */
[----:B------:R-:W-:Y:S01]  /*3cf0*/  FFMA.FTZ R36, R33, R36, R35 ;  /* 0x0000002421247223 */ /* 0x000fe20000010023 */
[----:B------:R-:W-:Y:S06]  /*3d00*/  @!P5 BRA `(.L_x_2119) ;  /* 0x000000000028d947 */ /* 0x000fec0003800000 */
[----:B------:R-:W-:Y:S01]  /*3d10*/  FMUL.FTZ R24, R111, -1.4426950216293334961 ;  /* 0xbfb8aa3b6f187820 */ /* 0x000fe20000410000 */
[----:B------:R-:W-:-:S05]  /*3d20*/  FMUL.FTZ R27, R36, -1.4426950216293334961 ;  /* 0xbfb8aa3b241b7820 */ /* 0x000fca0000410000 */
[----:B------:R-:W2:Y:S08]  /*3d30*/  MUFU.EX2 R24, R24 ;  /* 0x0000001800187308 */ /* 0x000eb00000000800 */
[----:B------:R-:W0:Y:S01]  /*3d40*/  MUFU.EX2 R27, R27 ;  /* 0x0000001b001b7308 */ /* 0x000e220000000800 */
[----:B--2---:R-:W-:-:S07]  /*3d50*/  FADD.FTZ R26, R24, 1 ;  /* 0x3f800000181a7421 */ /* 0x004fce0000010000 */
[----:B------:R-:W2:Y:S01]  /*3d60*/  MUFU.RCP R26, R26 ;  /* 0x0000001a001a7308 */ /* 0x000ea20000001000 */
[----:B01----:R-:W-:-:S07]  /*3d70*/  FADD.FTZ R28, R27, 1 ;  /* 0x3f8000001b1c7421 */ /* 0x003fce0000010000 */
[----:B------:R-:W0:Y:S01]  /*3d80*/  MUFU.RCP R29, R28 ;  /* 0x0000001c001d7308 */ /* 0x000e220000001000 */
[----:B--2---:R-:W-:Y:S01]  /*3d90*/  FMUL.FTZ R111, R111, R26 ;  /* 0x0000001a6f6f7220 */ /* 0x004fe20000410000 */
[----:B0-----:R-:W-:-:S07]  /*3da0*/  FMUL.FTZ R36, R36, R29 ;  /* 0x0000001d24247220 */ /* 0x001fce0000410000 */
.L_x_2119:
[----:B------:R-:W-:Y:S04]  /*3db0*/  BSSY B0, `(.L_x_2120) ;  /* 0x000000e000007945 */ /* 0x000fe80003800000 */
[----:B------:R-:W-:Y:S05]  /*3dc0*/  @P4 BRA `(.L_x_2121) ;  /* 0x0000000000304947 */ /* 0x000fea0003800000 */
[----:B------:R-:W-:Y:S01]  /*3dd0*/  ULDC.64 UR14, c[0x0][0x270] ;  /* 0x00009c00000e7ab9 */ /* 0x000fe20000000a00 */
[----:B------:R-:W-:Y:S01]  /*3de0*/  MOV R27, R71 ;  /* 0x00000047001b7202 */ /* 0x000fe20000000f00 */
[----:B------:R-:W-:Y:S01]  /*3df0*/  IMAD R24, R49, UR14, RZ ;  /* 0x0000000e31187c24 */ /* 0x000fe2000f8e02ff */
[----:B------:R-:W-:Y:S01]  /*3e00*/  F2FP.BF16.F32.PACK_AB R111, R36, R111 ;  /* 0x0000006f246f723e */ /* 0x000fe200000010ff */
[----:B------:R-:W-:Y:S02]  /*3e10*/  IMAD.MOV.U32 R26, RZ, RZ, R72 ;  /* 0x000000ffff1a7224 */ /* 0x000fe400078e0048 */
[C---:B01----:R-:W-:Y:S02]  /*3e20*/  IMAD R29, R13.reuse, UR15, R24 ;  /* 0x0000000f0d1d7c24 */ /* 0x043fe4000f8e0218 */
[----:B------:R-:W-:Y:S01]  /*3e30*/  IMAD.WIDE.U32 R26, R13, UR14, R26 ;  /* 0x0000000e0d1a7c25 */ /* 0x000fe2000f8e001a */
[----:B------:R-:W-:Y:S02]  /*3e40*/  ULDC.64 UR14, c[0x0][0x210] ;  /* 0x00008400000e7ab9 */ /* 0x000fe40000000a00 */
[----:B------:R-:W-:-:S02]  /*3e50*/  LEA R28, P1, R26, UR14, 0x1 ;  /* 0x0000000e1a1c7c11 */ /* 0x000fc4000f8208ff */
[----:B------:R-:W-:-:S04]  /*3e60*/  IADD3 R29, R27, R29, RZ ;  /* 0x0000001d1b1d7210 */ /* 0x000fc80007ffe0ff */
[----:B------:R-:W-:-:S05]  /*3e70*/  LEA.HI.X R29, R26, UR15, R29, 0x1, P1 ;  /* 0x0000000f1a1d7c11 */ /* 0x000fca00088f0c1d */
[----:B------:R2:W-:Y:S02]  /*3e80*/  STG.E desc[UR8][R28.64], R111 ;  /* 0x0000006f1c007986 */ /* 0x0005e4000c101908 */
.L_x_2121:
[----:B------:R-:W-:Y:S05]  /*3e90*/  BSYNC B0 ;  /* 0x0000000000007941 */ /* 0x000fea0003800000 */
.L_x_2120:
[----:B------:R-:W-:Y:S01]  /*3ea0*/  ISETP.GE.U32.AND P6, PT, R14, UR12, PT ;  /* 0x0000000c0e007c0c */ /* 0x000fe2000bfc6070 */
[-C--:B------:R-:W-:Y:S01]  /*3eb0*/  FMUL.FTZ R93, R93, R40.reuse ;  /* 0x000000285d5d7220 */ /* 0x080fe20000410000 */
        /* <DEDUP_REMOVED lines=8> */
[----:B------:R-:W-:Y:S01]  /*3f40*/  ISETP.GE.AND.EX P6, PT, R51, UR13, PT, P6 ;  /* 0x0000000d33007c0c */ /* 0x000fe2000bfc6360 */
        /* <DEDUP_REMOVED lines=9> */
[-C--:B------:R-:W-:Y:S01]  /*3fe0*/  FMUL.FTZ R83, R83, R40.reuse ;  /* 0x0000002853537220 */ /* 0x080fe20000410000 */
[-C--:B------:R-:W-:Y:S01]  /*3ff0*/  FMUL.FTZ R24, R81, R40.reuse ;  /* 0x0000002851187220 */ /* 0x080fe20000410000 */
[-C--:B------:R-:W-:Y:S01]  /*4000*/  FMUL.FTZ R79, R79, R40.reuse ;  /* 0x000000284f4f7220 */ /* 0x080fe20000410000 */
[-C--:B------:R-:W-:Y:S01]  /*4010*/  FMUL.FTZ R26, R77, R40.reuse ;  /* 0x000000284d1a7220 */ /* 0x080fe20000410000 */
[-C--:B------:R-:W-:Y:S01]  /*4020*/  FMUL.FTZ R75, R75, R40.reuse ;  /* 0x000000284b4b7220 */ /* 0x080fe20000410000 */
[-C--:B012---:R-:W-:Y:S01]  /*4030*/  FMUL.FTZ R28, R47, R40.reuse ;  /* 0x000000282f1c7220 */ /* 0x087fe20000410000 */
[-C--:B------:R-:W-:Y:S01]  /*4040*/  FMUL.FTZ R43, R43, R40.reuse ;  /* 0x000000282b2b7220 */ /* 0x080fe20000410000 */
[-C--:B------:R-:W-:Y:S01]  /*4050*/  FMUL.FTZ R36, R41, R40.reuse ;  /* 0x0000002829247220 */ /* 0x080fe20000410000 */
[-C--:B------:R-:W-:Y:S01]  /*4060*/  FMUL.FTZ R45, R45, R40.reuse ;  /* 0x000000282d2d7220 */ /* 0x080fe20000410000 */
[C---:B------:R-:W-:Y:S01]  /*4070*/  ISETP.GT.U32.OR P6, PT, R0.reuse, 0x1df, P6 ;  /* 0x000001df0000780c */ /* 0x040fe200037c4470 */
[----:B------:R-:W-:Y:S01]  /*4080*/  FMUL.FTZ R40, R87, R40 ;  /* 0x0000002857287220 */ /* 0x000fe20000410000 */
[----:B------:R-:W-:Y:S01]  /*4090*/  ISETP.GT.U32.OR P1, PT, R0, 0x1df, P1 ;  /* 0x000001df0000780c */ /* 0x000fe20000f24470 */
[----:B------:R-:W-:Y:S01]  /*40a0*/  FFMA.FTZ R93, R32, R93, R34 ;  /* 0x0000005d205d7223 */ /* 0x000fe20000010022 */
[C---:B------:R-:W-:Y:S01]  /*40b0*/  ISETP.GT.U32.OR P2, PT, R0.reuse, 0x1df, P2 ;  /* 0x000001df0000780c */ /* 0x040fe20001744470 */
[----:B------:R-:W-:Y:S01]  /*40c0*/  FFMA.FTZ R42, R33, R42, R35 ;  /* 0x0000002a212a7223 */ /* 0x000fe20000010023 */
[----:B------:R-:W-:-:S02]  /*40d0*/  ISETP.GT.U32.OR P3, PT, R0, 0x1df, P3 ;  /* 0x000001df0000780c */ /* 0x000fc40001f64470 */
        /* <DEDUP_REMOVED lines=12> */
.L_x_2122:
        /* <DEDUP_REMOVED lines=14> */
.L_x_2124:
[----:B------:R-:W-:Y:S05]  /*4280*/  BSYNC B0 ;  /* 0x0000000000007941 */ /* 0x000fea0003800000 */
.L_x_2123:
        /* <DEDUP_REMOVED lines=11> */
[----:B-1----:R-:W-:Y:S01]  /*4340*/  FMUL.FTZ R50, R50, R37 ;  /* 0x0000002532327220 */ /* 0x002fe20000410000 */
[----:B--2---:R-:W-:-:S07]  /*4350*/  FMUL.FTZ R97, R97, R42 ;  /* 0x0000002a61617220 */ /* 0x004fce0000410000 */
.L_x_2125:
[----:B------:R-:W-:Y:S04]  /*4360*/  BSSY B0, `(.L_x_2126) ;  /* 0x000000e000007945 */ /* 0x000fe80003800000 */
[----:B------:R-:W-:Y:S05]  /*4370*/  @P1 BRA `(.L_x_2127) ;  /* 0x0000000000301947 */ /* 0x000fea0003800000 */
[----:B------:R-:W-:Y:S01]  /*4380*/  ULDC.64 UR14, c[0x0][0x270] ;  /* 0x00009c00000e7ab9 */ /* 0x000fe20000000a00 */
[----:B0-----:R-:W-:Y:S01]  /*4390*/  MOV R46, R72 ;  /* 0x00000048002e7202 */ /* 0x001fe20000000f00 */
        /* <DEDUP_REMOVED lines=10> */
.L_x_2127:
[----:B------:R-:W-:Y:S05]  /*4440*/  BSYNC B0 ;  /* 0x0000000000007941 */ /* 0x000fea0003800000 */
.L_x_2126:
[----:B------:R-:W-:Y:S01]  /*4450*/  FFMA.FTZ R101, R32, R101, R34 ;  /* 0x0000006520657223 */ /* 0x000fe20000010022 */
[----:B------:R-:W-:Y:S01]  /*4460*/  FFMA.FTZ R52, R33, R52, R35 ;  /* 0x0000003421347223 */ /* 0x000fe20000010023 */
[----:B------:R-:W-:Y:S06]  /*4470*/  @!P5 BRA `(.L_x_2128) ;  /* 0x000000000028d947 */ /* 0x000fec0003800000 */
[----:B------:R-:W-:Y:S01]  /*4480*/  FMUL.FTZ R31, R52, -1.4426950216293334961 ;  /* 0xbfb8aa3b341f7820 */ /* 0x000fe20000410000 */
[----:B------:R-:W-:-:S05]  /*4490*/  FMUL.FTZ R27, R101, -1.4426950216293334961 ;  /* 0xbfb8aa3b651b7820 */ /* 0x000fca0000410000 */
[----:B------:R-:W2:Y:S08]  /*44a0*/  MUFU.EX2 R31, R31 ;  /* 0x0000001f001f7308 */ /* 0x000eb00000000800 */
[----:B------:R-:W3:Y:S01]  /*44b0*/  MUFU.EX2 R27, R27 ;  /* 0x0000001b001b7308 */ /* 0x000ee20000000800 */
[----:B--2---:R-:W-:-:S07]  /*44c0*/  FADD.FTZ R37, R31, 1 ;  /* 0x3f8000001f257421 */ /* 0x004fce0000010000 */
[----:B------:R-:W2:Y:S01]  /*44d0*/  MUFU.RCP R37, R37 ;  /* 0x0000002500257308 */ /* 0x000ea20000001000 */
[----:B---3--:R-:W-:-:S07]  /*44e0*/  FADD.FTZ R29, R27, 1 ;  /* 0x3f8000001b1d7421 */ /* 0x008fce0000010000 */
[----:B------:R-:W3:Y:S01]  /*44f0*/  MUFU.RCP R42, R29 ;  /* 0x0000001d002a7308 */ /* 0x000ee20000001000 */
[----:B--2---:R-:W-:Y:S01]  /*4500*/  FMUL.FTZ R52, R52, R37 ;  /* 0x0000002534347220 */ /* 0x004fe20000410000 */
[----:B---3--:R-:W-:-:S07]  /*4510*/  FMUL.FTZ R101, R101, R42 ;  /* 0x0000002a65657220 */ /* 0x008fce0000410000 */
.L_x_2128:
[----:B------:R-:W-:Y:S04]  /*4520*/  BSSY B0, `(.L_x_2129) ;  /* 0x000000e000007945 */ /* 0x000fe80003800000 */
[----:B------:R-:W-:Y:S05]  /*4530*/  @P2 BRA `(.L_x_2130) ;  /* 0x0000000000302947 */ /* 0x000fea0003800000 */
[----:B------:R-:W-:Y:S01]  /*4540*/  ULDC.64 UR14, c[0x0][0x270] ;  /* 0x00009c00000e7ab9 */ /* 0x000fe20000000a00 */
[----:B01----:R-:W-:Y:S01]  /*4550*/  MOV R46, R72 ;  /* 0x00000048002e7202 */ /* 0x003fe20000000f00 */
        /* <DEDUP_REMOVED lines=10> */
.L_x_2130:
[----:B------:R-:W-:Y:S05]  /*4600*/  BSYNC B0 ;  /* 0x0000000000007941 */ /* 0x000fea0003800000 */
.L_x_2129:
[----:B------:R-:W-:Y:S01]  /*4610*/  FFMA.FTZ R105, R32, R105, R34 ;  /* 0x0000006920697223 */ /* 0x000fe20000010022 */
[----:B------:R-:W-:Y:S01]  /*4620*/  FFMA.FTZ R42, R33, R38, R35 ;  /* 0x00000026212a7223 */ /* 0x000fe20000010023 */
[----:B------:R-:W-:Y:S06]  /*4630*/  @!P5 BRA `(.L_x_2131) ;  /* 0x000000000028d947 */ /* 0x000fec0003800000 */
[----:B------:R-:W-:Y:S01]  /*4640*/  FMUL.FTZ R31, R42, -1.4426950216293334961 ;  /* 0xbfb8aa3b2a1f7820 */ /* 0x000fe20000410000 */
[----:B------:R-:W-:-:S05]  /*4650*/  FMUL.FTZ R27, R105, -1.4426950216293334961 ;  /* 0xbfb8aa3b691b7820 */ /* 0x000fca0000410000 */
[----:B------:R-:W3:Y:S08]  /*4660*/  MUFU.EX2 R31, R31 ;  /* 0x0000001f001f7308 */ /* 0x000ef00000000800 */
[----:B------:R-:W4:Y:S01]  /*4670*/  MUFU.EX2 R27, R27 ;  /* 0x0000001b001b7308 */ /* 0x000f220000000800 */
[----:B---3--:R-:W-:-:S07]  /*4680*/  FADD.FTZ R37, R31, 1 ;  /* 0x3f8000001f257421 */ /* 0x008fce0000010000 */
[----:B------:R-:W3:Y:S01]  /*4690*/  MUFU.RCP R37, R37 ;  /* 0x0000002500257308 */ /* 0x000ee20000001000 */
[----:B----4-:R-:W-:-:S07]  /*46a0*/  FADD.FTZ R29, R27, 1 ;  /* 0x3f8000001b1d7421 */ /* 0x010fce0000010000 */
[----:B------:R-:W4:Y:S01]  /*46b0*/  MUFU.RCP R38, R29 ;  /* 0x0000001d00267308 */ /* 0x000f220000001000 */
[----:B---3--:R-:W-:Y:S01]  /*46c0*/  FMUL.FTZ R42, R42, R37 ;  /* 0x000000252a2a7220 */ /* 0x008fe20000410000 */
[----:B----4-:R-:W-:-:S07]  /*46d0*/  FMUL.FTZ R105, R105, R38 ;  /* 0x0000002669697220 */ /* 0x010fce0000410000 */
.L_x_2131:
        /* <DEDUP_REMOVED lines=8> */
[----:B012---:R-:W-:Y:S01]  /*4760*/  IMAD.WIDE.U32 R46, R17, UR14, R38 ;  /* 0x0000000e112e7c25 */ /* 0x007fe2000f8e0026 */
[----:B------:R-:W-:Y:S02]  /*4770*/  ULDC.64 UR14, c[0x0][0x210] ;  /* 0x00008400000e7ab9 */ /* 0x000fe40000000a00 */
[----:B------:R-:W-:-:S02]  /*4780*/  LEA R38, P1, R46, UR14, 0x1 ;  /* 0x0000000e2e267c11 */ /* 0x000fc4000f8208ff */
[----:B------:R-:W-:-:S04]  /*4790*/  IADD3 R27, R47, R27, RZ ;  /* 0x0000001b2f1b7210 */ /* 0x000fc80007ffe0ff */
[----:B------:R-:W-:-:S05]  /*47a0*/  LEA.HI.X R39, R46, UR15, R27, 0x1, P1 ;  /* 0x0000000f2e277c11 */ /* 0x000fca00088f0c1b */
[----:B------:R3:W-:Y:S02]  /*47b0*/  STG.E desc[UR8][R38.64], R105 ;  /* 0x0000006926007986 */ /* 0x0007e4000c101908 */
.L_x_2133:
[----:B------:R-:W-:Y:S05]  /*47c0*/  BSYNC B0 ;  /* 0x0000000000007941 */ /* 0x000fea0003800000 */
.L_x_2132:
[----:B------:R-:W-:Y:S01]  /*47d0*/  FFMA.FTZ R89, R32, R89, R34 ;  /* 0x0000005920597223 */ /* 0x000fe20000010022 */
[----:B------:R-:W-:Y:S01]  /*47e0*/  FFMA.FTZ R42, R33, R30, R35 ;  /* 0x0000001e212a7223 */ /* 0x000fe20000010023 */
[----:B------:R-:W-:Y:S06]  /*47f0*/  @!P5 BRA `(.L_x_2134) ;  /* 0x000000000028d947 */ /* 0x000fec0003800000 */
[----:B------:R-:W-:Y:S01]  /*4800*/  FMUL.FTZ R31, R42, -1.4426950216293334961 ;  /* 0xbfb8aa3b2a1f7820 */ /* 0x000fe20000410000 */
[----:B------:R-:W-:-:S05]  /*4810*/  FMUL.FTZ R27, R89, -1.4426950216293334961 ;  /* 0xbfb8aa3b591b7820 */ /* 0x000fca0000410000 */
[----:B------:R-:W4:Y:S08]  /*4820*/  MUFU.EX2 R31, R31 ;  /* 0x0000001f001f7308 */ /* 0x000f300000000800 */
[----:B------:R-:W5:Y:S01]  /*4830*/  MUFU.EX2 R27, R27 ;  /* 0x0000001b001b7308 */ /* 0x000f620000000800 */
[----:B----4-:R-:W-:-:S07]  /*4840*/  FADD.FTZ R37, R31, 1 ;  /* 0x3f8000001f257421 */ /* 0x010fce0000010000 */
[----:B------:R-:W4:Y:S01]  /*4850*/  MUFU.RCP R37, R37 ;  /* 0x0000002500257308 */ /* 0x000f220000001000 */
[----:B-----5:R-:W-:-:S07]  /*4860*/  FADD.FTZ R29, R27, 1 ;  /* 0x3f8000001b1d7421 */ /* 0x020fce0000010000 */
[----:B------:R-:W5:Y:S01]  /*4870*/  MUFU.RCP R30, R29 ;  /* 0x0000001d001e7308 */ /* 0x000f620000001000 */
[----:B----4-:R-:W-:Y:S01]  /*4880*/  FMUL.FTZ R42, R42, R37 ;  /* 0x000000252a2a7220 */ /* 0x010fe20000410000 */
[----:B-----5:R-:W-:-:S07]  /*4890*/  FMUL.FTZ R89, R89, R30 ;  /* 0x0000001e59597220 */ /* 0x020fce0000410000 */
.L_x_2134:
        /* <DEDUP_REMOVED lines=8> */
[----:B---3--:R-:W-:Y:S01]  /*4920*/  IMAD.WIDE.U32 R38, R18, UR14, R30 ;  /* 0x0000000e12267c25 */ /* 0x008fe2000f8e001e */
[----:B------:R-:W-:-:S03]  /*4930*/  ULDC.64 UR14, c[0x0][0x210] ;  /* 0x00008400000e7ab9 */ /* 0x000fc60000000a00 */
[----:B------:R-:W-:Y:S01]  /*4940*/  IMAD.IADD R59, R39, 0x1, R59 ;  /* 0x00000001273b7824 */ /* 0x000fe200078e023b */
[----:B------:R-:W-:-:S04]  /*4950*/  LEA R30, P1, R38, UR14, 0x1 ;  /* 0x0000000e261e7c11 */ /* 0x000fc8000f8208ff */
[----:B------:R-:W-:-:S05]  /*4960*/  LEA.HI.X R31, R38, UR15, R59, 0x1, P1 ;  /* 0x0000000f261f7c11 */ /* 0x000fca00088f0c3b */
[----:B------:R4:W-:Y:S04]  /*4970*/  STG.E desc[UR8][R30.64], R89 ;  /* 0x000000591e007986 */ /* 0x0009e8000c101908 */
.L_x_2136:
[----:B------:R-:W-:Y:S05]  /*4980*/  BSYNC B0 ;  /* 0x0000000000007941 */ /* 0x000fea0003800000 */
.L_x_2135:
[----:B------:R-:W-:Y:S01]  /*4990*/  ISETP.GE.U32.AND P6, PT, R19, UR12, PT ;  /* 0x0000000c13007c0c */ /* 0x000fe2000bfc6070 */
[--C-:B------:R-:W-:Y:S01]  /*49a0*/  FFMA.FTZ R83, R32, R83, R34.reuse ;  /* 0x0000005320537223 */ /* 0x100fe20000010022 */
[----:B------:R-:W-:Y:S01]  /*49b0*/  ISETP.GE.U32.AND P1, PT, R20, UR12, PT ;  /* 0x0000000c14007c0c */ /* 0x000fe2000bf26070 */
[C-C-:B------:R-:W-:Y:S01]  /*49c0*/  FFMA.FTZ R79, R32.reuse, R79, R34.reuse ;  /* 0x0000004f204f7223 */ /* 0x140fe20000010022 */
[----:B------:R-:W-:Y:S01]  /*49d0*/  ISETP.GE.U32.AND P2, PT, R21, UR12, PT ;  /* 0x0000000c15007c0c */ /* 0x000fe2000bf46070 */
[--C-:B------:R-:W-:Y:S01]  /*49e0*/  FFMA.FTZ R75, R32, R75, R34.reuse ;  /* 0x0000004b204b7223 */ /* 0x100fe20000010022 */
[----:B------:R-:W-:Y:S01]  /*49f0*/  ISETP.GE.U32.AND P3, PT, R22, UR12, PT ;  /* 0x0000000c16007c0c */ /* 0x000fe2000bf66070 */
[C-C-:B------:R-:W-:Y:S01]  /*4a00*/  FFMA.FTZ R43, R32.reuse, R43, R34.reuse ;  /* 0x0000002b202b7223 */ /* 0x140fe20000010022 */
[----:B------:R-:W-:Y:S01]  /*4a10*/  ISETP.GE.U32.AND P4, PT, R23, UR12, PT ;  /* 0x0000000c17007c0c */ /* 0x000fe2000bf86070 */
[----:B------:R-:W-:Y:S01]  /*4a20*/  FFMA.FTZ R32, R32, R45, R34 ;  /* 0x0000002d20207223 */ /* 0x000fe20000010022 */
[----:B------:R-:W-:Y:S01]  /*4a30*/  ISETP.GE.AND.EX P6, PT, R61, UR13, PT, P6 ;  /* 0x0000000d3d007c0c */ /* 0x000fe2000bfc6360 */
[--C-:B------:R-:W-:Y:S01]  /*4a40*/  FFMA.FTZ R34, R33, R26, R35.reuse ;  /* 0x0000001a21227223 */ /* 0x100fe20000010023 */
[----:B------:R-:W-:Y:S01]  /*4a50*/  ISETP.GE.AND.EX P1, PT, R63, UR13, PT, P1 ;  /* 0x0000000d3f007c0c */ /* 0x000fe2000bf26310 */
[--C-:B---3--:R-:W-:Y:S01]  /*4a60*/  FFMA.FTZ R38, R33, R28, R35.reuse ;  /* 0x0000001c21267223 */ /* 0x108fe20000010023 */
[----:B------:R-:W-:Y:S01]  /*4a70*/  ISETP.GE.AND.EX P2, PT, R65, UR13, PT, P2 ;  /* 0x0000000d41007c0c */ /* 0x000fe2000bf46320 */
[--C-:B------:R-:W-:Y:S01]  /*4a80*/  FFMA.FTZ R36, R33, R36, R35.reuse ;  /* 0x0000002421247223 */ /* 0x100fe20000010023 */
[----:B------:R-:W-:Y:S01]  /*4a90*/  ISETP.GE.AND.EX P3, PT, R67, UR13, PT, P3 ;  /* 0x0000000d43007c0c */ /* 0x000fe2000bf66330 */
[--C-:B------:R-:W-:Y:S01]  /*4aa0*/  FFMA.FTZ R27, R33, R40, R35.reuse ;  /* 0x00000028211b7223 */ /* 0x100fe20000010023 */
[----:B------:R-:W-:Y:S01]  /*4ab0*/  ISETP.GE.AND.EX P4, PT, R69, UR13, PT, P4 ;  /* 0x0000000d45007c0c */ /* 0x000fe2000bf86340 */
[----:B------:R-:W-:Y:S01]  /*4ac0*/  FFMA.FTZ R24, R33, R24, R35 ;  /* 0x0000001821187223 */ /* 0x000fe20000010023 */
[----:B------:R-:W-:-:S02]  /*4ad0*/  ISETP.GT.U32.OR P6, PT, R0, 0x1df, P6 ;  /* 0x000001df0000780c */ /* 0x000fc400037c4470 */
[C---:B------:R-:W-:Y:S02]  /*4ae0*/  ISETP.GT.U32.OR P1, PT, R0.reuse, 0x1df, P1 ;  /* 0x000001df0000780c */ /* 0x040fe40000f24470 */
[C---:B------:R-:W-:Y:S02]  /*4af0*/  ISETP.GT.U32.OR P2, PT, R0.reuse, 0x1df, P2 ;  /* 0x000001df0000780c */ /* 0x040fe40001744470 */
[C---:B------:R-:W-:Y:S02]  /*4b00*/  ISETP.GT.U32.OR P3, PT, R0.reuse, 0x1df, P3 ;  /* 0x000001df0000780c */ /* 0x040fe40001f64470 */
[----:B------:R-:W-:Y:S01]  /*4b10*/  ISETP.GT.U32.OR P4, PT, R0, 0x1df, P4 ;  /* 0x000001df0000780c */ /* 0x000fe20002784470 */
[----:B------:R-:W-:-:S12]  /*4b20*/  @!P5 BRA `(.L_x_2137) ;  /* 0x000000000028d947 */ /* 0x000fd80003800000 */
        /* <DEDUP_REMOVED lines=10> */
.L_x_2137:
[----:B------:R-:W-:Y:S04]  /*4bd0*/  BSSY B0, `(.L_x_2138) ;  /* 0x000000e000007945 */ /* 0x000fe80003800000 */
[----:B------:R-:W-:Y:S05]  /*4be0*/  @P6 BRA `(.L_x_2139) ;  /* 0x0000000000306947 */ /* 0x000fea0003800000 */
[----:B------:R-:W-:Y:S01]  /*4bf0*/  ULDC.64 UR12, c[0x0][0x270] ;  /* 0x00009c00000c7ab9 */ /* 0x000fe20000000a00 */
[----:B------:R-:W-:Y:S01]  /*4c00*/  MOV R28, R72 ;  /* 0x00000048001c7202 */ /* 0x000fe20000000f00 */
[----:B------:R-:W-:Y:S01]  /*4c10*/  IMAD R26, R61, UR12, RZ ;  /* 0x0000000c3d1a7c24 */ /* 0x000fe2000f8e02ff */
[----:B------:R-:W-:Y:S02]  /*4c20*/  MOV R29, R71 ;  /* 0x00000047001d7202 */ /* 0x000fe40000000f00 */
[----:B------:R-:W-:Y:S01]  /*4c30*/  F2FP.BF16.F32.PACK_AB R83, R24, R83 ;  /* 0x000000531853723e */ /* 0x000fe200000010ff */
[----:B----4-:R-:W-:-:S04]  /*4c40*/  IMAD.WIDE.U32 R30, R19, UR12, R28 ;  /* 0x0000000c131e7c25 */ /* 0x010fc8000f8e001c */
[----:B------:R-:W-:Y:S01]  /*4c50*/  IMAD R29, R19, UR13, R26 ;  /* 0x0000000d131d7c24 */ /* 0x000fe2000f8e021a */
[----:B------:R-:W-:Y:S02]  /*4c60*/  ULDC.64 UR12, c[0x0][0x210] ;  /* 0x00008400000c7ab9 */ /* 0x000fe40000000a00 */
[----:B------:R-:W-:Y:S02]  /*4c70*/  LEA R28, P6, R30, UR12, 0x1 ;  /* 0x0000000c1e1c7c11 */ /* 0x000fe4000f8c08ff */
[----:B------:R-:W-:-:S04]  /*4c80*/  IADD3 R29, R31, R29, RZ ;  /* 0x0000001d1f1d7210 */ /* 0x000fc80007ffe0ff */
[----:B------:R-:W-:-:S05]  /*4c90*/  LEA.HI.X R29, R30, UR13, R29, 0x1, P6 ;  /* 0x0000000d1e1d7c11 */ /* 0x000fca000b0f0c1d */
[----:B------:R3:W-:Y:S02]  /*4ca0*/  STG.E desc[UR8][R28.64], R83 ;  /* 0x000000531c007986 */ /* 0x0007e4000c101908 */
.L_x_2139:
[----:B------:R-:W-:Y:S05]  /*4cb0*/  BSYNC B0 ;  /* 0x0000000000007941 */ /* 0x000fea0003800000 */
.L_x_2138:
[----:B------:R-:W-:Y:S05]  /*4cc0*/  @!P5 BRA `(.L_x_2140) ;  /* 0x000000000028d947 */ /* 0x000fea0003800000 */
[----:B------:R-:W-:Y:S01]  /*4cd0*/  FMUL.FTZ R24, R79, -1.4426950216293334961 ;  /* 0xbfb8aa3b4f187820 */ /* 0x000fe20000410000 */
[----:B---3--:R-:W-:-:S05]  /*4ce0*/  FMUL.FTZ R28, R34, -1.4426950216293334961 ;  /* 0xbfb8aa3b221c7820 */ /* 0x008fca0000410000 */
[----:B------:R-:W3:Y:S08]  /*4cf0*/  MUFU.EX2 R24, R24 ;  /* 0x0000001800187308 */ /* 0x000ef00000000800 */
[----:B------:R-:W5:Y:S01]  /*4d00*/  MUFU.EX2 R28, R28 ;  /* 0x0000001c001c7308 */ /* 0x000f620000000800 */
[----:B---3--:R-:W-:-:S07]  /*4d10*/  FADD.FTZ R26, R24, 1 ;  /* 0x3f800000181a7421 */ /* 0x008fce0000010000 */
[----:B------:R-:W3:Y:S01]  /*4d20*/  MUFU.RCP R26, R26 ;  /* 0x0000001a001a7308 */ /* 0x000ee20000001000 */
[----:B-----5:R-:W-:-:S07]  /*4d30*/  FADD.FTZ R29, R28, 1 ;  /* 0x3f8000001c1d7421 */ /* 0x020fce0000010000 */
[----:B------:R-:W5:Y:S01]  /*4d40*/  MUFU.RCP R29, R29 ;  /* 0x0000001d001d7308 */ /* 0x000f620000001000 */
[----:B---3--:R-:W-:Y:S01]  /*4d50*/  FMUL.FTZ R79, R79, R26 ;  /* 0x0000001a4f4f7220 */ /* 0x008fe20000410000 */
[----:B-----5:R-:W-:-:S07]  /*4d60*/  FMUL.FTZ R34, R34, R29 ;  /* 0x0000001d22227220 */ /* 0x020fce0000410000 */
.L_x_2140:
[----:B------:R-:W-:Y:S04]  /*4d70*/  BSSY B0, `(.L_x_2141) ;  /* 0x000000e000007945 */ /* 0x000fe80003800000 */
[----:B------:R-:W-:Y:S05]  /*4d80*/  @P1 BRA `(.L_x_2142) ;  /* 0x0000000000301947 */ /* 0x000fea0003800000 */
[----:B------:R-:W-:Y:S01]  /*4d90*/  ULDC.64 UR12, c[0x0][0x270] ;  /* 0x00009c00000c7ab9 */ /* 0x000fe20000000a00 */
[----:B---3--:R-:W-:Y:S01]  /*4da0*/  MOV R28, R72 ;  /* 0x00000048001c7202 */ /* 0x008fe20000000f00 */
[----:B------:R-:W-:Y:S01]  /*4db0*/  IMAD R63, R63, UR12, RZ ;  /* 0x0000000c3f3f7c24 */ /* 0x000fe2000f8e02ff */
[----:B------:R-:W-:Y:S02]  /*4dc0*/  MOV R29, R71 ;  /* 0x00000047001d7202 */ /* 0x000fe40000000f00 */
[----:B------:R-:W-:Y:S01]  /*4dd0*/  F2FP.BF16.F32.PACK_AB R79, R34, R79 ;  /* 0x0000004f224f723e */ /* 0x000fe200000010ff */
[C---:B------:R-:W-:Y:S02]  /*4de0*/  IMAD R63, R20.reuse, UR13, R63 ;  /* 0x0000000d143f7c24 */ /* 0x040fe4000f8e023f */
[----:B----4-:R-:W-:Y:S01]  /*4df0*/  IMAD.WIDE.U32 R30, R20, UR12, R28 ;  /* 0x0000000c141e7c25 */ /* 0x010fe2000f8e001c */
[----:B------:R-:W-:Y:S02]  /*4e00*/  ULDC.64 UR12, c[0x0][0x210] ;  /* 0x00008400000c7ab9 */ /* 0x000fe40000000a00 */
[----:B------:R-:W-:-:S02]  /*4e10*/  LEA R28, P1, R30, UR12, 0x1 ;  /* 0x0000000c1e1c7c11 */ /* 0x000fc4000f8208ff */
[----:B------:R-:W-:-:S04]  /*4e20*/  IADD3 R63, R31, R63, RZ ;  /* 0x0000003f1f3f7210 */ /* 0x000fc80007ffe0ff */
[----:B------:R-:W-:-:S05]  /*4e30*/  LEA.HI.X R29, R30, UR13, R63, 0x1, P1 ;  /* 0x0000000d1e1d7c11 */ /* 0x000fca00088f0c3f */
[----:B------:R3:W-:Y:S02]  /*4e40*/  STG.E desc[UR8][R28.64], R79 ;  /* 0x0000004f1c007986 */ /* 0x0007e4000c101908 */
.L_x_2142:
[----:B------:R-:W-:Y:S05]  /*4e50*/  BSYNC B0 ;  /* 0x0000000000007941 */ /* 0x000fea0003800000 */
.L_x_2141:
        /* <DEDUP_REMOVED lines=11> */
.L_x_2143:
[----:B------:R-:W-:Y:S04]  /*4f10*/  BSSY B0, `(.L_x_2144) ;  /* 0x000000e000007945 */ /* 0x000fe80003800000 */
[----:B------:R-:W-:Y:S05]  /*4f20*/  @P2 BRA `(.L_x_2145) ;  /* 0x0000000000302947 */ /* 0x000fea0003800000 */
[----:B------:R-:W-:Y:S01]  /*4f30*/  ULDC.64 UR12, c[0x0][0x270] ;  /* 0x00009c00000c7ab9 */ /* 0x000fe20000000a00 */
[----:B---3--:R-:W-:Y:S01]  /*4f40*/  MOV R28, R72 ;  /* 0x00000048001c7202 */ /* 0x008fe20000000f00 */
        /* <DEDUP_REMOVED lines=10> */
.L_x_2145:
[----:B------:R-:W-:Y:S05]  /*4ff0*/  BSYNC B0 ;  /* 0x0000000000007941 */ /* 0x000fea0003800000 */
.L_x_2144:
        /* <DEDUP_REMOVED lines=11> */
.L_x_2146:
        /* <DEDUP_REMOVED lines=14> */
.L_x_2148:
[----:B------:R-:W-:Y:S05]  /*5190*/  BSYNC B0 ;  /* 0x0000000000007941 */ /* 0x000fea0003800000 */
.L_x_2147:
[----:B------:R-:W-:Y:S05]  /*51a0*/  @!P5 BRA `(.L_x_2149) ;  /* 0x000000000028d947 */ /* 0x000fea0003800000 */
[----:B---3--:R-:W-:Y:S01]  /*51b0*/  FMUL.FTZ R28, R27, -1.4426950216293334961 ;  /* 0xbfb8aa3b1b1c7820 */ /* 0x008fe20000410000 */
[----:B------:R-:W-:-:S05]  /*51c0*/  FMUL.FTZ R24, R32, -1.4426950216293334961 ;  /* 0xbfb8aa3b20187820 */ /* 0x000fca0000410000 */
[----:B------:R-:W4:Y:S08]  /*51d0*/  MUFU.EX2 R28, R28 ;  /* 0x0000001c001c7308 */ /* 0x000f300000000800 */
[----:B------:R-:W3:Y:S01]  /*51e0*/  MUFU.EX2 R24, R24 ;  /* 0x0000001800187308 */ /* 0x000ee20000000800 */
[----:B----4-:R-:W-:-:S07]  /*51f0*/  FADD.FTZ R30, R28, 1 ;  /* 0x3f8000001c1e7421 */ /* 0x010fce0000010000 */
[----:B------:R-:W4:Y:S01]  /*5200*/  MUFU.RCP R30, R30 ;  /* 0x0000001e001e7308 */ /* 0x000f220000001000 */
[----:B---3--:R-:W-:-:S07]  /*5210*/  FADD.FTZ R26, R24, 1 ;  /* 0x3f800000181a7421 */ /* 0x008fce0000010000 */
[----:B------:R-:W3:Y:S01]  /*5220*/  MUFU.RCP R29, R26 ;  /* 0x0000001a001d7308 */ /* 0x000ee20000001000 */
[----:B----4-:R-:W-:Y:S01]  /*5230*/  FMUL.FTZ R27, R27, R30 ;  /* 0x0000001e1b1b7220 */ /* 0x010fe20000410000 */
[----:B---3--:R-:W-:-:S07]  /*5240*/  FMUL.FTZ R32, R32, R29 ;  /* 0x0000001d20207220 */ /* 0x008fce0000410000 */
.L_x_2149:
[----:B------:R-:W-:Y:S04]  /*5250*/  BSSY B0, `(.L_x_2150) ;  /* 0x000000d000007945 */ /* 0x000fe80003800000 */
[----:B------:R-:W-:Y:S05]  /*5260*/  @P4 BRA `(.L_x_2151) ;  /* 0x00000000002c4947 */ /* 0x000fea0003800000 */
[----:B------:R-:W-:Y:S01]  /*5270*/  ULDC.64 UR12, c[0x0][0x270] ;  /* 0x00009c00000c7ab9 */ /* 0x000fe20000000a00 */
[----:B------:R-:W-:Y:S01]  /*5280*/  MOV R70, R72 ;  /* 0x0000004800467202 */ /* 0x000fe20000000f00 */
[----:B------:R-:W-:Y:S01]  /*5290*/  IMAD R24, R69, UR12, RZ ;  /* 0x0000000c45187c24 */ /* 0x000fe2000f8e02ff */
[----:B------:R-:W-:-:S03]  /*52a0*/  F2FP.BF16.F32.PACK_AB R27, R27, R32 ;  /* 0x000000201b1b723e */ /* 0x000fc600000010ff */
[----:B------:R-:W-:-:S04]  /*52b0*/  IMAD.WIDE.U32 R70, R23, UR12, R70 ;  /* 0x0000000c17467c25 */ /* 0x000fc8000f8e0046 */
[----:B---3--:R-:W-:Y:S01]  /*52c0*/  IMAD R29, R23, UR13, R24 ;  /* 0x0000000d171d7c24 */ /* 0x008fe2000f8e0218 */
[----:B------:R-:W-:Y:S02]  /*52d0*/  ULDC.64 UR12, c[0x0][0x210] ;  /* 0x00008400000c7ab9 */ /* 0x000fe40000000a00 */
[----:B------:R-:W-:Y:S02]  /*52e0*/  LEA R28, P1, R70, UR12, 0x1 ;  /* 0x0000000c461c7c11 */ /* 0x000fe4000f8208ff */
[----:B------:R-:W-:-:S04]  /*52f0*/  IADD3 R29, R71, R29, RZ ;  /* 0x0000001d471d7210 */ /* 0x000fc80007ffe0ff */
[----:B------:R-:W-:-:S05]  /*5300*/  LEA.HI.X R29, R70, UR13, R29, 0x1, P1 ;  /* 0x0000000d461d7c11 */ /* 0x000fca00088f0c1d */
[----:B------:R3:W-:Y:S02]  /*5310*/  STG.E desc[UR8][R28.64], R27 ;  /* 0x0000001b1c007986 */ /* 0x0007e4000c101908 */
.L_x_2151:
[----:B------:R-:W-:Y:S05]  /*5320*/  BSYNC B0 ;  /* 0x0000000000007941 */ /* 0x000fea0003800000 */
.L_x_2150:
[----:B---3--:R-:W3:Y:S01]  /*5330*/  LDC R27, c[0x0][0x10] ;  /* 0x00000400ff1b7b82 */ /* 0x008ee20000000800 */
[----:B------:R-:W-:Y:S02]  /*5340*/  IADD3 R6, R6, 0x1, RZ ;  /* 0x0000000106067810 */ /* 0x000fe40007ffe0ff */
[----:B---3--:R-:W-:-:S04]  /*5350*/  IADD3 R4, R27, R4, RZ ;  /* 0x000000041b047210 */ /* 0x008fc80007ffe0ff */
[----:B------:R-:W-:-:S13]  /*5360*/  ISETP.GE.AND P1, PT, R4, UR4, PT ;  /* 0x0000000404007c0c */ /* 0x000fda000bf26270 */
[----:B------:R-:W-:Y:S05]  /*5370*/  @!P1 BRA `(.L_x_2152) ;  /* 0xffffffac00e09947 */ /* 0x000fea000383ffff */
[----:B------:R-:W-:Y:S05]  /*5380*/  EXIT ;  /* 0x000000000000794d */ /* 0x000fea0003800000 */
.L_x_2153:
        /* <DEDUP_REMOVED lines=15> */
.L_x_3290:


//--------------------- .text._Z35group_norm_nhwc_fwd_one_pass_kernelI11Bf16IOBf16WLi64ELi30ELi480EEv26Group_norm_nhwc_fwd_params --------------------------
	.section	.text._Z35group_norm_nhwc_fwd_one_pass_kernelI11Bf16IOBf16WLi64ELi30ELi480EEv26Group_norm_nhwc_fwd_params,"ax",@progbits
	.align	128
        .global         _Z35group_norm_nhwc_fwd_one_pass_kernelI11Bf16IOBf16WLi64ELi30ELi480EEv26Group_norm_nhwc_fwd_params
        .type           _Z35group_norm_nhwc_fwd_one_pass_kernelI11Bf16IOBf16WLi64ELi30ELi480EEv26Group_norm_nhwc_fwd_params,@function
        .size           _Z35group_norm_nhwc_fwd_one_pass_kernelI11Bf16IOBf16WLi64ELi30ELi480EEv26Group_norm_nhwc_fwd_params,(.L_x_3291 - _Z35group_norm_nhwc_fwd_one_pass_kernelI11Bf16IOBf16WLi64ELi30ELi480EEv26Group_norm_nhwc_fwd_params)
        .other          _Z35group_norm_nhwc_fwd_one_pass_kernelI11Bf16IOBf16WLi64ELi30ELi480EEv26Group_norm_nhwc_fwd_params,@"STO_CUDA_ENTRY STV_DEFAULT"
_Z35group_norm_nhwc_fwd_one_pass_kernelI11Bf16IOBf16WLi64ELi30ELi480EEv26Group_norm_nhwc_fwd_params:
.text._Z35group_norm_nhwc_fwd_one_pass_kernelI11Bf16IOBf16WLi64ELi30ELi480EEv26Group_norm_nhwc_fwd_params:
        /* <DEDUP_REMOVED lines=31> */
.L_x_2169:
        /* <DEDUP_REMOVED lines=153> */
.L_x_2155:
[----:B------:R-:W-:Y:S05]  /*0b80*/  BSYNC B0 ;  /* 0x0000000000007941 */ /* 0x000fea0003800000 */
.L_x_2154:
[----:B------:R-:W1:Y:S02]  /*0b90*/  LDC R12, c[0x0][0xc] ;  /* 0x00000300ff0c7b82 */ /* 0x000e640000000800 */
[----:B-1----:R-:W-:-:S13]  /*0ba0*/  ISETP.GE.U32.AND P1, PT, R12, 0x2, PT ;  /* 0x000000020c00780c */ /* 0x002fda0003f26070 */
[----:B------:R-:W-:Y:S05]  /*0bb0*/  @!P1 BRA `(.L_x_2156) ;  /* 0x0000000800709947 */ /* 0x000fea0003800000 */
[----:B------:R-:W-:Y:S05]  /*0bc0*/  @P2 BRA `(.L_x_2157) ;  /* 0x0000000000742947 */ /* 0x000fea0003800000 */
[----:B------:R-:W1:Y:S01]  /*0bd0*/  LDC R15, c[0x0][0x10] ;  /* 0x00000400ff0f7b82 */ /* 0x000e620000000800 */
[----:B------:R-:W2:Y:S01]  /*0be0*/  S2R R10, SR_CTAID.Y ;  /* 0x00000000000a7919 */ /* 0x000ea20000002600 */
[C---:B------:R-:W-:Y:S02]  /*0bf0*/  LOP3.LUT R11, R18.reuse, 0x1, RZ, 0xc0, !PT ;  /* 0x00000001120b7812 */ /* 0x040fe400078ec0ff */
[----:B------:R-:W-:-:S04]  /*0c00*/  LOP3.LUT P1, RZ, R18, 0x2, RZ, 0xc0, !PT ;  /* 0x0000000212ff7812 */ /* 0x000fc8000782c0ff */
[----:B------:R-:W3:Y:S08]  /*0c10*/  LDC.64 R8, c[0x0][0x248] ;  /* 0x00009200ff087b82 */ /* 0x000ef00000000a00 */
[----:B------:R-:W4:Y:S01]  /*0c20*/  LDC.64 R6, c[0x0][0x240] ;  /* 0x00009000ff067b82 */ /* 0x000f220000000a00 */
[----:B-1----:R-:W-:-:S04]  /*0c30*/  IMAD R11, R11, R15, RZ ;  /* 0x0000000f0b0b7224 */ /* 0x002fc800078e02ff */
[----:B------:R-:W-:-:S05]  /*0c40*/  IMAD R13, R11, R12, RZ ;  /* 0x0000000c0b0d7224 */ /* 0x000fca00078e02ff */
[----:B------:R-:W-:Y:S01]  /*0c50*/  SHF.L.U32 R13, R13, 0x1, RZ ;  /* 0x000000010d0d7819 */ /* 0x000fe200000006ff */
[----:B--2---:R-:W-:Y:S01]  /*0c60*/  IMAD R15, R15, UR7, R10 ;  /* 0x000000070f0f7c24 */ /* 0x004fe2000f8e020a */
[----:B------:R-:W-:-:S03]  /*0c70*/  IADD3 R11, R11, R10, RZ ;  /* 0x0000000a0b0b7210 */ /* 0x000fc60007ffe0ff */
[----:B---3--:R-:W-:Y:S01]  /*0c80*/  IMAD.WIDE R8, R13, 0x4, R8 ;  /* 0x000000040d087825 */ /* 0x008fe200078e0208 */
[----:B------:R-:W-:-:S03]  /*0c90*/  MOV R13, 0xffffffff ;  /* 0xffffffff000d7802 */ /* 0x000fc60000000f00 */
[----:B----4-:R-:W-:Y:S01]  /*0ca0*/  IMAD.WIDE.U32 R6, R11, 0x4, R6 ;  /* 0x000000040b067825 */ /* 0x010fe200078e0006 */
[----:B------:R-:W-:Y:S02]  /*0cb0*/  SEL R11, R12, RZ, !P1 ;  /* 0x000000ff0c0b7207 */ /* 0x000fe40004800000 */
[----:B------:R-:W-:Y:S01]  /*0cc0*/  SEL R13, R13, 0x1, P1 ;  /* 0x000000010d0d7807 */ /* 0x000fe20000800000 */
[----:B------:R-:W-:Y:S01]  /*0cd0*/  IMAD.WIDE.U32 R8, R15, 0x8, R8 ;  /* 0x000000080f087825 */ /* 0x000fe200078e0008 */
[----:B------:R-:W-:-:S04]  /*0ce0*/  ISETP.NE.AND P1, PT, R11, -0x1, PT ;  /* 0xffffffff0b00780c */ /* 0x000fc80003f25270 */
[----:B------:R1:W-:Y:S01]  /*0cf0*/  STG.E.64 desc[UR8][R8.64], R4 ;  /* 0x0000000408007986 */ /* 0x0003e2000c101b08 */
[----:B------:R-:W-:Y:S06]  /*0d00*/  MEMBAR.ALL.GPU ;  /* 0x0000000000007992 */ /* 0x000fec000000a000 */
[----:B------:R-:W-:-:S00]  /*0d10*/  ERRBAR ;  /* 0x00000000000079ab */ /* 0x000fc00000000000 */
[----:B------:R-:W-:Y:S06]  /*0d20*/  CGAERRBAR ;  /* 0x00000000000075ab */ /* 0x000fec0000000000 */
[----:B------:R1:W-:Y:S01]  /*0d30*/  REDG.E.ADD.S32.STRONG.GPU desc[UR8][R6.64], R13 ;  /* 0x0000000d0600798e */ /* 0x0003e2000c10e388 */
[----:B------:R-:W-:Y:S05]  /*0d40*/  @!P1 BRA `(.L_x_2157) ;  /* 0x0000000000149947 */ /* 0x000fea0003800000 */
.L_x_2158:
[----:B-1----:R-:W2:Y:S04]  /*0d50*/  LDG.E.STRONG.GPU R8, desc[UR8][R6.64] ;  /* 0x0000000806087981 */ /* 0x002ea8000c1ef900 */
[----:B--2---:R-:W-:Y:S01]  /*0d60*/  CCTL.IVALL ;  /* 0x00000000ff00798f */ /* 0x004fe20002000000 */
[----:B------:R-:W-:Y:S05]  /*0d70*/  YIELD ;  /* 0x0000000000007946 */ /* 0x000fea0003800000 */
[----:B------:R-:W-:-:S13]  /*0d80*/  ISETP.NE.AND P1, PT, R8, R11, PT ;  /* 0x0000000b0800720c */ /* 0x000fda0003f25270 */
[----:B------:R-:W-:Y:S05]  /*0d90*/  @P1 BRA `(.L_x_2158) ;  /* 0xfffffffc00ec1947 */ /* 0x000fea000383ffff */
.L_x_2157:
        /* <DEDUP_REMOVED lines=10> */
[----:B------:R-:W-:-:S07]  /*0e40*/  IADD3 R14, -R7, R12, RZ ;  /* 0x0000000c070e7210 */ /* 0x000fce0007ffe1ff */
.L_x_2160:
[----:B------:R-:W-:-:S13]  /*0e50*/  ISETP.EQ.OR P4, PT, R13, UR7, P2 ;  /* 0x000000070d007c0c */ /* 0x000fda0009782670 */
[----:B------:R-:W1:Y:S01]  /*0e60*/  @!P4 LDC R8, c[0x0][0x10] ;  /* 0x00000400ff08cb82 */ /* 0x000e620000000800 */
        /* <DEDUP_REMOVED lines=41> */
[-C--:B-1----:R-:W-:Y:S02]  /*1100*/  @!P4 IMAD R15, R15, R23.reuse, R11 ;  /* 0x000000170f0fc224 */ /* 0x082fe400078e020b */
        /* <DEDUP_REMOVED lines=19> */
.L_x_2159:
        /* <DEDUP_REMOVED lines=19> */
.L_x_2162:
[----:B------:R-:W-:Y:S05]  /*1370*/  BSYNC B0 ;  /* 0x0000000000007941 */ /* 0x000fea0003800000 */
.L_x_2161:
        /* <DEDUP_REMOVED lines=16> */
[-C--:B--2---:R-:W-:Y:S02]  /*1480*/  @!P1 IMAD R13, R13, R23.reuse, R14 ;  /* 0x000000170d0d9224 */ /* 0x084fe400078e020e */
        /* <DEDUP_REMOVED lines=15> */
.L_x_2156:
[----:B------:R-:W-:Y:S01]  /*1580*/  ULDC.64 UR12, c[0x0][0x218] ;  /* 0x00008600000c7ab9 */ /* 0x000fe20000000a00 */
[----:B------:R-:W-:Y:S01]  /*1590*/  LOP3.LUT P1, RZ, R2, UR7, RZ, 0xfc, !PT ;  /* 0x0000000702ff7c12 */ /* 0x000fe2000f82fcff */
[----:B------:R-:W2:Y:S01]  /*15a0*/  S2UR UR6, SR_CgaCtaId ;  /* 0x00000000000679c3 */ /* 0x000ea20000008800 */
[----:B------:R-:W-:Y:S01]  /*15b0*/  ISETP.EQ.U32.AND P3, PT, RZ, UR12, PT ;  /* 0x0000000cff007c0c */ /* 0x000fe2000bf62070 */
[----:B------:R-:W-:Y:S01]  /*15c0*/  UMOV UR5, 0x400 ;  /* 0x0000040000057882 */ /* 0x000fe20000000000 */
[----:B------:R-:W-:Y:S02]  /*15d0*/  IADD3 R3, R22, R3, RZ ;  /* 0x0000000316037210 */ /* 0x000fe40007ffe0ff */
[----:B------:R-:W-:-:S03]  /*15e0*/  ISETP.EQ.OR.EX P1, PT, RZ, UR13, P1, P3 ;  /* 0x0000000dff007c0c */ /* 0x000fc60008f22730 */
[----:B------:R-:W3:Y:S08]  /*15f0*/  LDC.64 R10, c[0x0][0x228] ;  /* 0x00008a00ff0a7b82 */ /* 0x000ef00000000a00 */
[----:B-1----:R-:W1:Y:S08]  /*1600*/  LDC.64 R6, c[0x0][0x230] ;  /* 0x00008c00ff067b82 */ /* 0x002e700000000a00 */
[----:B------:R-:W4:Y:S01]  /*1610*/  @!P1 LDC.64 R12, c[0x0][0x218] ;  /* 0x00008600ff0c9b82 */ /* 0x000f220000000a00 */
[----:B--2---:R-:W-:-:S03]  /*1620*/  ULEA UR5, UR6, UR5, 0x18 ;  /* 0x0000000506057291 */ /* 0x004fc6000f8ec03f */
[----:B------:R-:W-:Y:S02]  /*1630*/  ULDC UR6, c[0x0][0x2a4] ;  /* 0x0000a90000067ab9 */ /* 0x000fe40000000800 */
[----:B------:R-:W-:Y:S01]  /*1640*/  @!P1 FMUL.FTZ R9, R5, UR6 ;  /* 0x0000000605099c20 */ /* 0x000fe20008410000 */
[----:B------:R-:W-:Y:S01]  /*1650*/  @!P1 FMUL.FTZ R8, R4, UR6 ;  /* 0x0000000604089c20 */ /* 0x000fe20008410000 */
[C---:B---3--:R-:W-:Y:S02]  /*1660*/  IMAD.WIDE R10, R3.reuse, 0x2, R10 ;  /* 0x00000002030a7825 */ /* 0x048fe400078e020a */
[----:B------:R-:W-:Y:S02]  /*1670*/  @!P2 STS.64 [UR5+0x90], R4 ;  /* 0x00009004ff00a988 */ /* 0x000fe40008000a05 */
[----:B-1----:R-:W-:-:S04]  /*1680*/  IMAD.WIDE R6, R3, 0x2, R6 ;  /* 0x0000000203067825 */ /* 0x002fc800078e0206 */
[----:B----4-:R-:W-:-:S05]  /*1690*/  @!P1 IMAD.WIDE R12, R21, 0x8, R12 ;  /* 0x00000008150c9825 */ /* 0x010fca00078e020c */
[----:B------:R-:W-:Y:S01]  /*16a0*/  @!P1 STG.E.64 desc[UR8][R12.64], R8 ;  /* 0x000000080c009986 */ /* 0x000fe2000c101b08 */
[----:B------:R-:W-:Y:S06]  /*16b0*/  BAR.SYNC.DEFER_BLOCKING 0x0 ;  /* 0x0000000000007b1d */ /* 0x000fec0000010000 */
[----:B------:R-:W2:Y:S04]  /*16c0*/  LDG.E.U16 R23, desc[UR8][R10.64+0x2] ;  /* 0x000002080a177981 */ /* 0x000ea8000c1e1500 */
[----:B------:R-:W3:Y:S04]  /*16d0*/  LDG.E.U16 R29, desc[UR8][R6.64+0x2] ;  /* 0x00000208061d7981 */ /* 0x000ee8000c1e1500 */
[----:B------:R-:W4:Y:S04]  /*16e0*/  LDG.E.U16 R3, desc[UR8][R10.64] ;  /* 0x000000080a037981 */ /* 0x000f28000c1e1500 */
[----:B------:R1:W5:Y:S04]  /*16f0*/  LDG.E.U16 R28, desc[UR8][R6.64] ;  /* 0x00000008061c7981 */ /* 0x000368000c1e1500 */
[----:B------:R-:W0:Y:S02]  /*1700*/  LDS.64 R14, [UR5+0x90] ;  /* 0x00009005ff0e7984 */ /* 0x000e240008000a00 */
[----:B0-----:R-:W-:-:S04]  /*1710*/  FMUL.FTZ R14, R14, UR6 ;  /* 0x000000060e0e7c20 */ /* 0x001fc80008410000 */
[----:B------:R-:W-:-:S04]  /*1720*/  FMUL.FTZ R4, R14, R14 ;  /* 0x0000000e0e047220 */ /* 0x000fc80000410000 */
[----:B------:R-:W-:-:S05]  /*1730*/  FFMA.FTZ R4, R15, UR6, -R4 ;  /* 0x000000060f047c23 */ /* 0x000fca0008010804 */
[----:B------:R-:W-:-:S13]  /*1740*/  FSETP.GTU.FTZ.AND P1, PT, R4, RZ, PT ;  /* 0x000000ff0400720b */ /* 0x000fda0003f3c000 */
[----:B------:R-:W0:Y:S01]  /*1750*/  @P1 LDC R5, c[0x0][0x238] ;  /* 0x00008e00ff051b82 */ /* 0x000e220000000800 */
[----:B------:R-:W-:Y:S02]  /*1760*/  PRMT R9, R16, 0x7632, R9 ;  /* 0x0000763210097816 */ /* 0x000fe40000000009 */
[----:B-1----:R-:W-:Y:S02]  /*1770*/  PRMT R6, R17, 0x7632, R6 ;  /* 0x0000763211067816 */ /* 0x002fe40000000006 */
[----:B------:R-:W-:Y:S02]  /*1780*/  SHF.L.U32 R7, R9, 0x10, RZ ;  /* 0x0000001009077819 */ /* 0x000fe400000006ff */
[----:B------:R-:W-:Y:S01]  /*1790*/  SHF.L.U32 R9, R6, 0x10, RZ ;  /* 0x0000001006097819 */ /* 0x000fe200000006ff */
[----:B0-----:R-:W-:Y:S01]  /*17a0*/  @P1 FADD.FTZ R8, R4, R5 ;  /* 0x0000000504081221 */ /* 0x001fe20000010000 */
[----:B------:R-:W-:-:S06]  /*17b0*/  MOV R4, 0x3f800000 ;  /* 0x3f80000000047802 */ /* 0x000fcc0000000f00 */
[----:B------:R-:W0:Y:S01]  /*17c0*/  @P1 MUFU.RSQ R4, R8 ;  /* 0x0000000800041308 */ /* 0x000e220000001400 */
[----:B------:R-:W-:Y:S02]  /*17d0*/  SHF.L.U32 R5, R16, 0x10, RZ ;  /* 0x0000001010057819 */ /* 0x000fe400000006ff */
[----:B------:R-:W-:Y:S02]  /*17e0*/  ISETP.NE.AND P1, PT, RZ, UR10, PT ;  /* 0x0000000aff007c0c */ /* 0x000fe4000bf25270 */
[----:B------:R-:W-:Y:S01]  /*17f0*/  SHF.L.U32 R13, R17, 0x10, RZ ;  /* 0x00000010110d7819 */ /* 0x000fe200000006ff */
[--C-:B------:R-:W-:Y:S01]  /*1800*/  FADD.FTZ R5, R5, -R14.reuse ;  /* 0x8000000e05057221 */ /* 0x100fe20000010000 */
[C---:B------:R-:W-:Y:S01]  /*1810*/  FADD.FTZ R7, -R14.reuse, R7 ;  /* 0x000000070e077221 */ /* 0x040fe20000010100 */
[----:B------:R-:W-:Y:S02]  /*1820*/  FADD.FTZ R9, -R14, R9 ;  /* 0x000000090e097221 */ /* 0x000fe40000010100 */
[----:B------:R-:W-:Y:S01]  /*1830*/  FADD.FTZ R13, R13, -R14 ;  /* 0x8000000e0d0d7221 */ /* 0x000fe20000010000 */
[-C--:B0-----:R-:W-:Y:S01]  /*1840*/  FMUL.FTZ R7, R7, R4.reuse ;  /* 0x0000000407077220 */ /* 0x081fe20000410000 */
[-C--:B------:R-:W-:Y:S01]  /*1850*/  FMUL.FTZ R9, R9, R4.reuse ;  /* 0x0000000409097220 */ /* 0x080fe20000410000 */
[-C--:B------:R-:W-:Y:S01]  /*1860*/  FMUL.FTZ R6, R5, R4.reuse ;  /* 0x0000000405067220 */ /* 0x080fe20000410000 */
[----:B------:R-:W-:Y:S01]  /*1870*/  FMUL.FTZ R4, R13, R4 ;  /* 0x000000040d047220 */ /* 0x000fe20000410000 */
[----:B--2---:R-:W-:-:S02]  /*1880*/  SHF.L.U32 R8, R23, 0x10, RZ ;  /* 0x0000001017087819 */ /* 0x004fc400000006ff */
[----:B---3--:R-:W-:Y:S02]  /*1890*/  SHF.L.U32 R29, R29, 0x10, RZ ;  /* 0x000000101d1d7819 */ /* 0x008fe400000006ff */
[----:B----4-:R-:W-:Y:S02]  /*18a0*/  SHF.L.U32 R11, R3, 0x10, RZ ;  /* 0x00000010030b7819 */ /* 0x010fe400000006ff */
[----:B-----5:R-:W-:Y:S01]  /*18b0*/  SHF.L.U32 R28, R28, 0x10, RZ ;  /* 0x000000101c1c7819 */ /* 0x020fe200000006ff */
[C-C-:B------:R-:W-:Y:S01]  /*18c0*/  FFMA.FTZ R10, R8.reuse, R7, R29.reuse ;  /* 0x00000007080a7223 */ /* 0x140fe2000001001d */
[----:B------:R-:W-:Y:S01]  /*18d0*/  FFMA.FTZ R8, R8, R9, R29 ;  /* 0x0000000908087223 */ /* 0x000fe2000001001d */
[----:B------:R-:W-:Y:S02]  /*18e0*/  IADD3 R9, R20, 0x20, RZ ;  /* 0x0000002014097810 */ /* 0x000fe40007ffe0ff */
[C-C-:B------:R-:W-:Y:S01]  /*18f0*/  FFMA.FTZ R3, R11.reuse, R4, R28.reuse ;  /* 0x000000040b037223 */ /* 0x140fe2000001001c */
        /* <DEDUP_REMOVED lines=12> */
.L_x_2163:
        /* <DEDUP_REMOVED lines=15> */
.L_x_2165:
[----:B------:R-:W-:Y:S05]  /*1ab0*/  BSYNC B0 ;  /* 0x0000000000007941 */ /* 0x000fea0003800000 */
.L_x_2164:
        /* <DEDUP_REMOVED lines=11> */
.L_x_2166:
        /* <DEDUP_REMOVED lines=19> */
.L_x_2168:
[----:B------:R-:W-:Y:S05]  /*1ca0*/  BSYNC B0 ;  /* 0x0000000000007941 */ /* 0x000fea0003800000 */
.L_x_2167:
[----:B------:R-:W1:Y:S01]  /*1cb0*/  LDC R4, c[0x0][0x10] ;  /* 0x00000400ff047b82 */ /* 0x000e620000000800 */
[----:B------:R-:W-:Y:S02]  /*1cc0*/  IADD3 R18, R18, 0x1, RZ ;  /* 0x0000000112127810 */ /* 0x000fe40007ffe0ff */
[----:B-1----:R-:W-:-:S04]  /*1cd0*/  IADD3 R21, R4, R21, RZ ;  /* 0x0000001504157210 */ /* 0x002fc80007ffe0ff */
[----:B------:R-:W-:-:S13]  /*1ce0*/  ISETP.GE.AND P1, PT, R21, UR4, PT ;  /* 0x0000000415007c0c */ /* 0x000fda000bf26270 */
[----:B------:R-:W-:Y:S05]  /*1cf0*/  @!P1 BRA `(.L_x_2169) ;  /* 0xffffffe4003c9947 */ /* 0x000fea000383ffff */
[----:B------:R-:W-:Y:S05]  /*1d00*/  EXIT ;  /* 0x000000000000794d */ /* 0x000fea0003800000 */
.L_x_2170:
        /* <DEDUP_REMOVED lines=15> */
.L_x_3291:


//--------------------- .text._Z35group_norm_nhwc_fwd_one_pass_kernelI11Bf16IOBf16WLi128ELi30ELi480EEv26Group_norm_nhwc_fwd_params --------------------------
	.section	.text._Z35group_norm_nhwc_fwd_one_pass_kernelI11Bf16IOBf16WLi128ELi30ELi480EEv26Group_norm_nhwc_fwd_params,"ax",@progbits
	.align	128
        .global         _Z35group_norm_nhwc_fwd_one_pass_kernelI11Bf16IOBf16WLi128ELi30ELi480EEv26Group_norm_nhwc_fwd_params
        .type           _Z35group_norm_nhwc_fwd_one_pass_kernelI11Bf16IOBf16WLi128ELi30ELi480EEv26Group_norm_nhwc_fwd_params,@function
        .size           _Z35group_norm_nhwc_fwd_one_pass_kernelI11Bf16IOBf16WLi128ELi30ELi480EEv26Group_norm_nhwc_fwd_params,(.L_x_3292 - _Z35group_norm_nhwc_fwd_one_pass_kernelI11Bf16IOBf16WLi128ELi30ELi480EEv26Group_norm_nhwc_fwd_params)
        .other          _Z35group_norm_nhwc_fwd_one_pass_kernelI11Bf16IOBf16WLi128ELi30ELi480EEv26Group_norm_nhwc_fwd_params,@"STO_CUDA_ENTRY STV_DEFAULT"
_Z35group_norm_nhwc_fwd_one_pass_kernelI11Bf16IOBf16WLi128ELi30ELi480EEv26Group_norm_nhwc_fwd_params:
.text._Z35group_norm_nhwc_fwd_one_pass_kernelI11Bf16IOBf16WLi128ELi30ELi480EEv26Group_norm_nhwc_fwd_params:
        /* <DEDUP_REMOVED lines=15> */
[----:B0-----:R-:W-:-:S05]  /*00f0*/  IMAD.WIDE.U32 R2, R4, -0x77777777, RZ ;  /* 0x8888888904027825 */ /* 0x001fca00078e00ff */
[----:B------:R-:W-:Y:S01]  /*0100*/  SHF.R.U32.HI R2, RZ, 0x3, R3 ;  /* 0x00000003ff027819 */ /* 0x000fe20000011603 */
[----:B--2---:R-:W-:-:S04]  /*0110*/  ULEA UR5, UR6, UR5, 0x18 ;  /* 0x0000000506057291 */ /* 0x004fc8000f8ec03f */
[----:B-1----:R-:W-:Y:S01]  /*0120*/  IMAD R20, R5, UR7, R2 ;  /* 0x0000000705147c24 */ /* 0x002fe2000f8e0202 */
[----:B------:R-:W-:-:S04]  /*0130*/  SHF.R.S32.HI R5, RZ, 0x1f, R4 ;  /* 0x0000001fff057819 */ /* 0x000fc80000011404 */
[----:B------:R-:W-:Y:S02]  /*0140*/  ISETP.GE.U32.AND P0, PT, R20, UR8, PT ;  /* 0x0000000814007c0c */ /* 0x000fe4000bf06070 */
[----:B------:R-:W-:Y:S02]  /*0150*/  SHF.R.S32.HI R3, RZ, 0x1f, R20 ;  /* 0x0000001fff037819 */ /* 0x000fe40000011414 */
[----:B------:R-:W-:Y:S02]  /*0160*/  LEA.HI R5, R5, R4, RZ, 0x5 ;  /* 0x0000000405057211 */ /* 0x000fe400078f28ff */
[----:B------:R-:W-:Y:S01]  /*0170*/  ISETP.GE.AND.EX P0, PT, R3, UR9, PT, P0 ;  /* 0x0000000903007c0c */ /* 0x000fe2000bf06300 */
[----:B------:R-:W-:Y:S01]  /*0180*/  ULDC.64 UR8, c[0x0][0x208] ;  /* 0x0000820000087ab9 */ /* 0x000fe20000000a00 */
[----:B------:R-:W-:Y:S02]  /*0190*/  SHF.R.S32.HI R5, RZ, 0x5, R5 ;  /* 0x00000005ff057819 */ /* 0x000fe40000011405 */
[----:B------:R-:W-:-:S02]  /*01a0*/  ISETP.LT.U32.AND P0, PT, R4, 0x1e0, !P0 ;  /* 0x000001e00400780c */ /* 0x000fc40004701070 */
[----:B------:R-:W-:Y:S02]  /*01b0*/  LEA R18, R5, UR5, 0x3 ;  /* 0x0000000505127c11 */ /* 0x000fe4000f8e18ff */
[----:B------:R-:W-:-:S09]  /*01c0*/  IADD3 R19, R20, 0x20, RZ ;  /* 0x0000002014137810 */ /* 0x000fd20007ffe0ff */
.L_x_2192:
[----:B0-----:R-:W0:Y:S01]  /*01d0*/  LDC R0, c[0x0][0x288] ;  /* 0x0000a200ff007b82 */ /* 0x001e220000000800 */
[----:B------:R-:W-:Y:S01]  /*01e0*/  ULDC.64 UR14, c[0x0][0x278] ;  /* 0x00009e00000e7ab9 */ /* 0x000fe20000000a00 */
[----:B------:R-:W-:Y:S01]  /*01f0*/  ULDC.64 UR12, c[0x0][0x280] ;  /* 0x0000a000000c7ab9 */ /* 0x000fe20000000a00 */
[----:B------:R-:W-:Y:S02]  /*0200*/  IADD3 R14, R20, 0x60, RZ ;  /* 0x00000060140e7810 */ /* 0x000fe40007ffe0ff */
[----:B------:R-:W-:Y:S02]  /*0210*/  MOV R16, RZ ;  /* 0x000000ff00107202 */ /* 0x000fe40000000f00 */
[----:B0123--:R-:W-:-:S04]  /*0220*/  IABS R9, R0 ;  /* 0x0000000000097213 */ /* 0x00ffc80000000000 */
        /* <DEDUP_REMOVED lines=13> */
[----:B------:R-:W-:-:S05]  /*0300*/  IMAD R2, R9, R2, R8 ;  /* 0x0000000209027224 */ /* 0x000fca00078e0208 */
[----:B------:R-:W-:-:S13]  /*0310*/  ISETP.GT.U32.AND P2, PT, R9, R2, PT ;  /* 0x000000020900720c */ /* 0x000fda0003f44070 */
[-C--:B------:R-:W-:Y:S02]  /*0320*/  @!P2 IADD3 R2, R2, -R9.reuse, RZ ;  /* 0x800000090202a210 */ /* 0x080fe40007ffe0ff */
[----:B------:R-:W-:Y:S02]  /*0330*/  @!P2 IADD3 R5, R5, 0x1, RZ ;  /* 0x000000010505a810 */ /* 0x000fe40007ffe0ff */
[----:B------:R-:W-:Y:S01]  /*0340*/  ISETP.GE.U32.AND P1, PT, R2, R9, PT ;  /* 0x000000090200720c */ /* 0x000fe20003f26070 */
[----:B------:R-:W-:Y:S01]  /*0350*/  IMAD R9, R7, -0xf, R4 ;  /* 0xfffffff107097824 */ /* 0x000fe200078e0204 */
[----:B------:R-:W-:Y:S01]  /*0360*/  LOP3.LUT R2, R21, R0, RZ, 0x3c, !PT ;  /* 0x0000000015027212 */ /* 0x000fe200078e3cff */
[----:B------:R-:W0:Y:S01]  /*0370*/  @P0 LDC.64 R6, c[0x0][0x270] ;  /* 0x00009c00ff060b82 */ /* 0x000e220000000a00 */
[----:B------:R-:W-:Y:S02]  /*0380*/  ISETP.NE.AND P2, PT, R0, RZ, PT ;  /* 0x000000ff0000720c */ /* 0x000fe40003f45270 */
[----:B------:R-:W-:-:S02]  /*0390*/  ISETP.GE.AND P3, PT, R2, RZ, PT ;  /* 0x000000ff0200720c */ /* 0x000fc40003f66270 */
[----:B------:R-:W-:Y:S02]  /*03a0*/  SHF.R.S32.HI R2, RZ, 0x1f, R19 ;  /* 0x0000001fff027819 */ /* 0x000fe40000011413 */
[----:B------:R-:W-:-:S03]  /*03b0*/  SHF.L.U32 R9, R9, 0x1, RZ ;  /* 0x0000000109097819 */ /* 0x000fc600000006ff */
[----:B------:R-:W-:Y:S02]  /*03c0*/  @P1 IADD3 R5, R5, 0x1, RZ ;  /* 0x0000000105051810 */ /* 0x000fe40007ffe0ff */
[----:B------:R-:W-:Y:S02]  /*03d0*/  ISETP.GE.U32.AND P1, PT, R19, UR14, PT ;  /* 0x0000000e13007c0c */ /* 0x000fe4000bf26070 */
[----:B------:R-:W-:Y:S02]  /*03e0*/  SHF.R.S32.HI R11, RZ, 0x1f, R9 ;  /* 0x0000001fff0b7819 */ /* 0x000fe40000011409 */
[----:B------:R-:W-:Y:S02]  /*03f0*/  @!P3 IADD3 R5, -R5, RZ, RZ ;  /* 0x000000ff0505b210 */ /* 0x000fe40007ffe1ff */
[----:B------:R-:W-:Y:S02]  /*0400*/  @!P2 LOP3.LUT R5, RZ, R0, RZ, 0x33, !PT ;  /* 0x00000000ff05a212 */ /* 0x000fe400078e33ff */
[----:B------:R-:W-:-:S02]  /*0410*/  ISETP.GE.AND.EX P1, PT, R2, UR15, PT, P1 ;  /* 0x0000000f02007c0c */ /* 0x000fc4000bf26310 */
[----:B------:R-:W-:Y:S02]  /*0420*/  IADD3 R8, -R5, RZ, RZ ;  /* 0x000000ff05087210 */ /* 0x000fe40007ffe1ff */
[----:B------:R-:W-:Y:S02]  /*0430*/  ISETP.GT.U32.OR P1, PT, R4, 0x1df, P1 ;  /* 0x000001df0400780c */ /* 0x000fe40000f24470 */
[----:B------:R-:W-:Y:S01]  /*0440*/  SHF.R.S32.HI R10, RZ, 0x1f, R5 ;  /* 0x0000001fff0a7819 */ /* 0x000fe20000011405 */
[----:B------:R-:W-:-:S04]  /*0450*/  IMAD R0, R0, R8, R21 ;  /* 0x0000000800007224 */ /* 0x000fc800078e0215 */
[----:B------:R-:W-:Y:S02]  /*0460*/  IMAD R0, R0, 0x1e, RZ ;  /* 0x0000001e00007824 */ /* 0x000fe400078e02ff */
[----:B------:R-:W-:-:S03]  /*0470*/  IMAD R12, R10, UR12, RZ ;  /* 0x0000000c0a0c7c24 */ /* 0x000fc6000f8e02ff */
[----:B------:R-:W-:Y:S01]  /*0480*/  IADD3 R22, P2, R9, R0, RZ ;  /* 0x0000000009167210 */ /* 0x000fe20007f5e0ff */
[----:B------:R-:W-:Y:S01]  /*0490*/  IMAD R25, R5, UR13, R12 ;  /* 0x0000000d05197c24 */ /* 0x000fe2000f8e020c */
[----:B------:R-:W1:Y:S01]  /*04a0*/  @P0 LDC.64 R8, c[0x0][0x220] ;  /* 0x00008800ff080b82 */ /* 0x000e620000000a00 */
[----:B0-----:R-:W-:Y:S01]  /*04b0*/  @P0 IMAD R12, R3, R6, RZ ;  /* 0x00000006030c0224 */ /* 0x001fe200078e02ff */
[----:B------:R-:W-:-:S03]  /*04c0*/  LEA.HI.X.SX32 R23, R0, R11, 0x1, P2 ;  /* 0x0000000b00177211 */ /* 0x000fc600010f0eff */
[C---:B------:R-:W-:Y:S02]  /*04d0*/  @P0 IMAD R13, R20.reuse, R7, R12 ;  /* 0x00000007140d0224 */ /* 0x040fe400078e020c */
[----:B------:R-:W-:Y:S01]  /*04e0*/  IMAD.WIDE.U32 R22, R5, UR12, R22 ;  /* 0x0000000c05167c25 */ /* 0x000fe2000f8e0016 */
[----:B------:R-:W0:Y:S01]  /*04f0*/  @!P1 LDC.64 R10, c[0x0][0x270] ;  /* 0x00009c00ff0a9b82 */ /* 0x000e220000000a00 */
[----:B------:R-:W-:-:S03]  /*0500*/  IADD3 R5, R20, 0x40, RZ ;  /* 0x0000004014057810 */ /* 0x000fc60007ffe0ff */
[----:B------:R-:W-:Y:S02]  /*0510*/  IADD3 R25, R23, R25, RZ ;  /* 0x0000001917197210 */ /* 0x000fe40007ffe0ff */
[----:B------:R-:W-:Y:S02]  /*0520*/  @P0 MOV R24, R22 ;  /* 0x0000001600180202 */ /* 0x000fe40000000f00 */
[----:B------:R-:W-:Y:S02]  /*0530*/  ISETP.GE.U32.AND P2, PT, R5, UR14, PT ;  /* 0x0000000e05007c0c */ /* 0x000fe4000bf46070 */
[----:B------:R-:W-:Y:S01]  /*0540*/  SHF.R.S32.HI R15, RZ, 0x1f, R5 ;  /* 0x0000001fff0f7819 */ /* 0x000fe20000011405 */
[----:B------:R-:W-:Y:S02]  /*0550*/  @P0 IMAD.WIDE.U32 R26, R20, R6, R24 ;  /* 0x00000006141a0225 */ /* 0x000fe400078e0018 */
[----:B------:R-:W2:Y:S01]  /*0560*/  @!P1 LDC.64 R6, c[0x0][0x220] ;  /* 0x00008800ff069b82 */ /* 0x000ea20000000a00 */
[----:B------:R-:W-:-:S02]  /*0570*/  ISETP.GE.AND.EX P2, PT, R15, UR15, PT, P2 ;  /* 0x0000000f0f007c0c */ /* 0x000fc4000bf46320 */
[----:B-1----:R-:W-:Y:S02]  /*0580*/  @P0 LEA R12, P3, R26, R8, 0x1 ;  /* 0x000000081a0c0211 */ /* 0x002fe400078608ff */
[----:B------:R-:W-:Y:S02]  /*0590*/  ISETP.GT.U32.OR P2, PT, R4, 0x1df, P2 ;  /* 0x000001df0400780c */ /* 0x000fe40001744470 */
[----:B------:R-:W-:Y:S01]  /*05a0*/  @P0 IADD3 R13, R27, R13, RZ ;  /* 0x0000000d1b0d0210 */ /* 0x000fe20007ffe0ff */
[----:B0-----:R-:W-:-:S03]  /*05b0*/  @!P1 IMAD R8, R2, R10, RZ ;  /* 0x0000000a02089224 */ /* 0x001fc600078e02ff */
[----:B------:R-:W-:Y:S02]  /*05c0*/  @P0 LEA.HI.X R13, R26, R9, R13, 0x1, P3 ;  /* 0x000000091a0d0211 */ /* 0x000fe400018f0c0d */
[----:B------:R-:W-:Y:S01]  /*05d0*/  @!P1 MOV R9, R25 ;  /* 0x0000001900099202 */ /* 0x000fe20000000f00 */
[C---:B------:R-:W-:Y:S01]  /*05e0*/  @!P1 IMAD R27, R19.reuse, R11, R8 ;  /* 0x0000000b131b9224 */ /* 0x040fe200078e0208 */
[----:B------:R-:W-:Y:S01]  /*05f0*/  @!P1 MOV R8, R22 ;  /* 0x0000001600089202 */ /* 0x000fe20000000f00 */
[----:B------:R2:W3:Y:S01]  /*0600*/  @P0 LDG.E R16, desc[UR8][R12.64] ;  /* 0x000000080c100981 */ /* 0x0004e2000c1e1900 */
[----:B------:R-:W-:Y:S02]  /*0610*/  ISETP.GE.U32.AND P3, PT, R14, UR14, PT ;  /* 0x0000000e0e007c0c */ /* 0x000fe4000bf66070 */
[----:B------:R-:W-:Y:S01]  /*0620*/  SHF.R.S32.HI R26, RZ, 0x1f, R14 ;  /* 0x0000001fff1a7819 */ /* 0x000fe2000001140e */
[----:B------:R-:W-:Y:S02]  /*0630*/  @!P1 IMAD.WIDE.U32 R10, R19, R10, R8 ;  /* 0x0000000a130a9225 */ /* 0x000fe400078e0008 */
[----:B------:R-:W0:Y:S01]  /*0640*/  @!P2 LDC.64 R8, c[0x0][0x270] ;  /* 0x00009c00ff08ab82 */ /* 0x000e220000000a00 */
[----:B------:R-:W-:-:S04]  /*0650*/  ISETP.GE.AND.EX P3, PT, R26, UR15, PT, P3 ;  /* 0x0000000f1a007c0c */ /* 0x000fc8000bf66330 */
[----:B------:R-:W-:Y:S02]  /*0660*/  ISETP.GT.U32.OR P3, PT, R4, 0x1df, P3 ;  /* 0x000001df0400780c */ /* 0x000fe40001f64470 */
[----:B------:R-:W-:Y:S02]  /*0670*/  @!P1 IADD3 R27, R11, R27, RZ ;  /* 0x0000001b0b1b9210 */ /* 0x000fe40007ffe0ff */
[C---:B--2---:R-:W-:Y:S02]  /*0680*/  @!P1 LEA R12, P4, R10.reuse, R6, 0x1 ;  /* 0x000000060a0c9211 */ /* 0x044fe400078808ff */
[----:B------:R-:W-:Y:S02]  /*0690*/  MOV R6, RZ ;  /* 0x000000ff00067202 */ /* 0x000fe40000000f00 */
[----:B------:R-:W-:-:S05]  /*06a0*/  @!P1 LEA.HI.X R13, R10, R7, R27, 0x1, P4 ;  /* 0x000000070a0d9211 */ /* 0x000fca00020f0c1b */
[----:B------:R-:W1:Y:S01]  /*06b0*/  @!P3 LDC.64 R10, c[0x0][0x270] ;  /* 0x00009c00ff0abb82 */ /* 0x000e620000000a00 */
[----:B------:R2:W4:Y:S01]  /*06c0*/  @!P1 LDG.E R6, desc[UR8][R12.64] ;  /* 0x000000080c069981 */ /* 0x000522000c1e1900 */
[----:B0-----:R-:W-:Y:S01]  /*06d0*/  @!P2 IMAD R28, R15, R8, RZ ;  /* 0x000000080f1ca224 */ /* 0x001fe200078e02ff */
[----:B------:R-:W-:-:S03]  /*06e0*/  @!P2 MOV R29, R25 ;  /* 0x00000019001da202 */ /* 0x000fc60000000f00 */
[----:B------:R-:W-:Y:S02]  /*06f0*/  @!P2 IMAD R7, R5, R9, R28 ;  /* 0x000000090507a224 */ /* 0x000fe400078e021c */
[----:B--2---:R-:W0:Y:S01]  /*0700*/  @!P2 LDC.64 R12, c[0x0][0x220] ;  /* 0x00008800ff0cab82 */ /* 0x004e220000000a00 */
[----:B------:R-:W-:-:S05]  /*0710*/  @!P2 MOV R28, R22 ;  /* 0x00000016001ca202 */ /* 0x000fca0000000f00 */
[----:B------:R-:W-:Y:S02]  /*0720*/  @!P2 IMAD.WIDE.U32 R28, R5, R8, R28 ;  /* 0x00000008051ca225 */ /* 0x000fe400078e001c */
[----:B------:R-:W2:Y:S02]  /*0730*/  @!P3 LDC.64 R8, c[0x0][0x220] ;  /* 0x00008800ff08bb82 */ /* 0x000ea40000000a00 */
[----:B-1----:R-:W-:Y:S01]  /*0740*/  @!P3 IMAD R26, R26, R10, RZ ;  /* 0x0000000a1a1ab224 */ /* 0x002fe200078e02ff */
[----:B------:R-:W-:-:S03]  /*0750*/  @!P3 MOV R27, R25 ;  /* 0x00000019001bb202 */ /* 0x000fc60000000f00 */
[----:B------:R-:W-:Y:S01]  /*0760*/  @!P3 IMAD R11, R14, R11, R26 ;  /* 0x0000000b0e0bb224 */ /* 0x000fe200078e021a */
[----:B------:R-:W-:Y:S02]  /*0770*/  @!P3 MOV R26, R22 ;  /* 0x00000016001ab202 */ /* 0x000fe40000000f00 */
[----:B------:R-:W-:Y:S02]  /*0780*/  @!P2 IADD3 R7, R29, R7, RZ ;  /* 0x000000071d07a210 */ /* 0x000fe40007ffe0ff */
[----:B0-----:R-:W-:Y:S01]  /*0790*/  @!P2 LEA R12, P1, R28, R12, 0x1 ;  /* 0x0000000c1c0ca211 */ /* 0x001fe200078208ff */
[----:B------:R-:W-:-:S03]  /*07a0*/  @!P3 IMAD.WIDE.U32 R26, R14, R10, R26 ;  /* 0x0000000a0e1ab225 */ /* 0x000fc600078e001a */
[----:B------:R-:W-:Y:S02]  /*07b0*/  @!P2 LEA.HI.X R13, R28, R13, R7, 0x1, P1 ;  /* 0x0000000d1c0da211 */ /* 0x000fe400008f0c07 */
[----:B------:R-:W-:Y:S02]  /*07c0*/  MOV R7, RZ ;  /* 0x000000ff00077202 */ /* 0x000fe40000000f00 */
[----:B------:R-:W-:Y:S02]  /*07d0*/  @!P3 IADD3 R11, R27, R11, RZ ;  /* 0x0000000b1b0bb210 */ /* 0x000fe40007ffe0ff */
[C---:B--2---:R-:W-:Y:S02]  /*07e0*/  @!P3 LEA R8, P1, R26.reuse, R8, 0x1 ;  /* 0x000000081a08b211 */ /* 0x044fe400078208ff */
[----:B------:R-:W-:Y:S01]  /*07f0*/  MOV R5, RZ ;  /* 0x000000ff00057202 */ /* 0x000fe20000000f00 */
[----:B------:R0:W2:Y:S01]  /*0800*/  @!P2 LDG.E R7, desc[UR8][R12.64] ;  /* 0x000000080c07a981 */ /* 0x0000a2000c1e1900 */
        /* <DEDUP_REMOVED lines=9> */
[----:B------:R-:W-:Y:S01]  /*08a0*/  FFMA.FTZ R15, R10, R10, R15 ;  /* 0x0000000a0a0f7223 */ /* 0x000fe2000001000f */
[----:B----4-:R-:W-:-:S04]  /*08b0*/  PRMT R14, R6, 0x7632, R14 ;  /* 0x00007632060e7816 */ /* 0x010fc8000000000e */
[----:B------:R-:W-:Y:S02]  /*08c0*/  SHF.L.U32 R27, R14, 0x10, RZ ;  /* 0x000000100e1b7819 */ /* 0x000fe400000006ff */
[----:B------:R-:W-:-:S03]  /*08d0*/  SHF.L.U32 R14, R6, 0x10, RZ ;  /* 0x00000010060e7819 */ /* 0x000fc600000006ff */
[----:B0-----:R-:W-:Y:S01]  /*08e0*/  FMUL.FTZ R13, R27, R27 ;  /* 0x0000001b1b0d7220 */ /* 0x001fe20000410000 */
[----:B-1----:R-:W-:Y:S01]  /*08f0*/  FADD.FTZ R8, RZ, R11 ;  /* 0x0000000bff087221 */ /* 0x002fe20000010000 */
[C---:B------:R-:W-:Y:S02]  /*0900*/  FADD.FTZ R27, R14.reuse, R27 ;  /* 0x0000001b0e1b7221 */ /* 0x040fe40000010000 */
[----:B------:R-:W-:Y:S01]  /*0910*/  FFMA.FTZ R13, R14, R14, R13 ;  /* 0x0000000e0e0d7223 */ /* 0x000fe2000001000d */
[----:B------:R-:W-:Y:S01]  /*0920*/  FADD.FTZ R10, RZ, R15 ;  /* 0x0000000fff0a7221 */ /* 0x000fe20000010000 */
[----:B------:R-:W0:Y:S03]  /*0930*/  S2R R14, SR_LANEID ;  /* 0x00000000000e7919 */ /* 0x000e260000000000 */
[----:B------:R-:W-:Y:S01]  /*0940*/  FADD.FTZ R10, R10, R13 ;  /* 0x0000000d0a0a7221 */ /* 0x000fe20000010000 */
[----:B------:R-:W-:Y:S01]  /*0950*/  FADD.FTZ R8, R8, R27 ;  /* 0x0000001b08087221 */ /* 0x000fe20000010000 */
[----:B--2---:R-:W-:-:S04]  /*0960*/  PRMT R9, R7, 0x7632, R9 ;  /* 0x0000763207097816 */ /* 0x004fc80000000009 */
[----:B------:R-:W-:Y:S02]  /*0970*/  SHF.L.U32 R12, R9, 0x10, RZ ;  /* 0x00000010090c7819 */ /* 0x000fe400000006ff */
[----:B-----5:R-:W-:Y:S02]  /*0980*/  PRMT R9, R5, 0x7632, R9 ;  /* 0x0000763205097816 */ /* 0x020fe40000000009 */
[----:B------:R-:W-:Y:S01]  /*0990*/  SHF.L.U32 R11, R7, 0x10, RZ ;  /* 0x00000010070b7819 */ /* 0x000fe200000006ff */
[----:B------:R-:W-:Y:S01]  /*09a0*/  FMUL.FTZ R26, R12, R12 ;  /* 0x0000000c0c1a7220 */ /* 0x000fe20000410000 */
[----:B------:R-:W-:-:S03]  /*09b0*/  SHF.L.U32 R9, R9, 0x10, RZ ;  /* 0x0000001009097819 */ /* 0x000fc600000006ff */
[----:B------:R-:W-:Y:S01]  /*09c0*/  FADD.FTZ R13, R11, R12 ;  /* 0x0000000c0b0d7221 */ /* 0x000fe20000010000 */
[----:B------:R-:W-:Y:S01]  /*09d0*/  SHF.L.U32 R12, R5, 0x10, RZ ;  /* 0x00000010050c7819 */ /* 0x000fe200000006ff */
[----:B------:R-:W-:Y:S01]  /*09e0*/  FFMA.FTZ R11, R11, R11, R26 ;  /* 0x0000000b0b0b7223 */ /* 0x000fe2000001001a */
[----:B------:R-:W-:Y:S01]  /*09f0*/  FMUL.FTZ R15, R9, R9 ;  /* 0x00000009090f7220 */ /* 0x000fe20000410000 */
[----:B------:R-:W-:Y:S02]  /*0a00*/  FADD.FTZ R8, R8, R13 ;  /* 0x0000000d08087221 */ /* 0x000fe40000010000 */
[----:B------:R-:W-:Y:S01]  /*0a10*/  FADD.FTZ R10, R10, R11 ;  /* 0x0000000b0a0a7221 */ /* 0x000fe20000010000 */
[C---:B------:R-:W-:Y:S01]  /*0a20*/  FADD.FTZ R9, R12.reuse, R9 ;  /* 0x000000090c097221 */ /* 0x040fe20000010000 */
[----:B------:R-:W-:-:S03]  /*0a30*/  FFMA.FTZ R15, R12, R12, R15 ;  /* 0x0000000c0c0f7223 */ /* 0x000fc6000001000f */
[----:B------:R-:W-:Y:S01]  /*0a40*/  FADD.FTZ R12, R8, R9 ;  /* 0x00000009080c7221 */ /* 0x000fe20000010000 */
[----:B------:R-:W-:-:S04]  /*0a50*/  FADD.FTZ R13, R10, R15 ;  /* 0x0000000f0a0d7221 */ /* 0x000fc80000010000 */
[----:B------:R-:W1:Y:S04]  /*0a60*/  SHFL.DOWN PT, R9, R12, 0x1, 0x1f ;  /* 0x08201f000c097f89 */ /* 0x000e6800000e0000 */
[----:B------:R-:W2:Y:S01]  /*0a70*/  SHFL.DOWN PT, R8, R13, 0x1, 0x1f ;  /* 0x08201f000d087f89 */ /* 0x000ea200000e0000 */
[----:B0-----:R-:W-:-:S13]  /*0a80*/  ISETP.GT.AND P1, PT, R14, 0x1e, PT ;  /* 0x0000001e0e00780c */ /* 0x001fda0003f24270 */
[----:B-1----:R-:W-:Y:S01]  /*0a90*/  @!P1 FADD.FTZ R12, R12, R9 ;  /* 0x000000090c0c9221 */ /* 0x002fe20000010000 */
[----:B--2---:R-:W-:-:S04]  /*0aa0*/  @!P1 FADD.FTZ R13, R13, R8 ;  /* 0x000000080d0d9221 */ /* 0x004fc80000010000 */
        /* <DEDUP_REMOVED lines=17> */
[C---:B------:R-:W-:Y:S02]  /*0bc0*/  ISETP.GT.AND P1, PT, R14.reuse, 0xf, PT ;  /* 0x0000000f0e00780c */ /* 0x040fe40003f24270 */
[----:B------:R-:W-:-:S11]  /*0bd0*/  ISETP.NE.AND P3, PT, R14, RZ, PT ;  /* 0x000000ff0e00720c */ /* 0x000fd60003f65270 */
        /* <DEDUP_REMOVED lines=44> */
.L_x_2172:
[----:B------:R-:W-:Y:S05]  /*0ea0*/  BSYNC B0 ;  /* 0x0000000000007941 */ /* 0x000fea0003800000 */
.L_x_2171:
        /* <DEDUP_REMOVED lines=29> */
.L_x_2175:
[----:B--2---:R-:W2:Y:S04]  /*1080*/  LDG.E.STRONG.GPU R11, desc[UR8][R8.64] ;  /* 0x00000008080b7981 */ /* 0x004ea8000c1ef900 */
[----:B--2---:R-:W-:Y:S01]  /*1090*/  CCTL.IVALL ;  /* 0x00000000ff00798f */ /* 0x004fe20002000000 */
[----:B------:R-:W-:Y:S05]  /*10a0*/  YIELD ;  /* 0x0000000000007946 */ /* 0x000fea0003800000 */
[----:B------:R-:W-:-:S13]  /*10b0*/  ISETP.NE.AND P1, PT, R11, R28, PT ;  /* 0x0000001c0b00720c */ /* 0x000fda0003f25270 */
[----:B------:R-:W-:Y:S05]  /*10c0*/  @P1 BRA `(.L_x_2175) ;  /* 0xfffffffc00ec1947 */ /* 0x000fea000383ffff */
.L_x_2174:
        /* <DEDUP_REMOVED lines=11> */
.L_x_2177:
        /* <DEDUP_REMOVED lines=63> */
.L_x_2176:
        /* <DEDUP_REMOVED lines=19> */
.L_x_2179:
[----:B------:R-:W-:Y:S05]  /*16a0*/  BSYNC B0 ;  /* 0x0000000000007941 */ /* 0x000fea0003800000 */
.L_x_2178:
        /* <DEDUP_REMOVED lines=32> */
.L_x_2173:
        /* <DEDUP_REMOVED lines=18> */
[----:B---3--:R-:W-:-:S04]  /*19d0*/  IMAD.WIDE R8, R0, 0x2, R8 ;  /* 0x0000000200087825 */ /* 0x008fc800078e0208 */
[----:B0-----:R-:W-:Y:S01]  /*19e0*/  @!P1 FMUL.FTZ R13, R13, UR6 ;  /* 0x000000060d0d9c20 */ /* 0x001fe20008410000 */
[----:B------:R-:W-:Y:S01]  /*19f0*/  @!P1 FMUL.FTZ R12, R12, UR6 ;  /* 0x000000060c0c9c20 */ /* 0x000fe20008410000 */
[----:B-1----:R-:W-:-:S04]  /*1a00*/  @!P1 IMAD.WIDE R28, R21, 0x8, R26 ;  /* 0x00000008151c9825 */ /* 0x002fc800078e021a */
[----:B--2---:R-:W-:Y:S01]  /*1a10*/  IMAD.WIDE R26, R0, 0x2, R10 ;  /* 0x00000002001a7825 */ /* 0x004fe200078e020a */
[----:B------:R-:W-:Y:S01]  /*1a20*/  @!P1 STG.E.64 desc[UR8][R28.64], R12 ;  /* 0x0000000c1c009986 */ /* 0x000fe2000c101b08 */
[----:B------:R-:W-:Y:S06]  /*1a30*/  BAR.SYNC.DEFER_BLOCKING 0x0 ;  /* 0x0000000000007b1d */ /* 0x000fec0000010000 */
[----:B------:R-:W2:Y:S04]  /*1a40*/  LDG.E.U16 R0, desc[UR8][R26.64+0x2] ;  /* 0x000002081a007981 */ /* 0x000ea8000c1e1500 */
[----:B------:R-:W3:Y:S04]  /*1a50*/  LDG.E.U16 R10, desc[UR8][R8.64+0x2] ;  /* 0x00000208080a7981 */ /* 0x000ee8000c1e1500 */
[----:B------:R0:W4:Y:S04]  /*1a60*/  LDG.E.U16 R15, desc[UR8][R8.64] ;  /* 0x00000008080f7981 */ /* 0x000128000c1e1500 */
[----:B------:R1:W5:Y:S04]  /*1a70*/  LDG.E.U16 R26, desc[UR8][R26.64] ;  /* 0x000000081a1a7981 */ /* 0x000368000c1e1500 */
[----:B0-----:R-:W0:Y:S02]  /*1a80*/  LDS.64 R8, [UR5+0x90] ;  /* 0x00009005ff087984 */ /* 0x001e240008000a00 */
[----:B0-----:R-:W-:-:S04]  /*1a90*/  FMUL.FTZ R11, R8, UR6 ;  /* 0x00000006080b7c20 */ /* 0x001fc80008410000 */
[----:B------:R-:W-:-:S04]  /*1aa0*/  FMUL.FTZ R12, R11, R11 ;  /* 0x0000000b0b0c7220 */ /* 0x000fc80000410000 */
[----:B------:R-:W-:-:S05]  /*1ab0*/  FFMA.FTZ R12, R9, UR6, -R12 ;  /* 0x00000006090c7c23 */ /* 0x000fca000801080c */
[----:B------:R-:W-:-:S13]  /*1ac0*/  FSETP.GTU.FTZ.AND P1, PT, R12, RZ, PT ;  /* 0x000000ff0c00720b */ /* 0x000fda0003f3c000 */
[----:B------:R-:W0:Y:S01]  /*1ad0*/  @P1 LDC R29, c[0x0][0x238] ;  /* 0x00008e00ff1d1b82 */ /* 0x000e220000000800 */
[----:B------:R-:W-:Y:S02]  /*1ae0*/  MOV R8, 0x3f800000 ;  /* 0x3f80000000087802 */ /* 0x000fe40000000f00 */
[----:B------:R-:W-:Y:S02]  /*1af0*/  SHF.L.U32 R9, R16, 0x10, RZ ;  /* 0x0000001010097819 */ /* 0x000fe400000006ff */
[----:B------:R-:W-:Y:S02]  /*1b00*/  PRMT R13, R7, 0x7632, R13 ;  /* 0x00007632070d7816 */ /* 0x000fe4000000000d */
[----:B------:R-:W-:Y:S02]  /*1b10*/  SHF.L.U32 R14, R14, 0x10, RZ ;  /* 0x000000100e0e7819 */ /* 0x000fe400000006ff */
[----:B------:R-:W-:Y:S01]  /*1b20*/  SHF.L.U32 R13, R13, 0x10, RZ ;  /* 0x000000100d0d7819 */ /* 0x000fe200000006ff */
[----:B0-----:R-:W-:-:S04]  /*1b30*/  @P1 FADD.FTZ R29, R12, R29 ;  /* 0x0000001d0c1d1221 */ /* 0x001fc80000010000 */
[----:B------:R0:W0:Y:S01]  /*1b40*/  @P1 MUFU.RSQ R8, R29 ;  /* 0x0000001d00081308 */ /* 0x0000220000001400 */
[----:B------:R-:W-:Y:S02]  /*1b50*/  PRMT R12, R16, 0x7632, R12 ;  /* 0x00007632100c7816 */ /* 0x000fe4000000000c */
[----:B------:R-:W-:Y:S02]  /*1b60*/  SHF.L.U32 R16, R6, 0x10, RZ ;  /* 0x0000001006107819 */ /* 0x000fe400000006ff */
[C---:B------:R-:W-:Y:S02]  /*1b70*/  PRMT R6, R5.reuse, 0x7632, R6 ;  /* 0x0000763205067816 */ /* 0x040fe40000000006 */
[----:B-1----:R-:W-:Y:S02]  /*1b80*/  SHF.L.U32 R27, R12, 0x10, RZ ;  /* 0x000000100c1b7819 */ /* 0x002fe400000006ff */
[----:B------:R-:W-:Y:S02]  /*1b90*/  SHF.L.U32 R12, R5, 0x10, RZ ;  /* 0x00000010050c7819 */ /* 0x000fe400000006ff */
[----:B------:R-:W-:-:S02]  /*1ba0*/  SHF.L.U32 R28, R7, 0x10, RZ ;  /* 0x00000010071c7819 */ /* 0x000fc400000006ff */
[----:B------:R-:W-:Y:S01]  /*1bb0*/  SHF.L.U32 R6, R6, 0x10, RZ ;  /* 0x0000001006067819 */ /* 0x000fe200000006ff */
[----:B------:R-:W-:Y:S01]  /*1bc0*/  FADD.FTZ R7, R9, -R11 ;  /* 0x8000000b09077221 */ /* 0x000fe20000010000 */
[C---:B------:R-:W-:Y:S01]  /*1bd0*/  FADD.FTZ R5, -R11.reuse, R27 ;  /* 0x0000001b0b057221 */ /* 0x040fe20000010100 */
[----:B------:R-:W-:Y:S01]  /*1be0*/  FADD.FTZ R9, R16, -R11 ;  /* 0x8000000b10097221 */ /* 0x000fe20000010000 */
[C---:B------:R-:W-:Y:S01]  /*1bf0*/  FADD.FTZ R13, -R11.reuse, R13 ;  /* 0x0000000d0b0d7221 */ /* 0x040fe20000010100 */
[--C-:B0-----:R-:W-:Y:S01]  /*1c00*/  FADD.FTZ R29, R12, -R11.reuse ;  /* 0x8000000b0c1d7221 */ /* 0x101fe20000010000 */
[C---:B------:R-:W-:Y:S01]  /*1c10*/  FADD.FTZ R27, -R11.reuse, R14 ;  /* 0x0000000e0b1b7221 */ /* 0x040fe20000010100 */
[----:B------:R-:W-:Y:S01]  /*1c20*/  FADD.FTZ R16, R28, -R11 ;  /* 0x8000000b1c107221 */ /* 0x000fe20000010000 */
[----:B------:R-:W-:Y:S01]  /*1c30*/  FADD.FTZ R12, -R11, R6 ;  /* 0x000000060b0c7221 */ /* 0x000fe20000010100 */
[----:B------:R-:W-:Y:S01]  /*1c40*/  FMUL.FTZ R5, R5, R8 ;  /* 0x0000000805057220 */ /* 0x000fe20000410000 */
[----:B------:R-:W-:-:S02]  /*1c50*/  ISETP.NE.AND P4, PT, RZ, UR10, PT ;  /* 0x0000000aff007c0c */ /* 0x000fc4000bf85270 */
[-C--:B------:R-:W-:Y:S01]  /*1c60*/  FMUL.FTZ R12, R12, R8.reuse ;  /* 0x000000080c0c7220 */ /* 0x080fe20000410000 */
[----:B------:R-:W-:Y:S01]  /*1c70*/  ISETP.GE.U32.AND P2, PT, R19, UR12, PT ;  /* 0x0000000c13007c0c */ /* 0x000fe2000bf46070 */
[-C--:B------:R-:W-:Y:S01]  /*1c80*/  FMUL.FTZ R29, R29, R8.reuse ;  /* 0x000000081d1d7220 */ /* 0x080fe20000410000 */
[----:B------:R-:W-:Y:S02]  /*1c90*/  FMUL.FTZ R7, R7, R8 ;  /* 0x0000000807077220 */ /* 0x000fe40000410000 */
[----:B------:R-:W-:-:S04]  /*1ca0*/  ISETP.GE.AND.EX P2, PT, R2, UR13, PT, P2 ;  /* 0x0000000d02007c0c */ /* 0x000fc8000bf46320 */
[----:B------:R-:W-:Y:S02]  /*1cb0*/  ISETP.GT.U32.OR P2, PT, R4, 0x1df, P2 ;  /* 0x000001df0400780c */ /* 0x000fe40001744470 */
[----:B--2---:R-:W-:Y:S01]  /*1cc0*/  SHF.L.U32 R6, R0, 0x10, RZ ;  /* 0x0000001000067819 */ /* 0x004fe200000006ff */
[-C--:B------:R-:W-:Y:S01]  /*1cd0*/  FMUL.FTZ R0, R27, R8.reuse ;  /* 0x000000081b007220 */ /* 0x080fe20000410000 */
[----:B---3--:R-:W-:Y:S01]  /*1ce0*/  SHF.L.U32 R11, R10, 0x10, RZ ;  /* 0x000000100a0b7819 */ /* 0x008fe200000006ff */
[----:B------:R-:W-:-:S04]  /*1cf0*/  FMUL.FTZ R10, R13, R8 ;  /* 0x000000080d0a7220 */ /* 0x000fc80000410000 */
[C-C-:B------:R-:W-:Y:S01]  /*1d00*/  FFMA.FTZ R28, R6.reuse, R5, R11.reuse ;  /* 0x00000005061c7223 */ /* 0x140fe2000001000b */
[C-C-:B------:R-:W-:Y:S01]  /*1d10*/  FFMA.FTZ R5, R6.reuse, R10, R11.reuse ;  /* 0x0000000a06057223 */ /* 0x140fe2000001000b */
[C-C-:B------:R-:W-:Y:S01]  /*1d20*/  FFMA.FTZ R0, R6.reuse, R0, R11.reuse ;  /* 0x0000000006007223 */ /* 0x140fe2000001000b */
[----:B------:R-:W-:Y:S01]  /*1d30*/  FFMA.FTZ R10, R6, R12, R11 ;  /* 0x0000000c060a7223 */ /* 0x000fe2000001000b */
[C---:B------:R-:W-:Y:S02]  /*1d40*/  IADD3 R11, R20.reuse, 0x40, RZ ;  /* 0x00000040140b7810 */ /* 0x040fe40007ffe0ff */
[----:B------:R-:W-:Y:S02]  /*1d50*/  IADD3 R12, R20, 0x60, RZ ;  /* 0x00000060140c7810 */ /* 0x000fe40007ffe0ff */
[----:B------:R-:W-:Y:S02]  /*1d60*/  ISETP.GE.U32.AND P3, PT, R11, UR12, PT ;  /* 0x0000000c0b007c0c */ /* 0x000fe4000bf66070 */
[----:B------:R-:W-:-:S02]  /*1d70*/  ISETP.GE.U32.AND P1, PT, R12, UR12, PT ;  /* 0x0000000c0c007c0c */ /* 0x000fc4000bf26070 */
[----:B------:R-:W-:Y:S02]  /*1d80*/  SHF.R.S32.HI R13, RZ, 0x1f, R11 ;  /* 0x0000001fff0d7819 */ /* 0x000fe4000001140b */
[----:B------:R-:W-:Y:S02]  /*1d90*/  SHF.R.S32.HI R14, RZ, 0x1f, R12 ;  /* 0x0000001fff0e7819 */ /* 0x000fe4000001140c */
[----:B----4-:R-:W-:Y:S01]  /*1da0*/  SHF.L.U32 R6, R15, 0x10, RZ ;  /* 0x000000100f067819 */ /* 0x010fe200000006ff */
[-C--:B------:R-:W-:Y:S01]  /*1db0*/  FMUL.FTZ R15, R9, R8.reuse ;  /* 0x00000008090f7220 */ /* 0x080fe20000410000 */
[----:B-----5:R-:W-:Y:S01]  /*1dc0*/  SHF.L.U32 R27, R26, 0x10, RZ ;  /* 0x000000101a1b7819 */ /* 0x020fe200000006ff */
[----:B------:R-:W-:Y:S01]  /*1dd0*/  FMUL.FTZ R9, R16, R8 ;  /* 0x0000000810097220 */ /* 0x000fe20000410000 */
[----:B------:R-:W-:Y:S02]  /*1de0*/  ISETP.GE.AND.EX P3, PT, R13, UR13, PT, P3 ;  /* 0x0000000d0d007c0c */ /* 0x000fe4000bf66330 */
[----:B------:R-:W-:Y:S01]  /*1df0*/  ISETP.GE.AND.EX P1, PT, R14, UR13, PT, P1 ;  /* 0x0000000d0e007c0c */ /* 0x000fe2000bf26310 */
[C-C-:B------:R-:W-:Y:S01]  /*1e00*/  FFMA.FTZ R15, R27.reuse, R15, R6.reuse ;  /* 0x0000000f1b0f7223 */ /* 0x140fe20000010006 */
[C-C-:B------:R-:W-:Y:S01]  /*1e10*/  FFMA.FTZ R16, R27.reuse, R9, R6.reuse ;  /* 0x000000091b107223 */ /* 0x140fe20000010006 */
[C-C-:B------:R-:W-:Y:S01]  /*1e20*/  FFMA.FTZ R26, R27.reuse, R29, R6.reuse ;  /* 0x0000001d1b1a7223 */ /* 0x140fe20000010006 */
[C---:B------:R-:W-:Y:S01]  /*1e30*/  ISETP.GT.U32.OR P3, PT, R4.reuse, 0x1df, P3 ;  /* 0x000001df0400780c */ /* 0x040fe20001f64470 */
[----:B------:R-:W-:Y:S01]  /*1e40*/  FFMA.FTZ R27, R27, R7, R6 ;  /* 0x000000071b1b7223 */ /* 0x000fe20000010006 */
        /* <DEDUP_REMOVED lines=12> */
.L_x_2180:
        /* <DEDUP_REMOVED lines=14> */
.L_x_2182:
[----:B------:R-:W-:Y:S05]  /*1ff0*/  BSYNC B0 ;  /* 0x0000000000007941 */ /* 0x000fea0003800000 */
.L_x_2181:
        /* <DEDUP_REMOVED lines=11> */
.L_x_2183:
[----:B------:R-:W-:Y:S04]  /*20b0*/  BSSY B0, `(.L_x_2184) ;  /* 0x000000e000007945 */ /* 0x000fe80003800000 */
[----:B------:R-:W-:Y:S05]  /*20c0*/  @P2 BRA `(.L_x_2185) ;  /* 0x0000000000302947 */ /* 0x000fea0003800000 */
[----:B------:R-:W-:Y:S01]  /*20d0*/  ULDC.64 UR12, c[0x0][0x270] ;  /* 0x00009c00000c7ab9 */ /* 0x000fe20000000a00 */
[----:B------:R-:W-:Y:S01]  /*20e0*/  MOV R6, R22 ;  /* 0x0000001600067202 */ /* 0x000fe20000000f00 */
[----:B------:R-:W-:Y:S01]  /*20f0*/  IMAD R2, R2, UR12, RZ ;  /* 0x0000000c02027c24 */ /* 0x000fe2000f8e02ff */
[----:B------:R-:W-:Y:S02]  /*2100*/  MOV R7, R25 ;  /* 0x0000001900077202 */ /* 0x000fe40000000f00 */
[----:B------:R-:W-:Y:S01]  /*2110*/  F2FP.BF16.F32.PACK_AB R15, R0, R15 ;  /* 0x0000000f000f723e */ /* 0x000fe200000010ff */
[C---:B0-----:R-:W-:Y:S02]  /*2120*/  IMAD R9, R19.reuse, UR13, R2 ;  /* 0x0000000d13097c24 */ /* 0x041fe4000f8e0202 */
[----:B------:R-:W-:Y:S01]  /*2130*/  IMAD.WIDE.U32 R6, R19, UR12, R6 ;  /* 0x0000000c13067c25 */ /* 0x000fe2000f8e0006 */
[----:B------:R-:W-:Y:S02]  /*2140*/  ULDC.64 UR12, c[0x0][0x210] ;  /* 0x00008400000c7ab9 */ /* 0x000fe40000000a00 */
[----:B------:R-:W-:-:S02]  /*2150*/  LEA R8, P2, R6, UR12, 0x1 ;  /* 0x0000000c06087c11 */ /* 0x000fc4000f8408ff */
[----:B------:R-:W-:-:S04]  /*2160*/  IADD3 R9, R7, R9, RZ ;  /* 0x0000000907097210 */ /* 0x000fc80007ffe0ff */
[----:B------:R-:W-:-:S05]  /*2170*/  LEA.HI.X R9, R6, UR13, R9, 0x1, P2 ;  /* 0x0000000d06097c11 */ /* 0x000fca00090f0c09 */
[----:B------:R1:W-:Y:S02]  /*2180*/  STG.E desc[UR8][R8.64], R15 ;  /* 0x0000000f08007986 */ /* 0x0003e4000c101908 */
.L_x_2185:
[----:B------:R-:W-:Y:S05]  /*2190*/  BSYNC B0 ;  /* 0x0000000000007941 */ /* 0x000fea0003800000 */
.L_x_2184:
[----:B------:R-:W-:Y:S05]  /*21a0*/  @!P4 BRA `(.L_x_2186) ;  /* 0x000000000028c947 */ /* 0x000fea0003800000 */
[----:B------:R-:W-:Y:S01]  /*21b0*/  FMUL.FTZ R6, R5, -1.4426950216293334961 ;  /* 0xbfb8aa3b05067820 */ /* 0x000fe20000410000 */
[----:B------:R-:W-:-:S05]  /*21c0*/  FMUL.FTZ R0, R16, -1.4426950216293334961 ;  /* 0xbfb8aa3b10007820 */ /* 0x000fca0000410000 */
[----:B------:R-:W0:Y:S08]  /*21d0*/  MUFU.EX2 R6, R6 ;  /* 0x0000000600067308 */ /* 0x000e300000000800 */
[----:B------:R-:W2:Y:S01]  /*21e0*/  MUFU.EX2 R0, R0 ;  /* 0x0000000000007308 */ /* 0x000ea20000000800 */
[----:B01----:R-:W-:-:S07]  /*21f0*/  FADD.FTZ R8, R6, 1 ;  /* 0x3f80000006087421 */ /* 0x003fce0000010000 */
[----:B------:R-:W0:Y:S01]  /*2200*/  MUFU.RCP R8, R8 ;  /* 0x0000000800087308 */ /* 0x000e220000001000 */
[----:B--2---:R-:W-:-:S07]  /*2210*/  FADD.FTZ R2, R0, 1 ;  /* 0x3f80000000027421 */ /* 0x004fce0000010000 */
[----:B------:R-:W1:Y:S01]  /*2220*/  MUFU.RCP R7, R2 ;  /* 0x0000000200077308 */ /* 0x000e620000001000 */
[----:B0-----:R-:W-:Y:S01]  /*2230*/  FMUL.FTZ R5, R5, R8 ;  /* 0x0000000805057220 */ /* 0x001fe20000410000 */
[----:B-1----:R-:W-:-:S07]  /*2240*/  FMUL.FTZ R16, R16, R7 ;  /* 0x0000000710107220 */ /* 0x002fce0000410000 */
.L_x_2186:
        /* <DEDUP_REMOVED lines=14> */
.L_x_2188:
[----:B------:R-:W-:Y:S05]  /*2330*/  BSYNC B0 ;  /* 0x0000000000007941 */ /* 0x000fea0003800000 */
.L_x_2187:
        /* <DEDUP_REMOVED lines=8> */
[----:B--2---:R-:W2:Y:S01]  /*23c0*/  MUFU.RCP R5, R2 ;  /* 0x0000000200057308 */ /* 0x004ea20000001000 */
[----:B---3--:R-:W-:Y:S01]  /*23d0*/  FMUL.FTZ R10, R10, R7 ;  /* 0x000000070a0a7220 */ /* 0x008fe20000410000 */
[----:B--2---:R-:W-:-:S07]  /*23e0*/  FMUL.FTZ R26, R26, R5 ;  /* 0x000000051a1a7220 */ /* 0x004fce0000410000 */
.L_x_2189:
[----:B------:R-:W-:Y:S04]  /*23f0*/  BSSY B0, `(.L_x_2190) ;  /* 0x000000e000007945 */ /* 0x000fe80003800000 */
[----:B------:R-:W-:Y:S05]  /*2400*/  @P1 BRA `(.L_x_2191) ;  /* 0x0000000000301947 */ /* 0x000fea0003800000 */
[----:B------:R-:W-:Y:S01]  /*2410*/  ULDC.64 UR12, c[0x0][0x270] ;  /* 0x00009c00000c7ab9 */ /* 0x000fe20000000a00 */
[----:B------:R-:W-:Y:S01]  /*2420*/  MOV R6, R22 ;  /* 0x0000001600067202 */ /* 0x000fe20000000f00 */
[----:B--2---:R-:W-:Y:S01]  /*2430*/  IMAD R5, R14, UR12, RZ ;  /* 0x0000000c0e057c24 */ /* 0x004fe2000f8e02ff */
[----:B------:R-:W-:-:S03]  /*2440*/  MOV R7, R25 ;  /* 0x0000001900077202 */ /* 0x000fc60000000f00 */
[C---:B------:R-:W-:Y:S02]  /*2450*/  IMAD R5, R12.reuse, UR13, R5 ;  /* 0x0000000d0c057c24 */ /* 0x040fe4000f8e0205 */
[----:B------:R-:W-:Y:S01]  /*2460*/  IMAD.WIDE.U32 R6, R12, UR12, R6 ;  /* 0x0000000c0c067c25 */ /* 0x000fe2000f8e0006 */
[----:B------:R-:W-:Y:S02]  /*2470*/  ULDC.64 UR12, c[0x0][0x210] ;  /* 0x00008400000c7ab9 */ /* 0x000fe40000000a00 */
[----:B01----:R-:W-:Y:S02]  /*2480*/  LEA R8, P1, R6, UR12, 0x1 ;  /* 0x0000000c06087c11 */ /* 0x003fe4000f8208ff */
[----:B------:R-:W-:-:S04]  /*2490*/  IADD3 R5, R7, R5, RZ ;  /* 0x0000000507057210 */ /* 0x000fc80007ffe0ff */
[----:B------:R-:W-:Y:S02]  /*24a0*/  LEA.HI.X R9, R6, UR13, R5, 0x1, P1 ;  /* 0x0000000d06097c11 */ /* 0x000fe400088f0c05 */
[----:B------:R-:W-:-:S05]  /*24b0*/  F2FP.BF16.F32.PACK_AB R5, R10, R26 ;  /* 0x0000001a0a05723e */ /* 0x000fca00000010ff */
[----:B------:R3:W-:Y:S02]  /*24c0*/  STG.E desc[UR8][R8.64], R5 ;  /* 0x0000000508007986 */ /* 0x0007e4000c101908 */
.L_x_2191:
[----:B------:R-:W-:Y:S05]  /*24d0*/  BSYNC B0 ;  /* 0x0000000000007941 */ /* 0x000fea0003800000 */
.L_x_2190:
[----:B------:R-:W4:Y:S01]  /*24e0*/  LDC R0, c[0x0][0x10] ;  /* 0x00000400ff007b82 */ /* 0x000f220000000800 */
[----:B------:R-:W-:Y:S02]  /*24f0*/  IADD3 R17, R17, 0x1, RZ ;  /* 0x0000000111117810 */ /* 0x000fe40007ffe0ff */
[----:B----4-:R-:W-:-:S04]  /*2500*/  IADD3 R21, R0, R21, RZ ;  /* 0x0000001500157210 */ /* 0x010fc80007ffe0ff */
[----:B------:R-:W-:-:S13]  /*2510*/  ISETP.GE.AND P1, PT, R21, UR4, PT ;  /* 0x0000000415007c0c */ /* 0x000fda000bf26270 */
[----:B------:R-:W-:Y:S05]  /*2520*/  @!P1 BRA `(.L_x_2192) ;  /* 0xffffffdc00289947 */ /* 0x000fea000383ffff */
[----:B------:R-:W-:Y:S05]  /*2530*/  EXIT ;  /* 0x000000000000794d */ /* 0x000fea0003800000 */
.L_x_2193:
        /* <DEDUP_REMOVED lines=12> */
.L_x_3292:


//--------------------- .text._Z35group_norm_nhwc_fwd_one_pass_kernelI11Bf16IOBf16WLi256ELi30ELi480EEv26Group_norm_nhwc_fwd_params --------------------------
	.section	.text._Z35group_norm_nhwc_fwd_one_pass_kernelI11Bf16IOBf16WLi256ELi30ELi480EEv26Group_norm_nhwc_fwd_params,"ax",@progbits
	.align	128
        .global         _Z35group_norm_nhwc_fwd_one_pass_kernelI11Bf16IOBf16WLi256ELi30ELi480EEv26Group_norm_nhwc_fwd_params
        .type           _Z35group_norm_nhwc_fwd_one_pass_kernelI11Bf16IOBf16WLi256ELi30ELi480EEv26Group_norm_nhwc_fwd_params,@function
        .size           _Z35group_norm_nhwc_fwd_one_pass_kernelI11Bf16IOBf16WLi256ELi30ELi480EEv26Group_norm_nhwc_fwd_params,(.L_x_3293 - _Z35group_norm_nhwc_fwd_one_pass_kernelI11Bf16IOBf16WLi256ELi30ELi480EEv26Group_norm_nhwc_fwd_params)
        .other          _Z35group_norm_nhwc_fwd_one_pass_kernelI11Bf16IOBf16WLi256ELi30ELi480EEv26Group_norm_nhwc_fwd_params,@"STO_CUDA_ENTRY STV_DEFAULT"
_Z35group_norm_nhwc_fwd_one_pass_kernelI11Bf16IOBf16WLi256ELi30ELi480EEv26Group_norm_nhwc_fwd_params:
.text._Z35group_norm_nhwc_fwd_one_pass_kernelI11Bf16IOBf16WLi256ELi30ELi480EEv26Group_norm_nhwc_fwd_params:
        /* <DEDUP_REMOVED lines=45> */
.L_x_2230:
[----:B0-----:R-:W0:Y:S01]  /*02d0*/  LDC R21, c[0x0][0x288] ;  /* 0x0000a200ff157b82 */ /* 0x001e220000000800 */
[----:B------:R-:W-:Y:S01]  /*02e0*/  IABS R20, R6 ;  /* 0x0000000600147213 */ /* 0x000fe20000000000 */
[----:B------:R-:W-:Y:S01]  /*02f0*/  ULDC.64 UR12, c[0x0][0x280] ;  /* 0x0000a000000c7ab9 */ /* 0x000fe20000000a00 */
[----:B------:R-:W-:-:S05]  /*0300*/  ULDC.64 UR14, c[0x0][0x278] ;  /* 0x00009e00000e7ab9 */ /* 0x000fca0000000a00 */
[----:B-1----:R-:W1:Y:S08]  /*0310*/  @P1 LDC.64 R28, c[0x0][0x220] ;  /* 0x00008800ff1c1b82 */ /* 0x002e700000000a00 */
[----:B------:R-:W2:Y:S01]  /*0320*/  @P2 LDC.64 R34, c[0x0][0x270] ;  /* 0x00009c00ff222b82 */ /* 0x000ea20000000a00 */
[----:B0-----:R-:W-:-:S07]  /*0330*/  IABS R18, R21 ;  /* 0x0000001500127213 */ /* 0x001fce0000000000 */
[----:B------:R-:W0:Y:S01]  /*0340*/  @P3 LDC.64 R24, c[0x0][0x270] ;  /* 0x00009c00ff183b82 */ /* 0x000e220000000a00 */
[----:B------:R-:W3:Y:S07]  /*0350*/  I2F.RP R15, R18 ;  /* 0x00000012000f7306 */ /* 0x000eee0000209400 */
[----:B------:R-:W4:Y:S08]  /*0360*/  @P2 LDC.64 R32, c[0x0][0x220] ;  /* 0x00008800ff202b82 */ /* 0x000f300000000a00 */
[----:B------:R-:W5:Y:S01]  /*0370*/  @P3 LDC.64 R30, c[0x0][0x220] ;  /* 0x00008800ff1e3b82 */ /* 0x000f620000000a00 */
[----:B---3--:R-:W3:Y:S07]  /*0380*/  MUFU.RCP R15, R15 ;  /* 0x0000000f000f7308 */ /* 0x008eee0000001000 */
[----:B------:R-:W5:Y:S01]  /*0390*/  @P4 LDC.64 R22, c[0x0][0x270] ;  /* 0x00009c00ff164b82 */ /* 0x000f620000000a00 */
[----:B0-----:R-:W-:-:S04]  /*03a0*/  @P3 IMAD R26, R11, R24, RZ ;  /* 0x000000180b1a3224 */ /* 0x001fc800078e02ff */
[----:B------:R-:W-:Y:S01]  /*03b0*/  @P3 IMAD R45, R4, R25, R26 ;  /* 0x00000019042d3224 */ /* 0x000fe200078e021a */
[----:B---3--:R-:W-:-:S04]  /*03c0*/  IADD3 R16, R15, 0xffffffe, RZ ;  /* 0x0ffffffe0f107810 */ /* 0x008fc80007ffe0ff */
[----:B------:R0:W3:Y:S02]  /*03d0*/  F2I.FTZ.U32.TRUNC.NTZ R17, R16 ;  /* 0x0000001000117305 */ /* 0x0000e4000021f000 */
[----:B0-----:R-:W-:Y:S02]  /*03e0*/  MOV R16, RZ ;  /* 0x000000ff00107202 */ /* 0x001fe40000000f00 */
[----:B---3--:R-:W-:-:S05]  /*03f0*/  IADD3 R19, RZ, -R17, RZ ;  /* 0x80000011ff137210 */ /* 0x008fca0007ffe0ff */
        /* <DEDUP_REMOVED lines=12> */
[----:B------:R-:W0:Y:S01]  /*04c0*/  LDC R18, c[0x0][0x294] ;  /* 0x0000a500ff127b82 */ /* 0x000e220000000800 */
        /* <DEDUP_REMOVED lines=10> */
[----:B0-----:R-:W-:Y:S01]  /*0570*/  IMAD R15, R18, UR7, R15 ;  /* 0x00000007120f7c24 */ /* 0x001fe2000f8e020f */
        /* <DEDUP_REMOVED lines=24> */
[----:B------:R-:W0:Y:S03]  /*0700*/  @P5 LDC.64 R20, c[0x0][0x270] ;  /* 0x00009c00ff145b82 */ /* 0x000e260000000a00 */
[----:B------:R-:W-:Y:S01]  /*0710*/  @P1 IADD3 R17, R17, R19, RZ ;  /* 0x0000001311111210 */ /* 0x000fe20007ffe0ff */
[----:B------:R-:W-:Y:S01]  /*0720*/  @P2 IMAD R19, R3, R35, R18 ;  /* 0x0000002303132224 */ /* 0x000fe200078e0212 */
[----:B-1----:R-:W-:-:S03]  /*0730*/  @P1 LEA R28, P6, R16, R28, 0x1 ;  /* 0x0000001c101c1211 */ /* 0x002fc600078c08ff */
[----:B------:R-:W1:Y:S01]  /*0740*/  @P4 LDC.64 R26, c[0x0][0x220] ;  /* 0x00008800ff1a4b82 */ /* 0x000e620000000a00 */
[----:B------:R-:W-:Y:S02]  /*0750*/  @P1 LEA.HI.X R29, R16, R29, R17, 0x1, P6 ;  /* 0x0000001d101d1211 */ /* 0x000fe400030f0c11 */
[----:B------:R-:W-:Y:S02]  /*0760*/  @P2 MOV R16, R48 ;  /* 0x0000003000102202 */ /* 0x000fe40000000f00 */
[----:B------:R-:W-:-:S03]  /*0770*/  @P2 MOV R17, R51 ;  /* 0x0000003300112202 */ /* 0x000fc60000000f00 */
[----:B------:R-:W-:Y:S01]  /*0780*/  @P2 IMAD.WIDE.U32 R34, R3, R34, R16 ;  /* 0x0000002203222225 */ /* 0x000fe200078e0010 */
[----:B------:R-:W-:Y:S02]  /*0790*/  @P3 MOV R16, R48 ;  /* 0x0000003000103202 */ /* 0x000fe40000000f00 */
[----:B------:R-:W-:Y:S02]  /*07a0*/  @P3 MOV R17, R51 ;  /* 0x0000003300113202 */ /* 0x000fe40000000f00 */
[----:B------:R-:W-:Y:S01]  /*07b0*/  @P2 IADD3 R35, R35, R19, RZ ;  /* 0x0000001323232210 */ /* 0x000fe20007ffe0ff */
[----:B0-----:R-:W-:Y:S01]  /*07c0*/  @P5 IMAD R36, R43, R20, RZ ;  /* 0x000000142b245224 */ /* 0x001fe200078e02ff */
[----:B----4-:R-:W-:Y:S01]  /*07d0*/  @P2 LEA R32, P6, R34, R32, 0x1 ;  /* 0x0000002022202211 */ /* 0x010fe200078c08ff */
[----:B------:R-:W-:Y:S01]  /*07e0*/  @P3 IMAD.WIDE.U32 R24, R4, R24, R16 ;  /* 0x0000001804183225 */ /* 0x000fe200078e0010 */
[----:B------:R-:W0:Y:S02]  /*07f0*/  @P5 LDC.64 R18, c[0x0][0x220] ;  /* 0x00008800ff125b82 */ /* 0x000e240000000a00 */
[----:B------:R-:W-:Y:S01]  /*0800*/  @P2 LEA.HI.X R33, R34, R33, R35, 0x1, P6 ;  /* 0x0000002122212211 */ /* 0x000fe200030f0c23 */
[----:B-----5:R-:W-:Y:S01]  /*0810*/  @P4 IMAD R34, R13, R22, RZ ;  /* 0x000000160d224224 */ /* 0x020fe200078e02ff */
[----:B------:R-:W-:Y:S01]  /*0820*/  @P3 IADD3 R25, R25, R45, RZ ;  /* 0x0000002d19193210 */ /* 0x000fe20007ffe0ff */
[----:B------:R-:W-:Y:S01]  /*0830*/  @P5 IMAD R21, R39, R21, R36 ;  /* 0x0000001527155224 */ /* 0x000fe200078e0224 */
[----:B------:R-:W-:Y:S01]  /*0840*/  @P3 LEA R30, P6, R24, R30, 0x1 ;  /* 0x0000001e181e3211 */ /* 0x000fe200078c08ff */
[----:B------:R-:W-:Y:S01]  /*0850*/  @P4 IMAD R43, R5, R23, R34 ;  /* 0x00000017052b4224 */ /* 0x000fe200078e0222 */
[----:B------:R-:W2:Y:S01]  /*0860*/  @P0 LDC.64 R16, c[0x0][0x270] ;  /* 0x00009c00ff100b82 */ /* 0x000ea20000000a00 */
[----:B------:R-:W-:-:S02]  /*0870*/  @P5 MOV R34, R48 ;  /* 0x0000003000225202 */ /* 0x000fc40000000f00 */
[----:B------:R-:W-:Y:S02]  /*0880*/  @P3 LEA.HI.X R31, R24, R31, R25, 0x1, P6 ;  /* 0x0000001f181f3211 */ /* 0x000fe400030f0c19 */
[----:B------:R-:W-:Y:S02]  /*0890*/  @P4 MOV R24, R48 ;  /* 0x0000003000184202 */ /* 0x000fe40000000f00 */
[-C--:B------:R-:W-:Y:S02]  /*08a0*/  @P4 MOV R25, R51.reuse ;  /* 0x0000003300194202 */ /* 0x080fe40000000f00 */
[----:B------:R-:W-:Y:S02]  /*08b0*/  @P5 MOV R35, R51 ;  /* 0x0000003300235202 */ /* 0x000fe40000000f00 */
[----:B------:R-:W-:Y:S01]  /*08c0*/  MOV R36, RZ ;  /* 0x000000ff00247202 */ /* 0x000fe20000000f00 */
[----:B------:R-:W-:Y:S02]  /*08d0*/  @P4 IMAD.WIDE.U32 R24, R5, R22, R24 ;  /* 0x0000001605184225 */ /* 0x000fe400078e0018 */
[----:B------:R-:W3:Y:S02]  /*08e0*/  @P0 LDC.64 R22, c[0x0][0x220] ;  /* 0x00008800ff160b82 */ /* 0x000ee40000000a00 */
[----:B------:R-:W-:Y:S01]  /*08f0*/  @P5 IMAD.WIDE.U32 R34, R39, R20, R34 ;  /* 0x0000001427225225 */ /* 0x000fe200078e0022 */
[----:B------:R-:W-:-:S02]  /*0900*/  @P4 IADD3 R20, R25, R43, RZ ;  /* 0x0000002b19144210 */ /* 0x000fc40007ffe0ff */
[----:B-1----:R-:W-:-:S04]  /*0910*/  @P4 LEA R26, P6, R24, R26, 0x1 ;  /* 0x0000001a181a4211 */ /* 0x002fc800078c08ff */
[----:B------:R-:W-:Y:S01]  /*0920*/  @P4 LEA.HI.X R27, R24, R27, R20, 0x1, P6 ;  /* 0x0000001b181b4211 */ /* 0x000fe200030f0c14 */
[----:B--2---:R-:W-:Y:S01]  /*0930*/  @P0 IMAD R41, R41, R16, RZ ;  /* 0x0000001029290224 */ /* 0x004fe200078e02ff */
[----:B------:R-:W-:Y:S02]  /*0940*/  @P5 IADD3 R20, R35, R21, RZ ;  /* 0x0000001523145210 */ /* 0x000fe40007ffe0ff */
[----:B0-----:R-:W-:Y:S01]  /*0950*/  @P5 LEA R18, P6, R34, R18, 0x1 ;  /* 0x0000001222125211 */ /* 0x001fe200078c08ff */
[----:B------:R-:W-:Y:S01]  /*0960*/  @P0 IMAD R41, R38, R17, R41 ;  /* 0x0000001126290224 */ /* 0x000fe200078e0229 */
[----:B------:R-:W-:Y:S02]  /*0970*/  @P0 MOV R21, R51 ;  /* 0x0000003300150202 */ /* 0x000fe40000000f00 */
[----:B------:R-:W-:Y:S02]  /*0980*/  @P5 LEA.HI.X R19, R34, R19, R20, 0x1, P6 ;  /* 0x0000001322135211 */ /* 0x000fe400030f0c14 */
[----:B------:R-:W-:-:S02]  /*0990*/  @P0 MOV R20, R48 ;  /* 0x0000003000140202 */ /* 0x000fc40000000f00 */
[----:B------:R-:W-:Y:S01]  /*09a0*/  IADD3 R35, R15, 0xc0, RZ ;  /* 0x000000c00f237810 */ /* 0x000fe20007ffe0ff */
[----:B------:R0:W2:Y:S02]  /*09b0*/  @P5 LDG.E R36, desc[UR8][R18.64] ;  /* 0x0000000812245981 */ /* 0x0000a4000c1e1900 */
[----:B------:R-:W-:Y:S01]  /*09c0*/  @P0 IMAD.WIDE.U32 R16, R38, R16, R20 ;  /* 0x0000001026100225 */ /* 0x000fe200078e0014 */
[----:B------:R-:W-:Y:S02]  /*09d0*/  ISETP.GE.U32.AND P6, PT, R35, UR14, PT ;  /* 0x0000000e23007c0c */ /* 0x000fe4000bfc6070 */
[----:B------:R-:W-:Y:S02]  /*09e0*/  SHF.R.S32.HI R43, RZ, 0x1f, R35 ;  /* 0x0000001fff2b7819 */ /* 0x000fe40000011423 */
[----:B------:R-:W-:Y:S02]  /*09f0*/  @P0 IADD3 R17, R17, R41, RZ ;  /* 0x0000002911110210 */ /* 0x000fe40007ffe0ff */
[----:B---3--:R-:W-:-:S02]  /*0a00*/  @P0 LEA R22, P5, R16, R22, 0x1 ;  /* 0x0000001610160211 */ /* 0x008fc400078a08ff */
        /* <DEDUP_REMOVED lines=10> */
[----:B------:R-:W3:Y:S05]  /*0ab0*/  @P2 LDG.E R38, desc[UR8][R32.64] ;  /* 0x0000000820262981 */ /* 0x000eea000c1e1900 */
[----:B------:R-:W4:Y:S01]  /*0ac0*/  @P1 LDG.E R40, desc[UR8][R28.64] ;  /* 0x000000081c281981 */ /* 0x000f22000c1e1900 */
[----:B------:R-:W5:Y:S01]  /*0ad0*/  @!P5 LDC.64 R20, c[0x0][0x270] ;  /* 0x00009c00ff14db82 */ /* 0x000f620000000a00 */
[----:B------:R-:W-:Y:S02]  /*0ae0*/  MOV R42, RZ ;  /* 0x000000ff002a7202 */ /* 0x000fe40000000f00 */
[----:B------:R-:W2:Y:S04]  /*0af0*/  @P3 LDG.E R41, desc[UR8][R30.64] ;  /* 0x000000081e293981 */ /* 0x000ea8000c1e1900 */
[----:B------:R1:W2:Y:S01]  /*0b00*/  @P4 LDG.E R42, desc[UR8][R26.64] ;  /* 0x000000081a2a4981 */ /* 0x0002a2000c1e1900 */
[----:B------:R-:W5:Y:S08]  /*0b10*/  @P6 LDC.64 R16, c[0x0][0x220] ;  /* 0x00008800ff106b82 */ /* 0x000f700000000a00 */
[----:B0-----:R-:W0:Y:S01]  /*0b20*/  @!P5 LDC.64 R18, c[0x0][0x220] ;  /* 0x00008800ff12db82 */ /* 0x001e220000000a00 */
[----:B-1----:R-:W-:Y:S01]  /*0b30*/  @P6 IMAD R34, R43, R24, RZ ;  /* 0x000000182b226224 */ /* 0x002fe200078e02ff */
[----:B------:R-:W-:-:S02]  /*0b40*/  MOV R43, RZ ;  /* 0x000000ff002b7202 */ /* 0x000fc40000000f00 */
[----:B------:R-:W-:Y:S02]  /*0b50*/  @P6 MOV R26, R48 ;  /* 0x00000030001a6202 */ /* 0x000fe40000000f00 */
[----:B------:R-:W-:Y:S01]  /*0b60*/  @P6 MOV R27, R51 ;  /* 0x00000033001b6202 */ /* 0x000fe20000000f00 */
[----:B------:R-:W-:Y:S01]  /*0b70*/  @P6 IMAD R33, R35, R25, R34 ;  /* 0x0000001923216224 */ /* 0x000fe200078e0222 */
[----:B------:R1:W2:Y:S01]  /*0b80*/  @P0 LDG.E R43, desc[UR8][R22.64] ;  /* 0x00000008162b0981 */ /* 0x0002a2000c1e1900 */
        /* <DEDUP_REMOVED lines=19> */
[----:B---3--:R-:W-:-:S04]  /*0cc0*/  PRMT R20, R38, 0x7632, R20 ;  /* 0x0000763226147816 */ /* 0x008fc80000000014 */
[----:B------:R-:W-:Y:S02]  /*0cd0*/  SHF.L.U32 R23, R20, 0x10, RZ ;  /* 0x0000001014177819 */ /* 0x000fe400000006ff */
[----:B----4-:R-:W-:-:S04]  /*0ce0*/  PRMT R20, R40, 0x7632, R20 ;  /* 0x0000763228147816 */ /* 0x010fc80000000014 */
[----:B------:R-:W-:Y:S02]  /*0cf0*/  SHF.L.U32 R21, R20, 0x10, RZ ;  /* 0x0000001014157819 */ /* 0x000fe400000006ff */
[----:B--2---:R-:W-:Y:S02]  /*0d00*/  PRMT R24, R41, 0x7632, R24 ;  /* 0x0000763229187816 */ /* 0x004fe40000000018 */
        /* <DEDUP_REMOVED lines=130> */
.L_x_2195:
[----:B------:R-:W-:Y:S05]  /*1530*/  BSYNC B0 ;  /* 0x0000000000007941 */ /* 0x000fea0003800000 */
.L_x_2194:
        /* <DEDUP_REMOVED lines=33> */
.L_x_2198:
[----:B-1----:R-:W2:Y:S04]  /*1750*/  LDG.E.STRONG.GPU R18, desc[UR8][R16.64] ;  /* 0x0000000810127981 */ /* 0x002ea8000c1ef900 */
[----:B--2---:R-:W-:Y:S01]  /*1760*/  CCTL.IVALL ;  /* 0x00000000ff00798f */ /* 0x004fe20002000000 */
[----:B------:R-:W-:Y:S05]  /*1770*/  YIELD ;  /* 0x0000000000007946 */ /* 0x000fea0003800000 */
[----:B------:R-:W-:-:S13]  /*1780*/  ISETP.NE.AND P0, PT, R18, R33, PT ;  /* 0x000000211200720c */ /* 0x000fda0003f05270 */
[----:B------:R-:W-:Y:S05]  /*1790*/  @P0 BRA `(.L_x_2198) ;  /* 0xfffffffc00ec0947 */ /* 0x000fea000383ffff */
.L_x_2197:
        /* <DEDUP_REMOVED lines=17> */
.L_x_2202:
        /* <DEDUP_REMOVED lines=115> */
.L_x_2201:
        /* <DEDUP_REMOVED lines=61> */
.L_x_2203:
[----:B------:R-:W-:-:S13]  /*23b0*/  ISETP.NE.OR P0, PT, R31, RZ, P0 ;  /* 0x000000ff1f00720c */ /* 0x000fda0000705670 */
[----:B------:R-:W-:Y:S05]  /*23c0*/  @!P0 BRA `(.L_x_2199) ;  /* 0x00000000007c8947 */ /* 0x000fea0003800000 */
.L_x_2200:
        /* <DEDUP_REMOVED lines=31> */
.L_x_2199:
        /* <DEDUP_REMOVED lines=11> */
.L_x_2205:
[----:B------:R-:W-:Y:S05]  /*2670*/  BSYNC B0 ;  /* 0x0000000000007941 */ /* 0x000fea0003800000 */
.L_x_2204:
        /* <DEDUP_REMOVED lines=16> */
.L_x_2196:
        /* <DEDUP_REMOVED lines=19> */
[----:B------:R-:W-:Y:S01]  /*28b0*/  BAR.SYNC.DEFER_BLOCKING 0x0 ;  /* 0x0000000000007b1d */ /* 0x000fe20000010000 */
[----:B0-----:R-:W-:Y:S01]  /*28c0*/  HFMA2.MMA R24, -RZ, RZ, 1.875, 0 ;  /* 0x3f800000ff187435 */ /* 0x001fe200000001ff */
[----:B------:R-:W-:-:S06]  /*28d0*/  ISETP.NE.AND P6, PT, RZ, UR10, PT ;  /* 0x0000000aff007c0c */ /* 0x000fcc000bfc5270 */
[----:B-1----:R-:W0:Y:S01]  /*28e0*/  LDC R32, c[0x0][0x294] ;  /* 0x0000a500ff207b82 */ /* 0x002e220000000800 */
[----:B------:R-:W2:Y:S04]  /*28f0*/  LDG.E.U16 R46, desc[UR8][R30.64] ;  /* 0x000000081e2e7981 */ /* 0x000ea8000c1e1500 */
[----:B------:R-:W3:Y:S04]  /*2900*/  LDG.E.U16 R52, desc[UR8][R30.64+0x2] ;  /* 0x000002081e347981 */ /* 0x000ee8000c1e1500 */
[----:B------:R-:W4:Y:S04]  /*2910*/  LDG.E.U16 R37, desc[UR8][R34.64] ;  /* 0x0000000822257981 */ /* 0x000f28000c1e1500 */
[----:B------:R1:W5:Y:S01]  /*2920*/  LDG.E.U16 R53, desc[UR8][R34.64+0x2] ;  /* 0x0000020822357981 */ /* 0x000362000c1e1500 */
[----:B------:R-:W-:-:S02]  /*2930*/  SHF.L.U32 R40, R40, 0x10, RZ ;  /* 0x0000001028287819 */ /* 0x000fc400000006ff */
[----:B------:R-:W-:Y:S01]  /*2940*/  SHF.L.U32 R38, R38, 0x10, RZ ;  /* 0x0000001026267819 */ /* 0x000fe200000006ff */
[----:B------:R-:W0:Y:S01]  /*2950*/  LDS.64 R18, [UR5+0x90] ;  /* 0x00009005ff127984 */ /* 0x000e220008000a00 */
[----:B-1----:R-:W-:Y:S01]  /*2960*/  SHF.L.U32 R34, R47, 0x10, RZ ;  /* 0x000000102f227819 */ /* 0x002fe200000006ff */
[----:B0-----:R-:W-:-:S04]  /*2970*/  FMUL.FTZ R29, R18, UR6 ;  /* 0x00000006121d7c20 */ /* 0x001fc80008410000 */
[----:B------:R-:W-:Y:S01]  /*2980*/  FMUL.FTZ R18, R29, R29 ;  /* 0x0000001d1d127220 */ /* 0x000fe20000410000 */
[----:B------:R-:W-:-:S03]  /*2990*/  FADD.FTZ R35, R38, -R29 ;  /* 0x8000001d26237221 */ /* 0x000fc60000010000 */
[----:B------:R-:W-:-:S05]  /*29a0*/  FFMA.FTZ R18, R19, UR6, -R18 ;  /* 0x0000000613127c23 */ /* 0x000fca0008010812 */
[----:B------:R-:W-:-:S13]  /*29b0*/  FSETP.GTU.FTZ.AND P0, PT, R18, RZ, PT ;  /* 0x000000ff1200720b */ /* 0x000fda0003f1c000 */
[----:B------:R-:W0:Y:S02]  /*29c0*/  @P0 LDC R17, c[0x0][0x238] ;  /* 0x00008e00ff110b82 */ /* 0x000e240000000800 */
[----:B0-----:R-:W-:Y:S01]  /*29d0*/  @P0 FADD.FTZ R18, R18, R17 ;  /* 0x0000001112120221 */ /* 0x001fe20000010000 */
[----:B------:R-:W-:Y:S01]  /*29e0*/  IMAD.WIDE.U32 R16, R0, -0x77777777, RZ ;  /* 0x8888888900107825 */ /* 0x000fe200078e00ff */
[----:B------:R-:W-:Y:S02]  /*29f0*/  SHF.L.U32 R16, R28, 0x10, RZ ;  /* 0x000000101c107819 */ /* 0x000fe400000006ff */
[----:B------:R-:W0:Y:S02]  /*2a00*/  @P0 MUFU.RSQ R24, R18 ;  /* 0x0000001200180308 */ /* 0x000e240000001400 */
[----:B------:R-:W-:Y:S01]  /*2a10*/  SHF.R.U32.HI R33, RZ, 0x3, R17 ;  /* 0x00000003ff217819 */ /* 0x000fe20000011611 */
[----:B------:R-:W-:Y:S01]  /*2a20*/  FADD.FTZ R19, -R29, R16 ;  /* 0x000000101d137221 */ /* 0x000fe20000010100 */
[----:B------:R-:W-:-:S03]  /*2a30*/  FADD.FTZ R17, R40, -R29 ;  /* 0x8000001d28117221 */ /* 0x000fc60000010000 */
[-C--:B0-----:R-:W-:Y:S01]  /*2a40*/  FMUL.FTZ R19, R19, R24.reuse ;  /* 0x0000001813137220 */ /* 0x081fe20000410000 */
[----:B------:R-:W-:Y:S01]  /*2a50*/  FMUL.FTZ R17, R17, R24 ;  /* 0x0000001811117220 */ /* 0x000fe20000410000 */
[----:B--2---:R-:W-:Y:S02]  /*2a60*/  SHF.L.U32 R25, R46, 0x10, RZ ;  /* 0x000000102e197819 */ /* 0x004fe400000006ff */
[----:B---3--:R-:W-:Y:S02]  /*2a70*/  SHF.L.U32 R28, R52, 0x10, RZ ;  /* 0x00000010341c7819 */ /* 0x008fe400000006ff */
[----:B----4-:R-:W-:Y:S01]  /*2a80*/  SHF.L.U32 R30, R37, 0x10, RZ ;  /* 0x00000010251e7819 */ /* 0x010fe200000006ff */
[----:B------:R-:W-:Y:S01]  /*2a90*/  FADD.FTZ R37, -R29, R34 ;  /* 0x000000221d257221 */ /* 0x000fe20000010100 */
[----:B-----5:R-:W-:-:S03]  /*2aa0*/  SHF.L.U32 R31, R53, 0x10, RZ ;  /* 0x00000010351f7819 */ /* 0x020fc600000006ff */
[----:B------:R-:W-:Y:S02]  /*2ab0*/  FFMA.FTZ R47, R25, R17, R30 ;  /* 0x00000011192f7223 */ /* 0x000fe4000001001e */
        /* <DEDUP_REMOVED lines=12> */
.L_x_2206:
        /* <DEDUP_REMOVED lines=14> */
.L_x_2208:
[----:B------:R-:W-:Y:S05]  /*2c60*/  BSYNC B0 ;  /* 0x0000000000007941 */ /* 0x000fea0003800000 */
.L_x_2207:
        /* <DEDUP_REMOVED lines=17> */
.L_x_2209:
        /* <DEDUP_REMOVED lines=14> */
.L_x_2211:
[----:B------:R-:W-:Y:S05]  /*2e60*/  BSYNC B0 ;  /* 0x0000000000007941 */ /* 0x000fea0003800000 */
.L_x_2210:
[----:B------:R-:W-:Y:S01]  /*2e70*/  FADD.FTZ R15, R34, -R29 ;  /* 0x8000001d220f7221 */ /* 0x000fe20000010000 */
        /* <DEDUP_REMOVED lines=21> */
.L_x_2212:
        /* <DEDUP_REMOVED lines=14> */
.L_x_2214:
[----:B------:R-:W-:Y:S05]  /*30b0*/  BSYNC B0 ;  /* 0x0000000000007941 */ /* 0x000fea0003800000 */
.L_x_2213:
[-C--:B------:R-:W-:Y:S01]  /*30c0*/  FMUL.FTZ R35, R35, R24.reuse ;  /* 0x0000001823237220 */ /* 0x080fe20000410000 */
[----:B------:R-:W-:Y:S01]  /*30d0*/  FMUL.FTZ R37, R37, R24 ;  /* 0x0000001825257220 */ /* 0x000fe20000410000 */
[----:B------:R-:W-:Y:S02]  /*30e0*/  SHF.L.U32 R36, R36, 0x10, RZ ;  /* 0x0000001024247819 */ /* 0x000fe400000006ff */
[----:B-1----:R-:W-:Y:S01]  /*30f0*/  IADD3 R15, R27, 0x80, RZ ;  /* 0x000000801b0f7810 */ /* 0x002fe20007ffe0ff */
        /* <DEDUP_REMOVED lines=13> */
.L_x_2215:
        /* <DEDUP_REMOVED lines=14> */
.L_x_2217:
[----:B------:R-:W-:Y:S05]  /*32b0*/  BSYNC B0 ;  /* 0x0000000000007941 */ /* 0x000fea0003800000 */
.L_x_2216:
        /* <DEDUP_REMOVED lines=18> */
[C---:B------:R-:W-:Y:S01]  /*33e0*/  ISETP.LT.U32.AND P5, PT, R0.reuse, 0x1e0, !P5 ;  /* 0x000001e00000780c */ /* 0x040fe20006fa1070 */
        /* <DEDUP_REMOVED lines=13> */
.L_x_2218:
        /* <DEDUP_REMOVED lines=14> */
.L_x_2220:
[----:B------:R-:W-:Y:S05]  /*35a0*/  BSYNC B0 ;  /* 0x0000000000007941 */ /* 0x000fea0003800000 */
.L_x_2219:
        /* <DEDUP_REMOVED lines=17> */
.L_x_2221:
        /* <DEDUP_REMOVED lines=10> */
[----:B0-----:R-:W-:-:S02]  /*3760*/  LEA R18, P0, R16, UR14, 0x1 ;  /* 0x0000000e10127c11 */ /* 0x001fc4000f8008ff */
[----:B------:R-:W-:-:S04]  /*3770*/  IADD3 R23, R17, R23, RZ ;  /* 0x0000001711177210 */ /* 0x000fc80007ffe0ff */
[----:B------:R-:W-:-:S05]  /*3780*/  LEA.HI.X R19, R16, UR15, R23, 0x1, P0 ;  /* 0x0000000f10137c11 */ /* 0x000fca00080f0c17 */
[----:B------:R1:W-:Y:S02]  /*3790*/  STG.E desc[UR8][R18.64], R35 ;  /* 0x0000002312007986 */ /* 0x0003e4000c101908 */
.L_x_2223:
[----:B------:R-:W-:Y:S05]  /*37a0*/  BSYNC B0 ;  /* 0x0000000000007941 */ /* 0x000fea0003800000 */
.L_x_2222:
        /* <DEDUP_REMOVED lines=16> */
[C-C-:B------:R-:W-:Y:S01]  /*38b0*/  FFMA.FTZ R17, R25.reuse, R17, R30.reuse ;  /* 0x0000001119117223 */ /* 0x140fe2000001001e */
[C---:B------:R-:W-:Y:S01]  /*38c0*/  ISETP.GT.U32.OR P5, PT, R0.reuse, 0x1df, P5 ;  /* 0x000001df0000780c */ /* 0x040fe20002fa4470 */
[----:B------:R-:W-:Y:S01]  /*38d0*/  FFMA.FTZ R25, R25, R21, R30 ;  /* 0x0000001519197223 */ /* 0x000fe2000001001e */
[----:B------:R-:W-:Y:S01]  /*38e0*/  ISETP.LT.U32.AND P0, PT, R0, 0x1e0, !P0 ;  /* 0x000001e00000780c */ /* 0x000fe20004701070 */
[C-C-:B------:R-:W-:Y:S01]  /*38f0*/  FFMA.FTZ R16, R28.reuse, R29, R31.reuse ;  /* 0x0000001d1c107223 */ /* 0x140fe2000001001f */
[----:B------:R-:W-:Y:S01]  /*3900*/  FFMA.FTZ R24, R28, R24, R31 ;  /* 0x000000181c187223 */ /* 0x000fe2000001001f */
[----:B------:R-:W-:Y:S10]  /*3910*/  @!P6 BRA `(.L_x_2224) ;  /* 0x000000000028e947 */ /* 0x000ff40003800000 */
        /* <DEDUP_REMOVED lines=10> */
.L_x_2224:
        /* <DEDUP_REMOVED lines=14> */
.L_x_2226:
[----:B------:R-:W-:Y:S05]  /*3aa0*/  BSYNC B0 ;  /* 0x0000000000007941 */ /* 0x000fea0003800000 */
.L_x_2225:
        /* <DEDUP_REMOVED lines=11> */
.L_x_2227:
        /* <DEDUP_REMOVED lines=13> */
.L_x_2229:
[----:B------:R-:W-:Y:S05]  /*3c30*/  BSYNC B0 ;  /* 0x0000000000007941 */ /* 0x000fea0003800000 */
.L_x_2228:
[----:B------:R-:W2:Y:S01]  /*3c40*/  LDC R15, c[0x0][0x10] ;  /* 0x00000400ff0f7b82 */ /* 0x000ea20000000800 */
[----:B------:R-:W-:Y:S02]  /*3c50*/  IADD3 R8, R8, 0x1, RZ ;  /* 0x0000000108087810 */ /* 0x000fe40007ffe0ff */
[----:B--2---:R-:W-:-:S04]  /*3c60*/  IADD3 R6, R15, R6, RZ ;  /* 0x000000060f067210 */ /* 0x004fc80007ffe0ff */
[----:B------:R-:W-:-:S13]  /*3c70*/  ISETP.GE.AND P0, PT, R6, UR4, PT ;  /* 0x0000000406007c0c */ /* 0x000fda000bf06270 */
[----:B------:R-:W-:Y:S05]  /*3c80*/  @!P0 BRA `(.L_x_2230) ;  /* 0xffffffc400908947 */ /* 0x000fea000383ffff */
[----:B------:R-:W-:Y:S05]  /*3c90*/  EXIT ;  /* 0x000000000000794d */ /* 0x000fea0003800000 */
.L_x_2231:
        /* <DEDUP_REMOVED lines=14> */
.L_x_3293:


//--------------------- .text._Z35group_norm_nhwc_fwd_one_pass_kernelI11Bf16IOBf16WLi512ELi30ELi480EEv26Group_norm_nhwc_fwd_params --------------------------
	.section	.text._Z35group_norm_nhwc_fwd_one_pass_kernelI11Bf16IOBf16WLi512ELi30ELi480EEv26Group_norm_nhwc_fwd_params,"ax",@progbits
	.align	128
        .global         _Z35group_norm_nhwc_fwd_one_pass_kernelI11Bf16IOBf16WLi512ELi30ELi480EEv26Group_norm_nhwc_fwd_params
        .type           _Z35group_norm_nhwc_fwd_one_pass_kernelI11Bf16IOBf16WLi512ELi30ELi480EEv26Group_norm_nhwc_fwd_params,@function
        .size           _Z35group_norm_nhwc_fwd_one_pass_kernelI11Bf16IOBf16WLi512ELi30ELi480EEv26Group_norm_nhwc_fwd_params,(.L_x_3294 - _Z35group_norm_nhwc_fwd_one_pass_kernelI11Bf16IOBf16WLi512ELi30ELi480EEv26Group_norm_nhwc_fwd_params)
        .other          _Z35group_norm_nhwc_fwd_one_pass_kernelI11Bf16IOBf16WLi512ELi30ELi480EEv26Group_norm_nhwc_fwd_params,@"STO_CUDA_ENTRY STV_DEFAULT"
_Z35group_norm_nhwc_fwd_one_pass_kernelI11Bf16IOBf16WLi512ELi30ELi480EEv26Group_norm_nhwc_fwd_params:
.text._Z35group_norm_nhwc_fwd_one_pass_kernelI11Bf16IOBf16WLi512ELi30ELi480EEv26Group_norm_nhwc_fwd_params:
        /* <DEDUP_REMOVED lines=48> */
.L_x_2289:
[----:B------:R-:W0:Y:S01]  /*0300*/  LDC R33, c[0x0][0x288] ;  /* 0x0000a200ff217b82 */ /* 0x000e220000000800 */
[----:B------:R-:W-:Y:S01]  /*0310*/  ULDC.64 UR14, c[0x0][0x278] ;  /* 0x00009e00000e7ab9 */ /* 0x000fe20000000a00 */
[----:B------:R-:W-:Y:S01]  /*0320*/  ULDC.64 UR12, c[0x0][0x280] ;  /* 0x0000a000000c7ab9 */ /* 0x000fe20000000a00 */
[----:B------:R-:W-:Y:S02]  /*0330*/  ISETP.GE.U32.AND P3, PT, R9, UR14, PT ;  /* 0x0000000e09007c0c */ /* 0x000fe4000bf66070 */
[----:B------:R-:W-:Y:S02]  /*0340*/  ISETP.GE.U32.AND P6, PT, R11, UR14, PT ;  /* 0x0000000e0b007c0c */ /* 0x000fe4000bfc6070 */
[----:B------:R-:W-:Y:S01]  /*0350*/  ISETP.GE.AND.EX P3, PT, R25, UR15, PT, P3 ;  /* 0x0000000f19007c0c */ /* 0x000fe2000bf66330 */
[----:B------:R-:W1:Y:S01]  /*0360*/  @P0 LDC.64 R40, c[0x0][0x220] ;  /* 0x00008800ff280b82 */ /* 0x000e620000000a00 */
[----:B------:R-:W-:Y:S02]  /*0370*/  SHF.R.S32.HI R49, RZ, 0x1f, R13 ;  /* 0x0000001fff317819 */ /* 0x000fe4000001140d */
[----:B------:R-:W-:-:S02]  /*0380*/  ISETP.LT.U32.AND P3, PT, R0, 0x1e0, !P3 ;  /* 0x000001e00000780c */ /* 0x000fc40005f61070 */
[----:B0-----:R-:W-:-:S11]  /*0390*/  IABS R29, R33 ;  /* 0x00000021001d7213 */ /* 0x001fd60000000000 */
[----:B------:R-:W0:Y:S01]  /*03a0*/  @P3 LDC.64 R38, c[0x0][0x270] ;  /* 0x00009c00ff263b82 */ /* 0x000e220000000a00 */
[----:B------:R-:W2:Y:S07]  /*03b0*/  I2F.RP R24, R29 ;  /* 0x0000001d00187306 */ /* 0x000eae0000209400 */
[----:B------:R-:W3:Y:S01]  /*03c0*/  @P3 LDC.64 R42, c[0x0][0x220] ;  /* 0x00008800ff2a3b82 */ /* 0x000ee20000000a00 */
[----:B--2---:R-:W2:Y:S02]  /*03d0*/  MUFU.RCP R24, R24 ;  /* 0x0000001800187308 */ /* 0x004ea40000001000 */
[----:B--2---:R-:W-:-:S06]  /*03e0*/  IADD3 R26, R24, 0xffffffe, RZ ;  /* 0x0ffffffe181a7810 */ /* 0x004fcc0007ffe0ff */
[----:B------:R2:W4:Y:S02]  /*03f0*/  F2I.FTZ.U32.TRUNC.NTZ R27, R26 ;  /* 0x0000001a001b7305 */ /* 0x000524000021f000 */
        /* <DEDUP_REMOVED lines=39> */
[----:B------:R-:W-:Y:S01]  /*0670*/  ISETP.GE.AND.EX P6, PT, R29, UR15, PT, P6 ;  /* 0x0000000f1d007c0c */ /* 0x000fe2000bfc6360 */
[----:B------:R-:W-:Y:S01]  /*0680*/  IMAD.IADD R71, R73, 0x1, R71 ;  /* 0x0000000149477824 */ /* 0x000fe200078e0247 */
[----:B------:R-:W-:-:S02]  /*0690*/  @P0 MOV R70, R72 ;  /* 0x0000004800460202 */ /* 0x000fc40000000f00 */
[----:B------:R-:W-:Y:S01]  /*06a0*/  ISETP.GE.AND.EX P2, PT, R31, UR15, PT, P2 ;  /* 0x0000000f1f007c0c */ /* 0x000fe2000bf46320 */
[-C--:B--2---:R-:W-:Y:S01]  /*06b0*/  @P0 IMAD R24, R5, R32.reuse, RZ ;  /* 0x0000002005180224 */ /* 0x084fe200078e02ff */
[----:B------:R-:W-:Y:S01]  /*06c0*/  ISETP.GT.U32.OR P6, PT, R0, 0x1df, P6 ;  /* 0x000001df0000780c */ /* 0x000fe200037c4470 */
[C---:B------:R-:W-:Y:S01]  /*06d0*/  @P0 IMAD.WIDE.U32 R34, R2.reuse, R32, R70 ;  /* 0x0000002002220225 */ /* 0x040fe200078e0046 */
[----:B------:R-:W-:Y:S02]  /*06e0*/  @P3 MOV R36, R72 ;  /* 0x0000004800243202 */ /* 0x000fe40000000f00 */
[----:B------:R-:W-:Y:S01]  /*06f0*/  @P3 MOV R37, R71 ;  /* 0x0000004700253202 */ /* 0x000fe20000000f00 */
[----:B------:R-:W-:Y:S01]  /*0700*/  @P0 IMAD R33, R2, R33, R24 ;  /* 0x0000002102210224 */ /* 0x000fe200078e0218 */
[----:B------:R-:W-:Y:S01]  /*0710*/  ISETP.GT.U32.OR P2, PT, R0, 0x1df, P2 ;  /* 0x000001df0000780c */ /* 0x000fe20001744470 */
[----:B0-----:R-:W-:Y:S01]  /*0720*/  @P3 IMAD R24, R25, R38, RZ ;  /* 0x0000002619183224 */ /* 0x001fe200078e02ff */
[----:B-1----:R-:W-:Y:S01]  /*0730*/  @P0 LEA R32, P4, R34, R40, 0x1 ;  /* 0x0000002822200211 */ /* 0x002fe200078808ff */
[----:B------:R-:W-:-:S04]  /*0740*/  @P3 IMAD.WIDE.U32 R36, R9, R38, R36 ;  /* 0x0000002609243225 */ /* 0x000fc800078e0024 */
[----:B------:R-:W-:Y:S01]  /*0750*/  @P3 IMAD R39, R9, R39, R24 ;  /* 0x0000002709273224 */ /* 0x000fe200078e0218 */
[----:B------:R-:W-:Y:S01]  /*0760*/  @P0 IADD3 R24, R35, R33, RZ ;  /* 0x0000002123180210 */ /* 0x000fe20007ffe0ff */
[----:B------:R-:W0:Y:S01]  /*0770*/  @!P6 LDC.64 R52, c[0x0][0x270] ;  /* 0x00009c00ff34eb82 */ /* 0x000e220000000a00 */
[----:B----4-:R-:W-:Y:S02]  /*0780*/  @!P1 IMAD R26, R27, R44, RZ ;  /* 0x0000002c1b1a9224 */ /* 0x010fe400078e02ff */
[----:B------:R-:W-:Y:S02]  /*0790*/  @P0 LEA.HI.X R33, R34, R41, R24, 0x1, P4 ;  /* 0x0000002922210211 */ /* 0x000fe400020f0c18 */
[----:B------:R-:W-:Y:S01]  /*07a0*/  @P3 IADD3 R24, R37, R39, RZ ;  /* 0x0000002725183210 */ /* 0x000fe20007ffe0ff */
[----:B------:R-:W-:Y:S01]  /*07b0*/  @!P1 IMAD R39, R10, R45, R26 ;  /* 0x0000002d0a279224 */ /* 0x000fe200078e021a */
[----:B---3--:R-:W-:Y:S01]  /*07c0*/  @P3 LEA R34, P5, R36, R42, 0x1 ;  /* 0x0000002a24223211 */ /* 0x008fe200078a08ff */
        /* <DEDUP_REMOVED lines=25> */
[----:B------:R-:W-:-:S03]  /*0960*/  @!P2 MOV R40, R72 ;  /* 0x000000480028a202 */ /* 0x000fc60000000f00 */
[----:B------:R-:W-:Y:S02]  /*0970*/  @!P2 IMAD.MOV.U32 R41, RZ, RZ, R71 ;  /* 0x000000ffff29a224 */ /* 0x000fe400078e0047 */
[C---:B------:R-:W-:Y:S01]  /*0980*/  @!P2 IMAD R43, R12.reuse, R55, R26 ;  /* 0x000000370c2ba224 */ /* 0x040fe200078e021a */
[----:B------:R-:W-:Y:S01]  /*0990*/  MOV R26, RZ ;  /* 0x000000ff001a7202 */ /* 0x000fe20000000f00 */
[----:B------:R-:W-:Y:S01]  /*09a0*/  @!P2 IMAD.WIDE.U32 R40, R12, R54, R40 ;  /* 0x000000360c28a225 */ /* 0x000fe200078e0028 */
[----:B------:R-:W-:Y:S02]  /*09b0*/  ISETP.GT.U32.OR P5, PT, R0, 0x1df, P5 ;  /* 0x000001df0000780c */ /* 0x000fe40002fa4470 */
[----:B------:R-:W-:Y:S02]  /*09c0*/  @!P6 IADD3 R28, R35, R37, RZ ;  /* 0x00000025231ce210 */ /* 0x000fe40007ffe0ff */
[----:B---3--:R-:W-:Y:S01]  /*09d0*/  @!P6 LEA R36, P3, R34, R44, 0x1 ;  /* 0x0000002c2224e211 */ /* 0x008fe200078608ff */
[----:B------:R-:W3:Y:S01]  /*09e0*/  @!P1 LDG.E R26, desc[UR8][R38.64] ;  /* 0x00000008261a9981 */ /* 0x000ee2000c1e1900 */
[----:B------:R-:W-:-:S02]  /*09f0*/  @!P2 IADD3 R30, R41, R43, RZ ;  /* 0x0000002b291ea210 */ /* 0x000fc40007ffe0ff */
[----:B------:R-:W-:Y:S02]  /*0a00*/  @!P6 LEA.HI.X R37, R34, R45, R28, 0x1, P3 ;  /* 0x0000002d2225e211 */ /* 0x000fe400018f0c1c */
[C---:B--2---:R-:W-:Y:S01]  /*0a10*/  @!P2 LEA R34, P1, R40.reuse, R56, 0x1 ;  /* 0x000000382822a211 */ /* 0x044fe200078208ff */
[----:B------:R-:W1:Y:S01]  /*0a20*/  @!P4 LDC.64 R44, c[0x0][0x220] ;  /* 0x00008800ff2ccb82 */ /* 0x000e620000000a00 */
[----:B------:R-:W-:Y:S02]  /*0a30*/  SHF.R.S32.HI R53, RZ, 0x1f, R15 ;  /* 0x0000001fff357819 */ /* 0x000fe4000001140f */
[----:B------:R-:W-:Y:S02]  /*0a40*/  ISETP.GE.U32.AND P3, PT, R15, UR14, PT ;  /* 0x0000000e0f007c0c */ /* 0x000fe4000bf66070 */
[----:B------:R-:W-:Y:S02]  /*0a50*/  @!P2 LEA.HI.X R35, R40, R57, R30, 0x1, P1 ;  /* 0x000000392823a211 */ /* 0x000fe400008f0c1e */
[----:B------:R-:W-:Y:S01]  /*0a60*/  MOV R28, RZ ;  /* 0x000000ff001c7202 */ /* 0x000fe20000000f00 */
[----:B------:R-:W2:Y:S01]  /*0a70*/  @!P5 LDC.64 R58, c[0x0][0x270] ;  /* 0x00009c00ff3adb82 */ /* 0x000ea20000000a00 */
[----:B------:R-:W-:-:S02]  /*0a80*/  SHF.R.S32.HI R55, RZ, 0x1f, R16 ;  /* 0x0000001fff377819 */ /* 0x000fc40000011410 */
[----:B------:R-:W-:Y:S02]  /*0a90*/  ISETP.GE.U32.AND P1, PT, R16, UR14, PT ;  /* 0x0000000e10007c0c */ /* 0x000fe4000bf26070 */
[----:B------:R-:W-:Y:S01]  /*0aa0*/  ISETP.GE.AND.EX P3, PT, R53, UR15, PT, P3 ;  /* 0x0000000f35007c0c */ /* 0x000fe2000bf66330 */
[----:B------:R4:W5:Y:S01]  /*0ab0*/  @!P6 LDG.E R28, desc[UR8][R36.64] ;  /* 0x00000008241ce981 */ /* 0x000962000c1e1900 */
[----:B------:R-:W-:Y:S01]  /*0ac0*/  ISETP.GE.AND.EX P1, PT, R55, UR15, PT, P1 ;  /* 0x0000000f37007c0c */ /* 0x000fe2000bf26310 */
[----:B------:R-:W2:Y:S01]  /*0ad0*/  @!P5 LDC.64 R60, c[0x0][0x220] ;  /* 0x00008800ff3cdb82 */ /* 0x000ea20000000a00 */
[C---:B------:R-:W-:Y:S01]  /*0ae0*/  ISETP.GT.U32.OR P3, PT, R0.reuse, 0x1df, P3 ;  /* 0x000001df0000780c */ /* 0x040fe20001f64470 */
[----:B0-----:R-:W-:Y:S01]  /*0af0*/  @!P4 IMAD R30, R49, R46, RZ ;  /* 0x0000002e311ec224 */ /* 0x001fe200078e02ff */
[----:B------:R-:W-:Y:S02]  /*0b00*/  ISETP.GT.U32.OR P1, PT, R0, 0x1df, P1 ;  /* 0x000001df0000780c */ /* 0x000fe40000f24470 */
[----:B----4-:R-:W-:-:S02]  /*0b10*/  @!P4 MOV R36, R72 ;  /* 0x000000480024c202 */ /* 0x010fc40000000f00 */
[----:B------:R-:W-:Y:S01]  /*0b20*/  @!P4 MOV R37, R71 ;  /* 0x000000470025c202 */ /* 0x000fe20000000f00 */
[C---:B------:R-:W-:Y:S01]  /*0b30*/  @!P4 IMAD R39, R13.reuse, R47, R30 ;  /* 0x0000002f0d27c224 */ /* 0x040fe200078e021e */
[----:B------:R-:W-:Y:S01]  /*0b40*/  MOV R30, RZ ;  /* 0x000000ff001e7202 */ /* 0x000fe20000000f00 */
[----:B------:R-:W-:Y:S01]  /*0b50*/  @!P4 IMAD.WIDE.U32 R36, R13, R46, R36 ;  /* 0x0000002e0d24c225 */ /* 0x000fe200078e0024 */
[----:B------:R-:W-:-:S05]  /*0b60*/  SHF.R.S32.HI R57, RZ, 0x1f, R17 ;  /* 0x0000001fff397819 */ /* 0x000fca0000011411 */
[----:B------:R-:W0:Y:S01]  /*0b70*/  @!P1 LDC.64 R42, c[0x0][0x270] ;  /* 0x00009c00ff2a9b82 */ /* 0x000e220000000a00 */
[----:B------:R4:W5:Y:S01]  /*0b80*/  @!P2 LDG.E R30, desc[UR8][R34.64] ;  /* 0x00000008221ea981 */ /* 0x000962000c1e1900 */
[----:B------:R-:W-:Y:S02]  /*0b90*/  @!P4 IADD3 R37, R37, R39, RZ ;  /* 0x000000272525c210 */ /* 0x000fe40007ffe0ff */
[----:B-1----:R-:W-:-:S04]  /*0ba0*/  @!P4 LEA R44, P6, R36, R44, 0x1 ;  /* 0x0000002c242cc211 */ /* 0x002fc800078c08ff */
        /* <DEDUP_REMOVED lines=20> */
[-C--:B-1----:R-:W-:Y:S01]  /*0cf0*/  @!P3 IMAD R54, R53, R38.reuse, RZ ;  /* 0x000000263536b224 */ /* 0x082fe200078e02ff */
[----:B------:R-:W-:Y:S01]  /*0d00*/  @!P5 LEA.HI.X R47, R36, R61, R37, 0x1, P6 ;  /* 0x0000003d242fd211 */ /* 0x000fe200030f0c25 */
[----:B----4-:R-:W-:Y:S01]  /*0d10*/  @!P3 IMAD.MOV.U32 R44, RZ, RZ, R72 ;  /* 0x000000ffff2cb224 */ /* 0x010fe200078e0048 */
[----:B------:R-:W-:Y:S01]  /*0d20*/  @!P3 MOV R45, R71 ;  /* 0x00000047002db202 */ /* 0x000fe20000000f00 */
[----:B------:R-:W1:Y:S01]  /*0d30*/  @!P2 LDC.64 R36, c[0x0][0x270] ;  /* 0x00009c00ff24ab82 */ /* 0x000e620000000a00 */
        /* <DEDUP_REMOVED lines=26> */
[----:B------:R-:W-:Y:S02]  /*0ee0*/  @!P2 MOV R42, R72 ;  /* 0x00000048002aa202 */ /* 0x000fe40000000f00 */
[----:B------:R-:W-:Y:S02]  /*0ef0*/  @!P2 MOV R43, R71 ;  /* 0x00000047002ba202 */ /* 0x000fe40000000f00 */
        /* <DEDUP_REMOVED lines=16> */
[----:B------:R-:W-:Y:S01]  /*1000*/  MOV R58, RZ ;  /* 0x000000ff003a7202 */ /* 0x000fe20000000f00 */
[----:B------:R-:W0:Y:S01]  /*1010*/  @!P3 LDC.64 R46, c[0x0][0x220] ;  /* 0x00008800ff2ebb82 */ /* 0x000e220000000a00 */
[----:B------:R-:W-:-:S02]  /*1020*/  @!P4 MOV R40, R72 ;  /* 0x000000480028c202 */ /* 0x000fc40000000f00 */
[----:B------:R-:W-:Y:S02]  /*1030*/  @!P4 MOV R41, R71 ;  /* 0x000000470029c202 */ /* 0x000fe40000000f00 */
[----:B------:R-:W-:Y:S02]  /*1040*/  @!P2 LEA.HI.X R75, R42, R39, R43, 0x1, P6 ;  /* 0x000000272a4ba211 */ /* 0x000fe400030f0c2b */
[----:B------:R-:W-:Y:S01]  /*1050*/  ISETP.GT.U32.OR P1, PT, R0, 0x1df, P1 ;  /* 0x000001df0000780c */ /* 0x000fe20000f24470 */
[C---:B------:R-:W-:Y:S01]  /*1060*/  @!P4 IMAD R33, R18.reuse, R33, R38 ;  /* 0x000000211221c224 */ /* 0x040fe200078e0226 */
[----:B------:R-:W-:Y:S01]  /*1070*/  SHF.R.S32.HI R67, RZ, 0x1f, R22 ;  /* 0x0000001fff437819 */ /* 0x000fe20000011416 */
[----:B------:R-:W-:Y:S01]  /*1080*/  @!P4 IMAD.WIDE.U32 R40, R18, R32, R40 ;  /* 0x000000201228c225 */ /* 0x000fe200078e0028 */
[----:B------:R2:W5:Y:S01]  /*1090*/  @!P2 LDG.E R58, desc[UR8][R74.64] ;  /* 0x000000084a3aa981 */ /* 0x000562000c1e1900 */
[----:B------:R-:W-:Y:S01]  /*10a0*/  ISETP.GE.U32.AND P2, PT, R22, UR14, PT ;  /* 0x0000000e16007c0c */ /* 0x000fe2000bf46070 */
[----:B------:R-:W0:Y:S01]  /*10b0*/  @!P5 LDC.64 R42, c[0x0][0x220] ;  /* 0x00008800ff2adb82 */ /* 0x000e220000000a00 */
[----:B------:R-:W-:-:S02]  /*10c0*/  @!P4 IMAD.IADD R39, R41, 0x1, R33 ;  /* 0x000000012927c824 */ /* 0x000fc400078e0221 */
[----:B------:R-:W-:-:S05]  /*10d0*/  ISETP.GE.AND.EX P2, PT, R67, UR15, PT, P2 ;  /* 0x0000000f43007c0c */ /* 0x000fca000bf46320 */
        /* <DEDUP_REMOVED lines=31> */
[----:B------:R-:W-:-:S02]  /*12d0*/  MOV R62, RZ ;  /* 0x000000ff003e7202 */ /* 0x000fc40000000f00 */
[----:B------:R-:W1:Y:S01]  /*12e0*/  @!P2 LDC.64 R38, c[0x0][0x220] ;  /* 0x00008800ff26ab82 */ /* 0x000e620000000a00 */
[----:B------:R-:W-:Y:S01]  /*12f0*/  @!P5 IADD3 R33, R33, R77, RZ ;  /* 0x0000004d2121d210 */ /* 0x000fe20007ffe0ff */
[----:B------:R-:W-:Y:S01]  /*1300*/  @!P1 IMAD.WIDE.U32 R44, R21, R44, R74 ;  /* 0x0000002c152c9225 */ /* 0x000fe200078e004a */
[C---:B------:R-:W-:Y:S01]  /*1310*/  @!P5 LEA R42, P4, R32.reuse, R42, 0x1 ;  /* 0x0000002a202ad211 */ /* 0x040fe200078808ff */
[----:B------:R-:W5:Y:S01]  /*1320*/  @!P3 LDG.E R62, desc[UR8][R46.64] ;  /* 0x000000082e3eb981 */ /* 0x000f62000c1e1900 */
[----:B------:R-:W-:Y:S02]  /*1330*/  MOV R64, RZ ;  /* 0x000000ff00407202 */ /* 0x000fe40000000f00 */
[----:B------:R-:W-:Y:S02]  /*1340*/  @!P5 LEA.HI.X R43, R32, R43, R33, 0x1, P4 ;  /* 0x0000002b202bd211 */ /* 0x000fe400020f0c21 */
[----:B------:R-:W3:Y:S01]  /*1350*/  @!P6 LDC.64 R32, c[0x0][0x220] ;  /* 0x00008800ff20eb82 */ /* 0x000ee20000000a00 */
[----:B------:R-:W-:Y:S01]  /*1360*/  @!P1 IADD3 R45, R45, R79, RZ ;  /* 0x0000004f2d2d9210 */ /* 0x000fe20007ffe0ff */
[----:B--2---:R-:W-:Y:S01]  /*1370*/  @!P2 IMAD R66, R67, R34, RZ ;  /* 0x000000224342a224 */ /* 0x004fe200078e02ff */
[C---:B------:R-:W-:Y:S01]  /*1380*/  @!P1 LEA R40, P3, R44.reuse, R40, 0x1 ;  /* 0x000000282c289211 */ /* 0x040fe200078608ff */
[----:B------:R2:W5:Y:S03]  /*1390*/  @!P5 LDG.E R64, desc[UR8][R42.64] ;  /* 0x000000082a40d981 */ /* 0x000566000c1e1900 */
[----:B------:R-:W-:Y:S01]  /*13a0*/  @!P1 LEA.HI.X R41, R44, R41, R45, 0x1, P3 ;  /* 0x000000292c299211 */ /* 0x000fe200018f0c2d */
[----:B------:R-:W-:Y:S01]  /*13b0*/  @!P2 IMAD R45, R22, R35, R66 ;  /* 0x00000023162da224 */ /* 0x000fe200078e0242 */
[----:B------:R-:W-:-:S02]  /*13c0*/  MOV R66, RZ ;  /* 0x000000ff00427202 */ /* 0x000fc40000000f00 */
[----:B--2---:R-:W-:Y:S01]  /*13d0*/  @!P2 MOV R43, R71 ;  /* 0x00000047002ba202 */ /* 0x004fe20000000f00 */
[----:B------:R-:W-:-:S03]  /*13e0*/  @!P2 IMAD.MOV.U32 R42, RZ, RZ, R72 ;  /* 0x000000ffff2aa224 */ /* 0x000fc600078e0048 */
[----:B------:R2:W5:Y:S01]  /*13f0*/  @!P1 LDG.E R66, desc[UR8][R40.64] ;  /* 0x0000000828429981 */ /* 0x000562000c1e1900 */
[----:B0-----:R-:W-:Y:S02]  /*1400*/  @!P6 IMAD R44, R69, R36, RZ ;  /* 0x00000024452ce224 */ /* 0x001fe400078e02ff */
[----:B------:R-:W-:Y:S01]  /*1410*/  @!P2 IMAD.WIDE.U32 R34, R22, R34, R42 ;  /* 0x000000221622a225 */ /* 0x000fe200078e002a */
[----:B--2---:R-:W-:Y:S02]  /*1420*/  @!P6 MOV R40, R72 ;  /* 0x000000480028e202 */ /* 0x004fe40000000f00 */
        /* <DEDUP_REMOVED lines=8> */
[C---:B---3--:R-:W-:Y:S01]  /*14b0*/  @!P6 LEA R32, P1, R36.reuse, R32, 0x1 ;  /* 0x000000202420e211 */ /* 0x048fe200078208ff */
        /* <DEDUP_REMOVED lines=10> */
[----:B------:R-:W-:-:S04]  /*1560*/  PRMT R40, R26, 0x7632, R40 ;  /* 0x000076321a287816 */ /* 0x000fc80000000028 */
[----:B-1----:R-:W-:Y:S02]  /*1570*/  SHF.L.U32 R33, R40, 0x10, RZ ;  /* 0x0000001028217819 */ /* 0x002fe400000006ff */
[----:B------:R-:W-:-:S03]  /*1580*/  SHF.L.U32 R32, R26, 0x10, RZ ;  /* 0x000000101a207819 */ /* 0x000fc600000006ff */
        /* <DEDUP_REMOVED lines=12> */
[----:B------:R-:W-:Y:S02]  /*1650*/  IMAD.U32 R37, R34, 0x10000, RZ ;  /* 0x0001000022257824 */ /* 0x000fe400078e00ff */
[----:B------:R-:W-:Y:S01]  /*1660*/  FADD.FTZ R34, R32, R33 ;  /* 0x0000002120227221 */ /* 0x000fe20000010000 */
[--C-:B------:R-:W-:Y:S01]  /*1670*/  FADD.FTZ R35, R35, R38.reuse ;  /* 0x0000002623237221 */ /* 0x100fe20000010000 */
[----:B------:R-:W-:Y:S01]  /*1680*/  SHF.L.U32 R32, R28, 0x10, RZ ;  /* 0x000000101c207819 */ /* 0x000fe200000006ff */
[----:B------:R-:W-:Y:S01]  /*1690*/  FMUL.FTZ R33, R37, R37 ;  /* 0x0000002525217220 */ /* 0x000fe20000410000 */
[----:B------:R-:W-:Y:S01]  /*16a0*/  PRMT R38, R30, 0x7632, R38 ;  /* 0x000076321e267816 */ /* 0x000fe20000000026 */
[----:B------:R-:W-:Y:S02]  /*16b0*/  FADD.FTZ R34, R35, R34 ;  /* 0x0000002223227221 */ /* 0x000fe40000010000 */
        /* <DEDUP_REMOVED lines=38> */
[----:B------:R-:W-:Y:S01]  /*1920*/  FADD.FTZ R32, R32, R35 ;  /* 0x0000002320207221 */ /* 0x000fe20000010000 */
[----:B------:R-:W-:Y:S01]  /*1930*/  PRMT R39, R58, 0x7632, R39 ;  /* 0x000076323a277816 */ /* 0x000fe20000000027 */
[----:B------:R-:W-:Y:S01]  /*1940*/  FADD.FTZ R34, R34, R37 ;  /* 0x0000002522227221 */ /* 0x000fe20000010000 */
[----:B------:R-:W-:-:S02]  /*1950*/  FADD.FTZ R35, R33, R38 ;  /* 0x0000002621237221 */ /* 0x000fc40000010000 */
[----:B------:R-:W-:Y:S01]  /*1960*/  SHF.L.U32 R39, R39, 0x10, RZ ;  /* 0x0000001027277819 */ /* 0x000fe200000006ff */
[----:B------:R-:W-:Y:S01]  /*1970*/  FFMA.FTZ R33, R33, R33, R36 ;  /* 0x0000002121217223 */ /* 0x000fe20000010024 */
[----:B------:R-:W-:Y:S01]  /*1980*/  SHF.L.U32 R36, R58, 0x10, RZ ;  /* 0x000000103a247819 */ /* 0x000fe200000006ff */
[----:B------:R-:W-:Y:S02]  /*1990*/  FADD.FTZ R34, R34, R35 ;  /* 0x0000002322227221 */ /* 0x000fe40000010000 */
[----:B------:R-:W-:Y:S01]  /*19a0*/  FMUL.FTZ R35, R39, R39 ;  /* 0x0000002727237220 */ /* 0x000fe20000410000 */
[----:B------:R-:W-:Y:S01]  /*19b0*/  FADD.FTZ R32, R32, R33 ;  /* 0x0000002120207221 */ /* 0x000fe20000010000 */
[C---:B------:R-:W-:Y:S02]  /*19c0*/  FADD.FTZ R39, R36.reuse, R39 ;  /* 0x0000002724277221 */ /* 0x040fe40000010000 */
[----:B------:R-:W-:Y:S02]  /*19d0*/  FFMA.FTZ R35, R36, R36, R35 ;  /* 0x0000002424237223 */ /* 0x000fe40000010023 */
[----:B------:R-:W-:-:S02]  /*19e0*/  FADD.FTZ R34, R34, R39 ;  /* 0x0000002722227221 */ /* 0x000fc40000010000 */
        /* <DEDUP_REMOVED lines=131> */
.L_x_2233:
[----:B------:R-:W-:Y:S05]  /*2220*/  BSYNC B0 ;  /* 0x0000000000007941 */ /* 0x000fea0003800000 */
.L_x_2232:
        /* <DEDUP_REMOVED lines=32> */
.L_x_2236:
[----:B0-----:R-:W2:Y:S04]  /*2430*/  LDG.E.STRONG.GPU R34, desc[UR8][R32.64] ;  /* 0x0000000820227981 */ /* 0x001ea8000c1ef900 */
[----:B--2---:R-:W-:Y:S01]  /*2440*/  CCTL.IVALL ;  /* 0x00000000ff00798f */ /* 0x004fe20002000000 */
[----:B------:R-:W-:Y:S05]  /*2450*/  YIELD ;  /* 0x0000000000007946 */ /* 0x000fea0003800000 */
[----:B------:R-:W-:-:S13]  /*2460*/  ISETP.NE.AND P1, PT, R34, R37, PT ;  /* 0x000000252200720c */ /* 0x000fda0003f25270 */
[----:B------:R-:W-:Y:S05]  /*2470*/  @P1 BRA `(.L_x_2236) ;  /* 0xfffffffc00ec1947 */ /* 0x000fea000383ffff */
.L_x_2235:
[----:B------:R-:W-:Y:S01]  /*2480*/  ISETP.NE.AND P1, PT, R87, RZ, PT ;  /* 0x000000ff5700720c */ /* 0x000fe20003f25270 */
[----:B------:R-:W-:Y:S05]  /*2490*/  WARPSYNC.ALL ;  /* 0x0000000000007948 */ /* 0x000fea0003800000 */
[----:B------:R-:W-:Y:S07]  /*24a0*/  BAR.SYNC.DEFER_BLOCKING 0x0 ;  /* 0x0000000000007b1d */ /* 0x000fee0000010000 */
[----:B------:R-:W-:Y:S05]  /*24b0*/  @!P1 BRA `(.L_x_2234) ;  /* 0x0000000400e89947 */ /* 0x000fea0003800000 */
[----:B0-----:R-:W-:Y:S01]  /*24c0*/  VIADD R32, R87, 0xffffffff ;  /* 0xffffffff57207836 */ /* 0x001fe20000000000 */
[----:B------:R-:W-:-:S04]  /*24d0*/  HFMA2.MMA R46, -RZ, RZ, 0, 0 ;  /* 0x00000000ff2e7435 */ /* 0x000fc800000001ff */
[----:B------:R-:W-:-:S13]  /*24e0*/  ISETP.GE.U32.AND P1, PT, R32, 0x3, PT ;  /* 0x000000032000780c */ /* 0x000fda0003f26070 */
[----:B------:R-:W-:Y:S05]  /*24f0*/  @!P1 BRA `(.L_x_2237) ;  /* 0x0000000400089947 */ /* 0x000fea0003800000 */
[----:B------:R-:W-:Y:S02]  /*2500*/  LOP3.LUT R32, R87, 0x3, RZ, 0xc0, !PT ;  /* 0x0000000357207812 */ /* 0x000fe400078ec0ff */
[----:B------:R-:W-:Y:S02]  /*2510*/  MOV R46, RZ ;  /* 0x000000ff002e7202 */ /* 0x000fe40000000f00 */
[----:B------:R-:W-:-:S07]  /*2520*/  IADD3 R47, -R32, R87, RZ ;  /* 0x00000057202f7210 */ /* 0x000fce0007ffe1ff */
.L_x_2238:
[C---:B------:R-:W-:Y:S02]  /*2530*/  IADD3 R89, R46.reuse, 0x1, RZ ;  /* 0x000000012e597810 */ /* 0x040fe40007ffe0ff */
[C---:B------:R-:W-:Y:S02]  /*2540*/  ISETP.EQ.OR P1, PT, R46.reuse, UR7, P3 ;  /* 0x000000072e007c0c */ /* 0x040fe40009f22670 */
[----:B------:R-:W-:Y:S02]  /*2550*/  ISETP.EQ.OR P2, PT, R89, UR7, P3 ;  /* 0x0000000759007c0c */ /* 0x000fe40009f42670 */
[C---:B------:R-:W-:Y:S02]  /*2560*/  IADD3 R91, R46.reuse, 0x2, RZ ;  /* 0x000000022e5b7810 */ /* 0x040fe40007ffe0ff */
[----:B------:R-:W-:Y:S02]  /*2570*/  IADD3 R93, R46, 0x3, RZ ;  /* 0x000000032e5d7810 */ /* 0x000fe40007ffe0ff */
[----:B------:R-:W-:-:S02]  /*2580*/  ISETP.EQ.OR P4, PT, R91, UR7, P3 ;  /* 0x000000075b007c0c */ /* 0x000fc40009f82670 */
[----:B------:R-:W-:-:S03]  /*2590*/  ISETP.EQ.OR P5, PT, R93, UR7, P3 ;  /* 0x000000075d007c0c */ /* 0x000fc60009fa2670 */
[----:B------:R-:W0:Y:S01]  /*25a0*/  @!P1 LDC R39, c[0x0][0x10] ;  /* 0x00000400ff279b82 */ /* 0x000e220000000800 */
[----:B------:R-:W1:Y:S01]  /*25b0*/  @!P1 S2R R33, SR_CTAID.Y ;  /* 0x0000000000219919 */ /* 0x000e620000002600 */
[C---:B------:R-:W-:Y:S02]  /*25c0*/  @!P1 LOP3.LUT R32, R6.reuse, 0x1, RZ, 0xc0, !PT ;  /* 0x0000000106209812 */ /* 0x040fe400078ec0ff */
[----:B------:R-:W-:Y:S01]  /*25d0*/  @!P2 LOP3.LUT R37, R6, 0x1, RZ, 0xc0, !PT ;  /* 0x000000010625a812 */ /* 0x000fe200078ec0ff */
[----:B------:R-:W2:Y:S03]  /*25e0*/  @!P2 S2R R38, SR_CTAID.Y ;  /* 0x000000000026a919 */ /* 0x000ea60000002600 */
[----:B------:R-:W3:Y:S01]  /*25f0*/  @!P2 LDC R36, c[0x0][0x10] ;  /* 0x00000400ff24ab82 */ /* 0x000ee20000000800 */
[----:B------:R-:W4:Y:S07]  /*2600*/  @!P4 S2R R90, SR_CTAID.Y ;  /* 0x00000000005ac919 */ /* 0x000f2e0000002600 */
[----:B------:R-:W5:Y:S01]  /*2610*/  @!P1 LDC.64 R34, c[0x0][0x248] ;  /* 0x00009200ff229b82 */ /* 0x000f620000000a00 */
[----:B0-----:R-:W-:-:S04]  /*2620*/  @!P1 IMAD R32, R32, R39, RZ ;  /* 0x0000002720209224 */ /* 0x001fc800078e02ff */
[----:B------:R-:W-:Y:S02]  /*2630*/  @!P1 IMAD R32, R32, R87, RZ ;  /* 0x0000005720209224 */ /* 0x000fe400078e02ff */
[----:B-1----:R-:W-:-:S03]  /*2640*/  @!P1 IMAD R39, R39, R46, R33 ;  /* 0x0000002e27279224 */ /* 0x002fc600078e0221 */
[----:B------:R-:W-:Y:S01]  /*2650*/  @!P1 SHF.L.U32 R33, R32, 0x1, RZ ;  /* 0x0000000120219819 */ /* 0x000fe200000006ff */
[-C--:B---3--:R-:W-:Y:S02]  /*2660*/  @!P2 IMAD R32, R37, R36.reuse, RZ ;  /* 0x000000242520a224 */ /* 0x088fe400078e02ff */
[----:B--2---:R-:W-:Y:S02]  /*2670*/  @!P2 IMAD R89, R89, R36, R38 ;  /* 0x000000245959a224 */ /* 0x004fe400078e0226 */
[----:B------:R-:W0:Y:S01]  /*2680*/  @!P2 LDC.64 R36, c[0x0][0x248] ;  /* 0x00009200ff24ab82 */ /* 0x000e220000000a00 */
[----:B------:R-:W-:Y:S02]  /*2690*/  @!P2 IMAD R32, R32, R87, RZ ;  /* 0x000000572020a224 */ /* 0x000fe400078e02ff */
[----:B-----5:R-:W-:-:S03]  /*26a0*/  @!P1 IMAD.WIDE R34, R33, 0x4, R34 ;  /* 0x0000000421229825 */ /* 0x020fc600078e0222 */
[----:B------:R-:W-:Y:S02]  /*26b0*/  @!P2 SHF.L.U32 R33, R32, 0x1, RZ ;  /* 0x000000012021a819 */ /* 0x000fe400000006ff */
[----:B------:R-:W4:Y:S01]  /*26c0*/  @!P4 LDC R38, c[0x0][0x10] ;  /* 0x00000400ff26cb82 */ /* 0x000f220000000800 */
[----:B------:R-:W-:Y:S01]  /*26d0*/  @!P1 IMAD.WIDE.U32 R34, R39, 0x8, R34 ;  /* 0x0000000827229825 */ /* 0x000fe200078e0022 */
[----:B------:R-:W-:-:S05]  /*26e0*/  @!P4 LOP3.LUT R39, R6, 0x1, RZ, 0xc0, !PT ;  /* 0x000000010627c812 */ /* 0x000fca00078ec0ff */
[----:B------:R-:W2:Y:S01]  /*26f0*/  @!P1 LDG.E.64 R34, desc[UR8][R34.64] ;  /* 0x0000000822229981 */ /* 0x000ea2000c1e1b00 */
[----:B0-----:R-:W-:Y:S02]  /*2700*/  @!P2 IMAD.WIDE R36, R33, 0x4, R36 ;  /* 0x000000042124a825 */ /* 0x001fe400078e0224 */
[----:B------:R-:W0:Y:S02]  /*2710*/  @!P4 LDC.64 R32, c[0x0][0x248] ;  /* 0x00009200ff20cb82 */ /* 0x000e240000000a00 */
[----:B------:R-:W-:Y:S02]  /*2720*/  @!P2 IMAD.WIDE.U32 R36, R89, 0x8, R36 ;  /* 0x000000085924a825 */ /* 0x000fe400078e0024 */
[----:B------:R-:W1:Y:S02]  /*2730*/  @!P5 S2R R89, SR_CTAID.Y ;  /* 0x000000000059d919 */ /* 0x000e640000002600 */
[-C--:B----4-:R-:W-:Y:S02]  /*2740*/  @!P4 IMAD R91, R91, R38.reuse, R90 ;  /* 0x000000265b5bc224 */ /* 0x090fe400078e025a */
[----:B------:R-:W1:Y:S01]  /*2750*/  @!P5 LDC R90, c[0x0][0x10] ;  /* 0x00000400ff5adb82 */ /* 0x000e620000000800 */
[----:B------:R-:W-:Y:S01]  /*2760*/  @!P4 IMAD R38, R39, R38, RZ ;  /* 0x000000262726c224 */ /* 0x000fe200078e02ff */
[----:B------:R-:W3:Y:S03]  /*2770*/  @!P2 LDG.E.64 R36, desc[UR8][R36.64] ;  /* 0x000000082424a981 */ /* 0x000ee6000c1e1b00 */
[----:B------:R-:W-:-:S05]  /*2780*/  @!P4 IMAD R38, R38, R87, RZ ;  /* 0x000000572626c224 */ /* 0x000fca00078e02ff */
[----:B------:R-:W-:-:S05]  /*2790*/  @!P4 SHF.L.U32 R39, R38, 0x1, RZ ;  /* 0x000000012627c819 */ /* 0x000fca00000006ff */
[----:B0-----:R-:W-:Y:S01]  /*27a0*/  @!P4 IMAD.WIDE R32, R39, 0x4, R32 ;  /* 0x000000042720c825 */ /* 0x001fe200078e0220 */
[----:B------:R-:W-:-:S03]  /*27b0*/  @!P5 LOP3.LUT R39, R6, 0x1, RZ, 0xc0, !PT ;  /* 0x000000010627d812 */ /* 0x000fc600078ec0ff */
[----:B------:R-:W-:-:S06]  /*27c0*/  @!P4 IMAD.WIDE.U32 R32, R91, 0x8, R32 ;  /* 0x000000085b20c825 */ /* 0x000fcc00078e0020 */
        /* <DEDUP_REMOVED lines=21> */
.L_x_2237:
        /* <DEDUP_REMOVED lines=19> */
.L_x_2240:
[----:B------:R-:W-:Y:S05]  /*2a50*/  BSYNC B0 ;  /* 0x0000000000007941 */ /* 0x000fea0003800000 */
.L_x_2239:
[----:B------:R-:W-:Y:S05]  /*2a60*/  @!P2 BRA `(.L_x_2234) ;  /* 0x00000000007ca947 */ /* 0x000fea0003800000 */
[C---:B------:R-:W-:Y:S01]  /*2a70*/  IADD3 R39, R46.reuse, 0x1, RZ ;  /* 0x000000012e277810 */ /* 0x040fe20007ffe0ff */
[----:B------:R-:W-:-:S03]  /*2a80*/  VIADD R46, R46, 0x2 ;  /* 0x000000022e2e7836 */ /* 0x000fc60000000000 */
        /* <DEDUP_REMOVED lines=18> */
[----:B---3--:R-:W-:Y:S01]  /*2bb0*/  @!P2 IMAD.WIDE R36, R37, 0x4, R34 ;  /* 0x000000042524a825 */ /* 0x008fe200078e0222 */
[----:B------:R-:W-:-:S05]  /*2bc0*/  @!P1 SHF.L.U32 R35, R38, 0x1, RZ ;  /* 0x0000000126239819 */ /* 0x000fca00000006ff */
        /* <DEDUP_REMOVED lines=9> */
.L_x_2234:
[----:B------:R-:W-:Y:S01]  /*2c60*/  ULDC.64 UR12, c[0x0][0x218] ;  /* 0x00008600000c7ab9 */ /* 0x000fe20000000a00 */
[----:B------:R-:W-:Y:S01]  /*2c70*/  LOP3.LUT P1, RZ, R0, UR7, RZ, 0xfc, !PT ;  /* 0x0000000700ff7c12 */ /* 0x000fe2000f82fcff */
[----:B------:R-:W1:Y:S01]  /*2c80*/  S2UR UR6, SR_CgaCtaId ;  /* 0x00000000000679c3 */ /* 0x000e620000008800 */
[----:B------:R-:W-:Y:S01]  /*2c90*/  ISETP.EQ.U32.AND P2, PT, RZ, UR12, PT ;  /* 0x0000000cff007c0c */ /* 0x000fe2000bf42070 */
[----:B------:R-:W-:Y:S01]  /*2ca0*/  UMOV UR5, 0x400 ;  /* 0x0000040000057882 */ /* 0x000fe20000000000 */
[----:B------:R-:W-:Y:S02]  /*2cb0*/  IADD3 R47, R7, R88, RZ ;  /* 0x00000058072f7210 */ /* 0x000fe40007ffe0ff */
[----:B------:R-:W-:-:S03]  /*2cc0*/  ISETP.EQ.OR.EX P1, PT, RZ, UR13, P1, P2 ;  /* 0x0000000dff007c0c */ /* 0x000fc60008f22720 */
[----:B------:R-:W2:Y:S08]  /*2cd0*/  LDC.64 R36, c[0x0][0x228] ;  /* 0x00008a00ff247b82 */ /* 0x000eb00000000a00 */
[----:B0-----:R-:W0:Y:S08]  /*2ce0*/  LDC.64 R34, c[0x0][0x230] ;  /* 0x00008c00ff227b82 */ /* 0x001e300000000a00 */
[----:B------:R-:W3:Y:S01]  /*2cf0*/  @!P1 LDC.64 R38, c[0x0][0x218] ;  /* 0x00008600ff269b82 */ /* 0x000ee20000000a00 */
[----:B-1----:R-:W-:-:S03]  /*2d00*/  ULEA UR5, UR6, UR5, 0x18 ;  /* 0x0000000506057291 */ /* 0x002fc6000f8ec03f */
[----:B------:R-:W-:Y:S02]  /*2d10*/  ULDC UR6, c[0x0][0x2a4] ;  /* 0x0000a90000067ab9 */ /* 0x000fe40000000800 */
[----:B------:R-:W-:Y:S01]  /*2d20*/  @!P1 FMUL.FTZ R33, R75, UR6 ;  /* 0x000000064b219c20 */ /* 0x000fe20008410000 */
[----:B------:R-:W-:Y:S01]  /*2d30*/  @!P1 FMUL.FTZ R32, R74, UR6 ;  /* 0x000000064a209c20 */ /* 0x000fe20008410000 */
[C---:B--2---:R-:W-:Y:S02]  /*2d40*/  IMAD.WIDE R36, R47.reuse, 0x2, R36 ;  /* 0x000000022f247825 */ /* 0x044fe400078e0224 */
[----:B------:R-:W-:Y:S02]  /*2d50*/  @!P3 STS.64 [UR5+0x90], R74 ;  /* 0x0000904aff00b988 */ /* 0x000fe40008000a05 */
[----:B0-----:R-:W-:-:S04]  /*2d60*/  IMAD.WIDE R46, R47, 0x2, R34 ;  /* 0x000000022f2e7825 */ /* 0x001fc800078e0222 */
[----:B---3--:R-:W-:-:S05]  /*2d70*/  @!P1 IMAD.WIDE R38, R4, 0x8, R38 ;  /* 0x0000000804269825 */ /* 0x008fca00078e0226 */
[----:B------:R0:W-:Y:S01]  /*2d80*/  @!P1 STG.E.64 desc[UR8][R38.64], R32 ;  /* 0x0000002026009986 */ /* 0x0001e2000c101b08 */
[----:B------:R-:W-:Y:S06]  /*2d90*/  BAR.SYNC.DEFER_BLOCKING 0x0 ;  /* 0x0000000000007b1d */ /* 0x000fec0000010000 */
[----:B------:R-:W2:Y:S04]  /*2da0*/  LDG.E.U16 R88, desc[UR8][R36.64] ;  /* 0x0000000824587981 */ /* 0x000ea8000c1e1500 */
[----:B------:R-:W3:Y:S04]  /*2db0*/  LDG.E.U16 R89, desc[UR8][R36.64+0x2] ;  /* 0x0000020824597981 */ /* 0x000ee8000c1e1500 */
[----:B------:R-:W4:Y:S04]  /*2dc0*/  LDG.E.U16 R90, desc[UR8][R46.64] ;  /* 0x000000082e5a7981 */ /* 0x000f28000c1e1500 */
[----:B------:R2:W5:Y:S01]  /*2dd0*/  LDG.E.U16 R91, desc[UR8][R46.64+0x2] ;  /* 0x000002082e5b7981 */ /* 0x000562000c1e1500 */
[----:B0-----:R-:W-:-:S02]  /*2de0*/  MOV R38, 0x3f800000 ;  /* 0x3f80000000267802 */ /* 0x001fc40000000f00 */
[----:B------:R-:W-:Y:S01]  /*2df0*/  ISETP.NE.AND P5, PT, RZ, UR10, PT ;  /* 0x0000000aff007c0c */ /* 0x000fe2000bfa5270 */
[----:B------:R-:W0:Y:S01]  /*2e00*/  LDS.64 R34, [UR5+0x90] ;  /* 0x00009005ff227984 */ /* 0x000e220008000a00 */
[----:B------:R-:W-:Y:S02]  /*2e10*/  SHF.L.U32 R78, R78, 0x10, RZ ;  /* 0x000000104e4e7819 */ /* 0x000fe400000006ff */
[----:B------:R-:W-:Y:S01]  /*2e20*/  SHF.L.U32 R48, R48, 0x10, RZ ;  /* 0x0000001030307819 */ /* 0x000fe200000006ff */
[----:B0-----:R-:W-:-:S04]  /*2e30*/  FMUL.FTZ R87, R34, UR6 ;  /* 0x0000000622577c20 */ /* 0x001fc80008410000 */
[----:B------:R-:W-:-:S04]  /*2e40*/  FMUL.FTZ R34, R87, R87 ;  /* 0x0000005757227220 */ /* 0x000fc80000410000 */
[----:B------:R-:W-:Y:S01]  /*2e50*/  FFMA.FTZ R34, R35, UR6, -R34 ;  /* 0x0000000623227c23 */ /* 0x000fe20008010822 */
[----:B------:R-:W-:-:S04]  /*2e60*/  FADD.FTZ R35, -R87, R78 ;  /* 0x0000004e57237221 */ /* 0x000fc80000010100 */
        /* <DEDUP_REMOVED lines=8> */
[----:B------:R-:W-:Y:S01]  /*2ef0*/  FMUL.FTZ R33, R33, R38 ;  /* 0x0000002621217220 */ /* 0x000fe20000410000 */
[----:B--2---:R-:W-:-:S02]  /*2f00*/  SHF.L.U32 R46, R88, 0x10, RZ ;  /* 0x00000010582e7819 */ /* 0x004fc400000006ff */
[----:B---3--:R-:W-:Y:S02]  /*2f10*/  SHF.L.U32 R39, R89, 0x10, RZ ;  /* 0x0000001059277819 */ /* 0x008fe400000006ff */
[----:B----4-:R-:W-:Y:S02]  /*2f20*/  SHF.L.U32 R37, R90, 0x10, RZ ;  /* 0x000000105a257819 */ /* 0x010fe400000006ff */
        /* <DEDUP_REMOVED lines=14> */
.L_x_2241:
        /* <DEDUP_REMOVED lines=9> */
[----:B------:R-:W-:-:S03]  /*30a0*/  ULDC.64 UR12, c[0x0][0x210] ;  /* 0x00008400000c7ab9 */ /* 0x000fc60000000a00 */
[----:B------:R-:W-:Y:S01]  /*30b0*/  IMAD.IADD R35, R33, 0x1, R35 ;  /* 0x0000000121237824 */ /* 0x000fe200078e0223 */
[----:B------:R-:W-:-:S04]  /*30c0*/  LEA R34, P1, R32, UR12, 0x1 ;  /* 0x0000000c20227c11 */ /* 0x000fc8000f8208ff */
[----:B------:R-:W-:-:S05]  /*30d0*/  LEA.HI.X R35, R32, UR13, R35, 0x1, P1 ;  /* 0x0000000d20237c11 */ /* 0x000fca00088f0c23 */
[----:B------:R0:W-:Y:S04]  /*30e0*/  STG.E desc[UR8][R34.64], R47 ;  /* 0x0000002f22007986 */ /* 0x0001e8000c101908 */
.L_x_2243:
[----:B------:R-:W-:Y:S05]  /*30f0*/  BSYNC B0 ;  /* 0x0000000000007941 */ /* 0x000fea0003800000 */
.L_x_2242:
[----:B------:R-:W-:Y:S01]  /*3100*/  ULDC.64 UR12, c[0x0][0x278] ;  /* 0x00009e00000c7ab9 */ /* 0x000fe20000000a00 */
[--C-:B------:R-:W-:Y:S01]  /*3110*/  FADD.FTZ R33, R48, -R87.reuse ;  /* 0x8000005730217221 */ /* 0x100fe20000010000 */
[----:B------:R-:W-:Y:S01]  /*3120*/  ISETP.GE.U32.AND P6, PT, R9, UR12, PT ;  /* 0x0000000c09007c0c */ /* 0x000fe2000bfc6070 */
[----:B0-----:R-:W-:Y:S01]  /*3130*/  FADD.FTZ R35, -R87, R24 ;  /* 0x0000001857237221 */ /* 0x001fe20000010100 */
[----:B------:R-:W-:Y:S01]  /*3140*/  ISETP.GE.U32.AND P1, PT, R10, UR12, PT ;  /* 0x0000000c0a007c0c */ /* 0x000fe2000bf26070 */
[----:B------:R-:W-:Y:S01]  /*3150*/  IMAD.U32 R58, R58, 0x10000, RZ ;  /* 0x000100003a3a7824 */ /* 0x000fe200078e00ff */
[----:B------:R-:W-:Y:S01]  /*3160*/  ISETP.GE.U32.AND P2, PT, R11, UR12, PT ;  /* 0x0000000c0b007c0c */ /* 0x000fe2000bf46070 */
[-C--:B------:R-:W-:Y:S01]  /*3170*/  FMUL.FTZ R33, R33, R38.reuse ;  /* 0x0000002621217220 */ /* 0x080fe20000410000 */
[----:B------:R-:W-:Y:S01]  /*3180*/  ISETP.GE.U32.AND P3, PT, R12, UR12, PT ;  /* 0x0000000c0c007c0c */ /* 0x000fe2000bf66070 */
[----:B------:R-:W-:Y:S01]  /*3190*/  FMUL.FTZ R35, R35, R38 ;  /* 0x0000002623237220 */ /* 0x000fe20000410000 */
[----:B------:R-:W-:Y:S01]  /*31a0*/  ISETP.GE.U32.AND P4, PT, R13, UR12, PT ;  /* 0x0000000c0d007c0c */ /* 0x000fe2000bf86070 */
[----:B------:R-:W-:Y:S01]  /*31b0*/  FADD.FTZ R105, R58, -R87 ;  /* 0x800000573a697221 */ /* 0x000fe20000010000 */
[----:B------:R-:W-:Y:S01]  /*31c0*/  SHF.L.U32 R74, R26, 0x10, RZ ;  /* 0x000000101a4a7819 */ /* 0x000fe200000006ff */
[----:B------:R-:W-:Y:S01]  /*31d0*/  FFMA.FTZ R24, R46, R33, R37 ;  /* 0x000000212e187223 */ /* 0x000fe20000010025 */
        /* <DEDUP_REMOVED lines=51> */
[----:B------:R-:W-:Y:S01]  /*3510*/  FADD.FTZ R41, -R87, R44 ;  /* 0x0000002c57297221 */ /* 0x000fe20000010100 */
[----:B------:R-:W-:Y:S01]  /*3520*/  ISETP.GE.AND.EX P6, PT, R25, UR13, PT, P6 ;  /* 0x0000000d19007c0c */ /* 0x000fe2000bfc6360 */
[----:B------:R-:W-:Y:S01]  /*3530*/  FADD.FTZ R45, R76, -R87 ;  /* 0x800000574c2d7221 */ /* 0x000fe20000010000 */
[----:B------:R-:W-:Y:S01]  /*3540*/  ISETP.GE.AND.EX P1, PT, R27, UR13, PT, P1 ;  /* 0x0000000d1b007c0c */ /* 0x000fe2000bf26310 */
[----:B------:R-:W-:Y:S01]  /*3550*/  FADD.FTZ R87, -R87, R52 ;  /* 0x0000003457577221 */ /* 0x000fe20000010100 */
[----:B------:R-:W-:-:S02]  /*3560*/  ISETP.GE.AND.EX P2, PT, R29, UR13, PT, P2 ;  /* 0x0000000d1d007c0c */ /* 0x000fc4000bf46320 */
[----:B------:R-:W-:Y:S02]  /*3570*/  ISETP.GE.AND.EX P3, PT, R31, UR13, PT, P3 ;  /* 0x0000000d1f007c0c */ /* 0x000fe4000bf66330 */
[----:B------:R-:W-:Y:S02]  /*3580*/  ISETP.GE.AND.EX P4, PT, R49, UR13, PT, P4 ;  /* 0x0000000d31007c0c */ /* 0x000fe4000bf86340 */
[C---:B------:R-:W-:Y:S02]  /*3590*/  ISETP.LT.U32.AND P6, PT, R0.reuse, 0x1e0, !P6 ;  /* 0x000001e00000780c */ /* 0x040fe400077c1070 */
[C---:B------:R-:W-:Y:S02]  /*35a0*/  ISETP.GT.U32.OR P1, PT, R0.reuse, 0x1df, P1 ;  /* 0x000001df0000780c */ /* 0x040fe40000f24470 */
[C---:B------:R-:W-:Y:S02]  /*35b0*/  ISETP.GT.U32.OR P2, PT, R0.reuse, 0x1df, P2 ;  /* 0x000001df0000780c */ /* 0x040fe40001744470 */
        /* <DEDUP_REMOVED lines=13> */
.L_x_2244:
[----:B------:R-:W-:Y:S04]  /*3690*/  BSSY B0, `(.L_x_2245) ;  /* 0x000000e000007945 */ /* 0x000fe80003800000 */
[----:B------:R-:W-:Y:S05]  /*36a0*/  @!P6 BRA `(.L_x_2246) ;  /* 0x000000000030e947 */ /* 0x000fea0003800000 */
[----:B------:R-:W-:Y:S01]  /*36b0*/  ULDC.64 UR14, c[0x0][0x270] ;  /* 0x00009c00000e7ab9 */ /* 0x000fe20000000a00 */
[----:B------:R-:W-:Y:S01]  /*36c0*/  MOV R32, R72 ;  /* 0x0000004800207202 */ /* 0x000fe20000000f00 */
[----:B------:R-:W-:Y:S01]  /*36d0*/  IMAD R26, R25, UR14, RZ ;  /* 0x0000000e191a7c24 */ /* 0x000fe2000f8e02ff */
[----:B------:R-:W-:Y:S01]  /*36e0*/  F2FP.BF16.F32.PACK_AB R123, R123, R24 ;  /* 0x000000187b7b723e */ /* 0x000fe200000010ff */
[----:B------:R-:W-:Y:S02]  /*36f0*/  IMAD.MOV.U32 R33, RZ, RZ, R71 ;  /* 0x000000ffff217224 */ /* 0x000fe400078e0047 */
[C---:B------:R-:W-:Y:S02]  /*3700*/  IMAD R35, R9.reuse, UR15, R26 ;  /* 0x0000000f09237c24 */ /* 0x040fe4000f8e021a */
[----:B------:R-:W-:Y:S01]  /*3710*/  IMAD.WIDE.U32 R32, R9, UR14, R32 ;  /* 0x0000000e09207c25 */ /* 0x000fe2000f8e0020 */
[----:B------:R-:W-:Y:S02]  /*3720*/  ULDC.64 UR14, c[0x0][0x210] ;  /* 0x00008400000e7ab9 */ /* 0x000fe40000000a00 */
[----:B------:R-:W-:-:S02]  /*3730*/  LEA R34, P6, R32, UR14, 0x1 ;  /* 0x0000000e20227c11 */ /* 0x000fc4000f8c08ff */
[----:B------:R-:W-:-:S04]  /*3740*/  IADD3 R35, R33, R35, RZ ;  /* 0x0000002321237210 */ /* 0x000fc80007ffe0ff */
[----:B------:R-:W-:-:S05]  /*3750*/  LEA.HI.X R35, R32, UR15, R35, 0x1, P6 ;  /* 0x0000000f20237c11 */ /* 0x000fca000b0f0c23 */
[----:B------:R0:W-:Y:S02]  /*3760*/  STG.E desc[UR8][R34.64], R123 ;  /* 0x0000007b22007986 */ /* 0x0001e4000c101908 */
.L_x_2246:
[----:B------:R-:W-:Y:S05]  /*3770*/  BSYNC B0 ;  /* 0x0000000000007941 */ /* 0x000fea0003800000 */
.L_x_2245:
[-C--:B------:R-:W-:Y:S01]  /*3780*/  FMUL.FTZ R121, R121, R38.reuse ;  /* 0x0000002679797220 */ /* 0x080fe20000410000 */
[-C--:B------:R-:W-:Y:S01]  /*3790*/  FMUL.FTZ R119, R119, R38.reuse ;  /* 0x0000002677777220 */ /* 0x080fe20000410000 */
[-C--:B------:R-:W-:Y:S01]  /*37a0*/  FMUL.FTZ R117, R117, R38.reuse ;  /* 0x0000002675757220 */ /* 0x080fe20000410000 */
[----:B------:R-:W-:Y:S01]  /*37b0*/  FMUL.FTZ R115, R115, R38 ;  /* 0x0000002673737220 */ /* 0x000fe20000410000 */
        /* <DEDUP_REMOVED lines=13> */
.L_x_2247:
        /* <DEDUP_REMOVED lines=14> */
.L_x_2249:
[----:B------:R-:W-:Y:S05]  /*3970*/  BSYNC B0 ;  /* 0x0000000000007941 */ /* 0x000fea0003800000 */
.L_x_2248:
[----:B------:R-:W-:Y:S01]  /*3980*/  FFMA.FTZ R117, R46, R117, R37 ;  /* 0x000000752e757223 */ /* 0x000fe20000010025 */
[----:B------:R-:W-:Y:S01]  /*3990*/  FFMA.FTZ R24, R39, R115, R36 ;  /* 0x0000007327187223 */ /* 0x000fe20000010024 */
[----:B------:R-:W-:Y:S06]  /*39a0*/  @!P5 BRA `(.L_x_2250) ;  /* 0x000000000028d947 */ /* 0x000fec0003800000 */
[----:B------:R-:W-:Y:S01]  /*39b0*/  FMUL.FTZ R26, R117, -1.4426950216293334961 ;  /* 0xbfb8aa3b751a7820 */ /* 0x000fe20000410000 */
[----:B------:R-:W-:-:S05]  /*39c0*/  FMUL.FTZ R30, R24, -1.4426950216293334961 ;  /* 0xbfb8aa3b181e7820 */ /* 0x000fca0000410000 */
[----:B------:R-:W2:Y:S08]  /*39d0*/  MUFU.EX2 R26, R26 ;  /* 0x0000001a001a7308 */ /* 0x000eb00000000800 */
[----:B------:R-:W1:Y:S01]  /*39e0*/  MUFU.EX2 R30, R30 ;  /* 0x0000001e001e7308 */ /* 0x000e620000000800 */
[----:B--2---:R-:W-:-:S07]  /*39f0*/  FADD.FTZ R27, R26, 1 ;  /* 0x3f8000001a1b7421 */ /* 0x004fce0000010000 */
[----:B------:R-:W2:Y:S01]  /*3a00*/  MUFU.RCP R28, R27 ;  /* 0x0000001b001c7308 */ /* 0x000ea20000001000 */
[----:B-1----:R-:W-:-:S07]  /*3a10*/  FADD.FTZ R32, R30, 1 ;  /* 0x3f8000001e207421 */ /* 0x002fce0000010000 */
[----:B------:R-:W1:Y:S01]  /*3a20*/  MUFU.RCP R33, R32 ;  /* 0x0000002000217308 */ /* 0x000e620000001000 */
[----:B--2---:R-:W-:Y:S01]  /*3a30*/  FMUL.FTZ R117, R117, R28 ;  /* 0x0000001c75757220 */ /* 0x004fe20000410000 */
[----:B-1----:R-:W-:-:S07]  /*3a40*/  FMUL.FTZ R24, R24, R33 ;  /* 0x0000002118187220 */ /* 0x002fce0000410000 */
.L_x_2250:
        /* <DEDUP_REMOVED lines=14> */
.L_x_2252:
[----:B------:R-:W-:Y:S05]  /*3b30*/  BSYNC B0 ;  /* 0x0000000000007941 */ /* 0x000fea0003800000 */
.L_x_2251:
        /* <DEDUP_REMOVED lines=8> */
[----:B--2---:R-:W-:-:S05]  /*3bc0*/  FMUL.FTZ R29, R24, -1.4426950216293334961 ;  /* 0xbfb8aa3b181d7820 */ /* 0x004fca0000410000 */
[----:B------:R-:W2:Y:S08]  /*3bd0*/  MUFU.EX2 R26, R26 ;  /* 0x0000001a001a7308 */ /* 0x000eb00000000800 */
[----:B------:R-:W3:Y:S01]  /*3be0*/  MUFU.EX2 R29, R29 ;  /* 0x0000001d001d7308 */ /* 0x000ee20000000800 */
[----:B--2---:R-:W-:-:S07]  /*3bf0*/  FADD.FTZ R27, R26, 1 ;  /* 0x3f8000001a1b7421 */ /* 0x004fce0000010000 */
[----:B------:R-:W2:Y:S01]  /*3c00*/  MUFU.RCP R28, R27 ;  /* 0x0000001b001c7308 */ /* 0x000ea20000001000 */
[----:B---3--:R-:W-:-:S07]  /*3c10*/  FADD.FTZ R30, R29, 1 ;  /* 0x3f8000001d1e7421 */ /* 0x008fce0000010000 */
[----:B-1----:R-:W1:Y:S01]  /*3c20*/  MUFU.RCP R33, R30 ;  /* 0x0000001e00217308 */ /* 0x002e620000001000 */
[----:B--2---:R-:W-:Y:S01]  /*3c30*/  FMUL.FTZ R107, R107, R28 ;  /* 0x0000001c6b6b7220 */ /* 0x004fe20000410000 */
[----:B-1----:R-:W-:-:S07]  /*3c40*/  FMUL.FTZ R24, R24, R33 ;  /* 0x0000002118187220 */ /* 0x002fce0000410000 */
.L_x_2253:
        /* <DEDUP_REMOVED lines=10> */
[----:B--2---:R-:W-:-:S02]  /*3cf0*/  LEA R28, P1, R26, UR14, 0x1 ;  /* 0x0000000e1a1c7c11 */ /* 0x004fc4000f8208ff */
[----:B------:R-:W-:-:S04]  /*3d00*/  IADD3 R31, R27, R31, RZ ;  /* 0x0000001f1b1f7210 */ /* 0x000fc80007ffe0ff */
[----:B------:R-:W-:-:S05]  /*3d10*/  LEA.HI.X R29, R26, UR15, R31, 0x1, P1 ;  /* 0x0000000f1a1d7c11 */ /* 0x000fca00088f0c1f */
[----:B------:R3:W-:Y:S02]  /*3d20*/  STG.E desc[UR8][R28.64], R107 ;  /* 0x0000006b1c007986 */ /* 0x0007e4000c101908 */
.L_x_2255:
[----:B------:R-:W-:Y:S05]  /*3d30*/  BSYNC B0 ;  /* 0x0000000000007941 */ /* 0x000fea0003800000 */
.L_x_2254:
[----:B------:R-:W-:Y:S01]  /*3d40*/  FFMA.FTZ R111, R46, R111, R37 ;  /* 0x0000006f2e6f7223 */ /* 0x000fe20000010025 */
[----:B------:R-:W-:Y:S01]  /*3d50*/  FFMA.FTZ R24, R39, R113, R36 ;  /* 0x0000007127187223 */ /* 0x000fe20000010024 */
[----:B------:R-:W-:Y:S06]  /*3d60*/  @!P5 BRA `(.L_x_2256) ;  /* 0x000000000028d947 */ /* 0x000fec0003800000 */
[----:B------:R-:W-:Y:S01]  /*3d70*/  FMUL.FTZ R26, R111, -1.4426950216293334961 ;  /* 0xbfb8aa3b6f1a7820 */ /* 0x000fe20000410000 */
[----:B--23--:R-:W-:-:S05]  /*3d80*/  FMUL.FTZ R29, R24, -1.4426950216293334961 ;  /* 0xbfb8aa3b181d7820 */ /* 0x00cfca0000410000 */
        /* <DEDUP_REMOVED lines=8> */
.L_x_2256:
[----:B------:R-:W-:Y:S04]  /*3e10*/  BSSY B0, `(.L_x_2257) ;  /* 0x000000e000007945 */ /* 0x000fe80003800000 */
[----:B------:R-:W-:Y:S05]  /*3e20*/  @P4 BRA `(.L_x_2258) ;  /* 0x0000000000304947 */ /* 0x000fea0003800000 */
[----:B------:R-:W-:Y:S01]  /*3e30*/  ULDC.64 UR14, c[0x0][0x270] ;  /* 0x00009c00000e7ab9 */ /* 0x000fe20000000a00 */
[----:B------:R-:W-:Y:S01]  /*3e40*/  MOV R26, R72 ;  /* 0x00000048001a7202 */ /* 0x000fe20000000f00 */
[----:B--23--:R-:W-:Y:S01]  /*3e50*/  IMAD R28, R49, UR14, RZ ;  /* 0x0000000e311c7c24 */ /* 0x00cfe2000f8e02ff */
        /* <DEDUP_REMOVED lines=9> */
.L_x_2258:
[----:B------:R-:W-:Y:S05]  /*3ef0*/  BSYNC B0 ;  /* 0x0000000000007941 */ /* 0x000fea0003800000 */
.L_x_2257:
        /* <DEDUP_REMOVED lines=25> */
[-C--:B------:R-:W-:Y:S01]  /*4090*/  FMUL.FTZ R47, R47, R38.reuse ;  /* 0x000000262f2f7220 */ /* 0x080fe20000410000 */
[-C--:B--234-:R-:W-:Y:S01]  /*40a0*/  FMUL.FTZ R28, R43, R38.reuse ;  /* 0x000000262b1c7220 */ /* 0x09cfe20000410000 */
[-C--:B------:R-:W-:Y:S01]  /*40b0*/  FMUL.FTZ R41, R41, R38.reuse ;  /* 0x0000002629297220 */ /* 0x080fe20000410000 */
[-C--:B------:R-:W-:Y:S01]  /*40c0*/  FMUL.FTZ R30, R45, R38.reuse ;  /* 0x000000262d1e7220 */ /* 0x080fe20000410000 */
[----:B------:R-:W-:Y:S01]  /*40d0*/  FMUL.FTZ R87, R87, R38 ;  /* 0x0000002657577220 */ /* 0x000fe20000410000 */
[----:B------:R-:W-:Y:S01]  /*40e0*/  ISETP.GT.U32.OR P6, PT, R0, 0x1df, P6 ;  /* 0x000001df0000780c */ /* 0x000fe200037c4470 */
[----:B------:R-:W-:Y:S01]  /*40f0*/  FFMA.FTZ R93, R46, R93, R37 ;  /* 0x0000005d2e5d7223 */ /* 0x000fe20000010025 */
[C---:B------:R-:W-:Y:S01]  /*4100*/  ISETP.GT.U32.OR P1, PT, R0.reuse, 0x1df, P1 ;  /* 0x000001df0000780c */ /* 0x040fe20000f24470 */
[----:B------:R-:W-:Y:S01]  /*4110*/  FFMA.FTZ R38, R39, R95, R36 ;  /* 0x0000005f27267223 */ /* 0x000fe20000010024 */
[----:B------:R-:W-:-:S02]  /*4120*/  ISETP.GT.U32.OR P2, PT, R0, 0x1df, P2 ;  /* 0x000001df0000780c */ /* 0x000fc40001744470 */
[C---:B------:R-:W-:Y:S02]  /*4130*/  ISETP.GT.U32.OR P3, PT, R0.reuse, 0x1df, P3 ;  /* 0x000001df0000780c */ /* 0x040fe40001f64470 */
[----:B------:R-:W-:Y:S01]  /*4140*/  ISETP.GT.U32.OR P4, PT, R0, 0x1df, P4 ;  /* 0x000001df0000780c */ /* 0x000fe20002784470 */
[----:B------:R-:W-:-:S12]  /*4150*/  @!P5 BRA `(.L_x_2259) ;  /* 0x000000000028d947 */ /* 0x000fd80003800000 */
        /* <DEDUP_REMOVED lines=10> */
.L_x_2259:
[----:B------:R-:W-:Y:S04]  /*4200*/  BSSY B0, `(.L_x_2260) ;  /* 0x000000e000007945 */ /* 0x000fe80003800000 */
[----:B------:R-:W-:Y:S05]  /*4210*/  @P6 BRA `(.L_x_2261) ;  /* 0x0000000000306947 */ /* 0x000fea0003800000 */
[----:B------:R-:W-:Y:S01]  /*4220*/  ULDC.64 UR14, c[0x0][0x270] ;  /* 0x00009c00000e7ab9 */ /* 0x000fe20000000a00 */
[----:B-1----:R-:W-:Y:S01]  /*4230*/  MOV R32, R72 ;  /* 0x0000004800207202 */ /* 0x002fe20000000f00 */
[----:B------:R-:W-:Y:S01]  /*4240*/  IMAD R51, R51, UR14, RZ ;  /* 0x0000000e33337c24 */ /* 0x000fe2000f8e02ff */
[----:B------:R-:W-:Y:S01]  /*4250*/  F2FP.BF16.F32.PACK_AB R93, R38, R93 ;  /* 0x0000005d265d723e */ /* 0x000fe200000010ff */
[----:B------:R-:W-:Y:S02]  /*4260*/  IMAD.MOV.U32 R33, RZ, RZ, R71 ;  /* 0x000000ffff217224 */ /* 0x000fe400078e0047 */
[C---:B------:R-:W-:Y:S02]  /*4270*/  IMAD R51, R14.reuse, UR15, R51 ;  /* 0x0000000f0e337c24 */ /* 0x040fe4000f8e0233 */
[----:B------:R-:W-:Y:S01]  /*4280*/  IMAD.WIDE.U32 R32, R14, UR14, R32 ;  /* 0x0000000e0e207c25 */ /* 0x000fe2000f8e0020 */
[----:B------:R-:W-:Y:S02]  /*4290*/  ULDC.64 UR14, c[0x0][0x210] ;  /* 0x00008400000e7ab9 */ /* 0x000fe40000000a00 */
[----:B0-----:R-:W-:-:S02]  /*42a0*/  LEA R34, P6, R32, UR14, 0x1 ;  /* 0x0000000e20227c11 */ /* 0x001fc4000f8c08ff */
[----:B------:R-:W-:-:S04]  /*42b0*/  IADD3 R51, R33, R51, RZ ;  /* 0x0000003321337210 */ /* 0x000fc80007ffe0ff */
[----:B------:R-:W-:-:S05]  /*42c0*/  LEA.HI.X R35, R32, UR15, R51, 0x1, P6 ;  /* 0x0000000f20237c11 */ /* 0x000fca000b0f0c33 */
[----:B------:R2:W-:Y:S02]  /*42d0*/  STG.E desc[UR8][R34.64], R93 ;  /* 0x0000005d22007986 */ /* 0x0005e4000c101908 */
.L_x_2261:
[----:B------:R-:W-:Y:S05]  /*42e0*/  BSYNC B0 ;  /* 0x0000000000007941 */ /* 0x000fea0003800000 */
.L_x_2260:
[----:B------:R-:W-:Y:S01]  /*42f0*/  FFMA.FTZ R97, R46, R97, R37 ;  /* 0x000000612e617223 */ /* 0x000fe20000010025 */
[----:B------:R-:W-:Y:S01]  /*4300*/  FFMA.FTZ R38, R39, R99, R36 ;  /* 0x0000006327267223 */ /* 0x000fe20000010024 */
[----:B------:R-:W-:Y:S06]  /*4310*/  @!P5 BRA `(.L_x_2262) ;  /* 0x000000000028d947 */ /* 0x000fec0003800000 */
[----:B------:R-:W-:Y:S01]  /*4320*/  FMUL.FTZ R31, R38, -1.4426950216293334961 ;  /* 0xbfb8aa3b261f7820 */ /* 0x000fe20000410000 */
[----:B------:R-:W-:-:S05]  /*4330*/  FMUL.FTZ R27, R97, -1.4426950216293334961 ;  /* 0xbfb8aa3b611b7820 */ /* 0x000fca0000410000 */
[----:B------:R-:W1:Y:S08]  /*4340*/  MUFU.EX2 R31, R31 ;  /* 0x0000001f001f7308 */ /* 0x000e700000000800 */
[----:B------:R-:W3:Y:S01]  /*4350*/  MUFU.EX2 R27, R27 ;  /* 0x0000001b001b7308 */ /* 0x000ee20000000800 */
[----:B-1----:R-:W-:-:S07]  /*4360*/  FADD.FTZ R33, R31, 1 ;  /* 0x3f8000001f217421 */ /* 0x002fce0000010000 */
[----:B------:R-:W1:Y:S01]  /*4370*/  MUFU.RCP R33, R33 ;  /* 0x0000002100217308 */ /* 0x000e620000001000 */
[----:B---3--:R-:W-:-:S07]  /*4380*/  FADD.FTZ R29, R27, 1 ;  /* 0x3f8000001b1d7421 */ /* 0x008fce0000010000 */
[----:B------:R-:W3:Y:S01]  /*4390*/  MUFU.RCP R32, R29 ;  /* 0x0000001d00207308 */ /* 0x000ee20000001000 */
[----:B-1----:R-:W-:Y:S01]  /*43a0*/  FMUL.FTZ R38, R38, R33 ;  /* 0x0000002126267220 */ /* 0x002fe20000410000 */
[----:B---3--:R-:W-:-:S07]  /*43b0*/  FMUL.FTZ R97, R97, R32 ;  /* 0x0000002061617220 */ /* 0x008fce0000410000 */
.L_x_2262:
[----:B------:R-:W-:Y:S04]  /*43c0*/  BSSY B0, `(.L_x_2263) ;  /* 0x000000e000007945 */ /* 0x000fe80003800000 */
[----:B------:R-:W-:Y:S05]  /*43d0*/  @P1 BRA `(.L_x_2264) ;  /* 0x0000000000301947 */ /* 0x000fea0003800000 */
[----:B------:R-:W-:Y:S01]  /*43e0*/  ULDC.64 UR14, c[0x0][0x270] ;  /* 0x00009c00000e7ab9 */ /* 0x000fe20000000a00 */
[----:B-1----:R-:W-:Y:S01]  /*43f0*/  MOV R32, R72 ;  /* 0x0000004800207202 */ /* 0x002fe20000000f00 */
[----:B------:R-:W-:Y:S01]  /*4400*/  IMAD R40, R53, UR14, RZ ;  /* 0x0000000e35287c24 */ /* 0x000fe2000f8e02ff */
[----:B------:R-:W-:Y:S02]  /*4410*/  MOV R33, R71 ;  /* 0x0000004700217202 */ /* 0x000fe40000000f00 */
[----:B------:R-:W-:Y:S01]  /*4420*/  F2FP.BF16.F32.PACK_AB R97, R38, R97 ;  /* 0x000000612661723e */ /* 0x000fe200000010ff */
[C---:B------:R-:W-:Y:S02]  /*4430*/  IMAD R27, R15.reuse, UR15, R40 ;  /* 0x0000000f0f1b7c24 */ /* 0x040fe4000f8e0228 */
[----:B0-2---:R-:W-:Y:S01]  /*4440*/  IMAD.WIDE.U32 R34, R15, UR14, R32 ;  /* 0x0000000e0f227c25 */ /* 0x005fe2000f8e0020 */
[----:B------:R-:W-:Y:S02]  /*4450*/  ULDC.64 UR14, c[0x0][0x210] ;  /* 0x00008400000e7ab9 */ /* 0x000fe40000000a00 */
[----:B------:R-:W-:-:S02]  /*4460*/  LEA R32, P1, R34, UR14, 0x1 ;  /* 0x0000000e22207c11 */ /* 0x000fc4000f8208ff */
[----:B------:R-:W-:-:S04]  /*4470*/  IADD3 R27, R35, R27, RZ ;  /* 0x0000001b231b7210 */ /* 0x000fc80007ffe0ff */
[----:B------:R-:W-:-:S05]  /*4480*/  LEA.HI.X R33, R34, UR15, R27, 0x1, P1 ;  /* 0x0000000f22217c11 */ /* 0x000fca00088f0c1b */
[----:B------:R3:W-:Y:S02]  /*4490*/  STG.E desc[UR8][R32.64], R97 ;  /* 0x0000006120007986 */ /* 0x0007e4000c101908 */
.L_x_2264:
[----:B------:R-:W-:Y:S05]  /*44a0*/  BSYNC B0 ;  /* 0x0000000000007941 */ /* 0x000fea0003800000 */
.L_x_2263:
[----:B------:R-:W-:Y:S01]  /*44b0*/  FFMA.FTZ R101, R46, R101, R37 ;  /* 0x000000652e657223 */ /* 0x000fe20000010025 */
[----:B------:R-:W-:Y:S01]  /*44c0*/  FFMA.FTZ R38, R39, R103, R36 ;  /* 0x0000006727267223 */ /* 0x000fe20000010024 */
[----:B------:R-:W-:Y:S06]  /*44d0*/  @!P5 BRA `(.L_x_2265) ;  /* 0x000000000028d947 */ /* 0x000fec0003800000 */
[----:B------:R-:W-:Y:S01]  /*44e0*/  FMUL.FTZ R31, R38, -1.4426950216293334961 ;  /* 0xbfb8aa3b261f7820 */ /* 0x000fe20000410000 */
[----:B------:R-:W-:-:S05]  /*44f0*/  FMUL.FTZ R27, R101, -1.4426950216293334961 ;  /* 0xbfb8aa3b651b7820 */ /* 0x000fca0000410000 */
[----:B------:R-:W1:Y:S08]  /*4500*/  MUFU.EX2 R31, R31 ;  /* 0x0000001f001f7308 */ /* 0x000e700000000800 */
[----:B------:R-:W4:Y:S01]  /*4510*/  MUFU.EX2 R27, R27 ;  /* 0x0000001b001b7308 */ /* 0x000f220000000800 */
[----:B-1-3--:R-:W-:-:S07]  /*4520*/  FADD.FTZ R33, R31, 1 ;  /* 0x3f8000001f217421 */ /* 0x00afce0000010000 */
[----:B------:R-:W1:Y:S01]  /*4530*/  MUFU.RCP R33, R33 ;  /* 0x0000002100217308 */ /* 0x000e620000001000 */
[----:B----4-:R-:W-:-:S07]  /*4540*/  FADD.FTZ R29, R27, 1 ;  /* 0x3f8000001b1d7421 */ /* 0x010fce0000010000 */
[----:B------:R-:W3:Y:S01]  /*4550*/  MUFU.RCP R32, R29 ;  /* 0x0000001d00207308 */ /* 0x000ee20000001000 */
[----:B-1----:R-:W-:Y:S01]  /*4560*/  FMUL.FTZ R38, R38, R33 ;  /* 0x0000002126267220 */ /* 0x002fe20000410000 */
[----:B---3--:R-:W-:-:S07]  /*4570*/  FMUL.FTZ R101, R101, R32 ;  /* 0x0000002065657220 */ /* 0x008fce0000410000 */
.L_x_2265:
[----:B------:R-:W-:Y:S04]  /*4580*/  BSSY B0, `(.L_x_2266) ;  /* 0x000000e000007945 */ /* 0x000fe80003800000 */
[----:B------:R-:W-:Y:S05]  /*4590*/  @P2 BRA `(.L_x_2267) ;  /* 0x0000000000302947 */ /* 0x000fea0003800000 */
[----:B------:R-:W-:Y:S01]  /*45a0*/  ULDC.64 UR14, c[0x0][0x270] ;  /* 0x00009c00000e7ab9 */ /* 0x000fe20000000a00 */
[----:B-1-3--:R-:W-:Y:S01]  /*45b0*/  MOV R32, R72 ;  /* 0x0000004800207202 */ /* 0x00afe20000000f00 */
        /* <DEDUP_REMOVED lines=10> */
.L_x_2267:
[----:B------:R-:W-:Y:S05]  /*4660*/  BSYNC B0 ;  /* 0x0000000000007941 */ /* 0x000fea0003800000 */
.L_x_2266:
[----:B------:R-:W-:Y:S01]  /*4670*/  FFMA.FTZ R105, R46, R105, R37 ;  /* 0x000000692e697223 */ /* 0x000fe20000010025 */
[----:B------:R-:W-:Y:S01]  /*4680*/  FFMA.FTZ R38, R39, R91, R36 ;  /* 0x0000005b27267223 */ /* 0x000fe20000010024 */
[----:B------:R-:W-:Y:S06]  /*4690*/  @!P5 BRA `(.L_x_2268) ;  /* 0x000000000028d947 */ /* 0x000fec0003800000 */
[----:B------:R-:W-:Y:S01]  /*46a0*/  FMUL.FTZ R31, R38, -1.4426950216293334961 ;  /* 0xbfb8aa3b261f7820 */ /* 0x000fe20000410000 */
[----:B------:R-:W-:-:S05]  /*46b0*/  FMUL.FTZ R27, R105, -1.4426950216293334961 ;  /* 0xbfb8aa3b691b7820 */ /* 0x000fca0000410000 */
[----:B------:R-:W1:Y:S08]  /*46c0*/  MUFU.EX2 R31, R31 ;  /* 0x0000001f001f7308 */ /* 0x000e700000000800 */
[----:B------:R-:W5:Y:S01]  /*46d0*/  MUFU.EX2 R27, R27 ;  /* 0x0000001b001b7308 */ /* 0x000f620000000800 */
[----:B-1-34-:R-:W-:-:S07]  /*46e0*/  FADD.FTZ R33, R31, 1 ;  /* 0x3f8000001f217421 */ /* 0x01afce0000010000 */
[----:B------:R-:W1:Y:S01]  /*46f0*/  MUFU.RCP R33, R33 ;  /* 0x0000002100217308 */ /* 0x000e620000001000 */
[----:B-----5:R-:W-:-:S07]  /*4700*/  FADD.FTZ R29, R27, 1 ;  /* 0x3f8000001b1d7421 */ /* 0x020fce0000010000 */
[----:B------:R-:W3:Y:S01]  /*4710*/  MUFU.RCP R32, R29 ;  /* 0x0000001d00207308 */ /* 0x000ee20000001000 */
[----:B-1----:R-:W-:Y:S01]  /*4720*/  FMUL.FTZ R38, R38, R33 ;  /* 0x0000002126267220 */ /* 0x002fe20000410000 */
[----:B---3--:R-:W-:-:S07]  /*4730*/  FMUL.FTZ R105, R105, R32 ;  /* 0x0000002069697220 */ /* 0x008fce0000410000 */
.L_x_2268:
[----:B------:R-:W-:Y:S04]  /*4740*/  BSSY B0, `(.L_x_2269) ;  /* 0x000000e000007945 */ /* 0x000fe80003800000 */
[----:B------:R-:W-:Y:S05]  /*4750*/  @P3 BRA `(.L_x_2270) ;  /* 0x0000000000303947 */ /* 0x000fea0003800000 */
[----:B------:R-:W-:Y:S01]  /*4760*/  ULDC.64 UR14, c[0x0][0x270] ;  /* 0x00009c00000e7ab9 */ /* 0x000fe20000000a00 */
[----:B-1-34-:R-:W-:Y:S01]  /*4770*/  MOV R32, R72 ;  /* 0x0000004800207202 */ /* 0x01afe20000000f00 */
        /* <DEDUP_REMOVED lines=10> */
.L_x_2270:
[----:B------:R-:W-:Y:S05]  /*4820*/  BSYNC B0 ;  /* 0x0000000000007941 */ /* 0x000fea0003800000 */
.L_x_2269:
[----:B------:R-:W-:Y:S01]  /*4830*/  FFMA.FTZ R89, R46, R89, R37 ;  /* 0x000000592e597223 */ /* 0x000fe20000010025 */
[----:B------:R-:W-:Y:S01]  /*4840*/  FFMA.FTZ R38, R39, R85, R36 ;  /* 0x0000005527267223 */ /* 0x000fe20000010024 */
[----:B------:R-:W-:Y:S06]  /*4850*/  @!P5 BRA `(.L_x_2271) ;  /* 0x000000000028d947 */ /* 0x000fec0003800000 */
[----:B------:R-:W-:Y:S01]  /*4860*/  FMUL.FTZ R31, R38, -1.4426950216293334961 ;  /* 0xbfb8aa3b261f7820 */ /* 0x000fe20000410000 */
[----:B------:R-:W-:-:S05]  /*4870*/  FMUL.FTZ R27, R89, -1.4426950216293334961 ;  /* 0xbfb8aa3b591b7820 */ /* 0x000fca0000410000 */
[----:B------:R-:W0:Y:S08]  /*4880*/  MUFU.EX2 R31, R31 ;  /* 0x0000001f001f7308 */ /* 0x000e300000000800 */
[----:B------:R-:W5:Y:S01]  /*4890*/  MUFU.EX2 R27, R27 ;  /* 0x0000001b001b7308 */ /* 0x000f620000000800 */
[----:B01-34-:R-:W-:-:S07]  /*48a0*/  FADD.FTZ R33, R31, 1 ;  /* 0x3f8000001f217421 */ /* 0x01bfce0000010000 */
[----:B------:R-:W0:Y:S01]  /*48b0*/  MUFU.RCP R33, R33 ;  /* 0x0000002100217308 */ /* 0x000e220000001000 */
[----:B-----5:R-:W-:-:S07]  /*48c0*/  FADD.FTZ R29, R27, 1 ;  /* 0x3f8000001b1d7421 */ /* 0x020fce0000010000 */
[----:B------:R-:W1:Y:S01]  /*48d0*/  MUFU.RCP R32, R29 ;  /* 0x0000001d00207308 */ /* 0x000e620000001000 */
[----:B0-----:R-:W-:Y:S01]  /*48e0*/  FMUL.FTZ R38, R38, R33 ;  /* 0x0000002126267220 */ /* 0x001fe20000410000 */
[----:B-1----:R-:W-:-:S07]  /*48f0*/  FMUL.FTZ R89, R89, R32 ;  /* 0x0000002059597220 */ /* 0x002fce0000410000 */
.L_x_2271:
[----:B------:R-:W-:Y:S04]  /*4900*/  BSSY B0, `(.L_x_2272) ;  /* 0x000000e000007945 */ /* 0x000fe80003800000 */
[----:B------:R-:W-:Y:S05]  /*4910*/  @P4 BRA `(.L_x_2273) ;  /* 0x0000000000304947 */ /* 0x000fea0003800000 */
[----:B------:R-:W-:Y:S01]  /*4920*/  ULDC.64 UR14, c[0x0][0x270] ;  /* 0x00009c00000e7ab9 */ /* 0x000fe20000000a00 */
[----:B01-34-:R-:W-:Y:S01]  /*4930*/  MOV R32, R72 ;  /* 0x0000004800207202 */ /* 0x01bfe20000000f00 */
[----:B------:R-:W-:Y:S01]  /*4940*/  IMAD R59, R59, UR14, RZ ;  /* 0x0000000e3b3b7c24 */ /* 0x000fe2000f8e02ff */
[----:B------:R-:W-:Y:S02]  /*4950*/  MOV R33, R71 ;  /* 0x0000004700217202 */ /* 0x000fe40000000f00 */
[----:B------:R-:W-:Y:S01]  /*4960*/  F2FP.BF16.F32.PACK_AB R89, R38, R89 ;  /* 0x000000592659723e */ /* 0x000fe200000010ff */
[C---:B------:R-:W-:Y:S02]  /*4970*/  IMAD R59, R18.reuse, UR15, R59 ;  /* 0x0000000f123b7c24 */ /* 0x040fe4000f8e023b */
[----:B--2---:R-:W-:Y:S01]  /*4980*/  IMAD.WIDE.U32 R34, R18, UR14, R32 ;  /* 0x0000000e12227c25 */ /* 0x004fe2000f8e0020 */
[----:B------:R-:W-:Y:S02]  /*4990*/  ULDC.64 UR14, c[0x0][0x210] ;  /* 0x00008400000e7ab9 */ /* 0x000fe40000000a00 */
[----:B------:R-:W-:-:S02]  /*49a0*/  LEA R32, P1, R34, UR14, 0x1 ;  /* 0x0000000e22207c11 */ /* 0x000fc4000f8208ff */
[----:B------:R-:W-:-:S04]  /*49b0*/  IADD3 R59, R35, R59, RZ ;  /* 0x0000003b233b7210 */ /* 0x000fc80007ffe0ff */
[----:B------:R-:W-:-:S05]  /*49c0*/  LEA.HI.X R33, R34, UR15, R59, 0x1, P1 ;  /* 0x0000000f22217c11 */ /* 0x000fca00088f0c3b */
[----:B------:R0:W-:Y:S02]  /*49d0*/  STG.E desc[UR8][R32.64], R89 ;  /* 0x0000005920007986 */ /* 0x0001e4000c101908 */
.L_x_2273:
[----:B------:R-:W-:Y:S05]  /*49e0*/  BSYNC B0 ;  /* 0x0000000000007941 */ /* 0x000fea0003800000 */
.L_x_2272:
[----:B------:R-:W-:Y:S01]  /*49f0*/  ISETP.GE.U32.AND P6, PT, R19, UR12, PT ;  /* 0x0000000c13007c0c */ /* 0x000fe2000bfc6070 */
[C-C-:B01-34-:R-:W-:Y:S01]  /*4a00*/  FFMA.FTZ R32, R39.reuse, R77, R36.reuse ;  /* 0x0000004d27207223 */ /* 0x15bfe20000010024 */
[----:B------:R-:W-:Y:S01]  /*4a10*/  ISETP.GE.U32.AND P1, PT, R20, UR12, PT ;  /* 0x0000000c14007c0c */ /* 0x000fe2000bf26070 */
[--C-:B--2---:R-:W-:Y:S01]  /*4a20*/  FFMA.FTZ R34, R39, R47, R36.reuse ;  /* 0x0000002f27227223 */ /* 0x104fe20000010024 */
[----:B------:R-:W-:Y:S01]  /*4a30*/  ISETP.GE.U32.AND P2, PT, R21, UR12, PT ;  /* 0x0000000c15007c0c */ /* 0x000fe2000bf46070 */
[C-C-:B------:R-:W-:Y:S01]  /*4a40*/  FFMA.FTZ R38, R39.reuse, R41, R36.reuse ;  /* 0x0000002927267223 */ /* 0x140fe20000010024 */
[----:B------:R-:W-:Y:S01]  /*4a50*/  ISETP.GE.U32.AND P3, PT, R22, UR12, PT ;  /* 0x0000000c16007c0c */ /* 0x000fe2000bf66070 */
[--C-:B------:R-:W-:Y:S01]  /*4a60*/  FFMA.FTZ R87, R39, R87, R36.reuse ;  /* 0x0000005727577223 */ /* 0x100fe20000010024 */
[----:B------:R-:W-:Y:S01]  /*4a70*/  ISETP.GE.U32.AND P4, PT, R23, UR12, PT ;  /* 0x0000000c17007c0c */ /* 0x000fe2000bf86070 */
[C-C-:B------:R-:W-:Y:S01]  /*4a80*/  FFMA.FTZ R83, R46.reuse, R83, R37.reuse ;  /* 0x000000532e537223 */ /* 0x140fe20000010025 */
[----:B------:R-:W-:Y:S01]  /*4a90*/  ISETP.GE.AND.EX P6, PT, R61, UR13, PT, P6 ;  /* 0x0000000d3d007c0c */ /* 0x000fe2000bfc6360 */
[C-C-:B------:R-:W-:Y:S01]  /*4aa0*/  FFMA.FTZ R31, R46.reuse, R24, R37.reuse ;  /* 0x000000182e1f7223 */ /* 0x140fe20000010025 */
[----:B------:R-:W-:Y:S01]  /*4ab0*/  ISETP.GE.AND.EX P1, PT, R63, UR13, PT, P1 ;  /* 0x0000000d3f007c0c */ /* 0x000fe2000bf26310 */
[C-C-:B------:R-:W-:Y:S01]  /*4ac0*/  FFMA.FTZ R33, R46.reuse, R26, R37.reuse ;  /* 0x0000001a2e217223 */ /* 0x140fe20000010025 */
[----:B------:R-:W-:Y:S01]  /*4ad0*/  ISETP.GE.AND.EX P2, PT, R65, UR13, PT, P2 ;  /* 0x0000000d41007c0c */ /* 0x000fe2000bf46320 */
[C-C-:B------:R-:W-:Y:S01]  /*4ae0*/  FFMA.FTZ R35, R46.reuse, R28, R37.reuse ;  /* 0x0000001c2e237223 */ /* 0x140fe20000010025 */
[----:B------:R-:W-:Y:S01]  /*4af0*/  ISETP.GE.AND.EX P3, PT, R67, UR13, PT, P3 ;  /* 0x0000000d43007c0c */ /* 0x000fe2000bf66330 */
[----:B------:R-:W-:Y:S01]  /*4b00*/  FFMA.FTZ R30, R46, R30, R37 ;  /* 0x0000001e2e1e7223 */ /* 0x000fe20000010025 */
        /* <DEDUP_REMOVED lines=18> */
.L_x_2274:
[----:B------:R-:W-:Y:S04]  /*4c30*/  BSSY B0, `(.L_x_2275) ;  /* 0x000000e000007945 */ /* 0x000fe80003800000 */
[----:B------:R-:W-:Y:S05]  /*4c40*/  @P6 BRA `(.L_x_2276) ;  /* 0x0000000000306947 */ /* 0x000fea0003800000 */
[----:B------:R-:W-:Y:S01]  /*4c50*/  ULDC.64 UR12, c[0x0][0x270] ;  /* 0x00009c00000c7ab9 */ /* 0x000fe20000000a00 */
[----:B------:R-:W-:Y:S01]  /*4c60*/  MOV R26, R72 ;  /* 0x00000048001a7202 */ /* 0x000fe20000000f00 */
[----:B------:R-:W-:Y:S01]  /*4c70*/  IMAD.MOV.U32 R27, RZ, RZ, R71 ;  /* 0x000000ffff1b7224 */ /* 0x000fe200078e0047 */
[----:B------:R-:W-:Y:S01]  /*4c80*/  F2FP.BF16.F32.PACK_AB R83, R36, R83 ;  /* 0x000000532453723e */ /* 0x000fe200000010ff */
[----:B------:R-:W-:Y:S02]  /*4c90*/  IMAD R24, R61, UR12, RZ ;  /* 0x0000000c3d187c24 */ /* 0x000fe4000f8e02ff */
[----:B------:R-:W-:-:S04]  /*4ca0*/  IMAD.WIDE.U32 R28, R19, UR12, R26 ;  /* 0x0000000c131c7c25 */ /* 0x000fc8000f8e001a */
[----:B------:R-:W-:Y:S01]  /*4cb0*/  IMAD R27, R19, UR13, R24 ;  /* 0x0000000d131b7c24 */ /* 0x000fe2000f8e0218 */
[----:B------:R-:W-:Y:S02]  /*4cc0*/  ULDC.64 UR12, c[0x0][0x210] ;  /* 0x00008400000c7ab9 */ /* 0x000fe40000000a00 */
[----:B------:R-:W-:Y:S02]  /*4cd0*/  LEA R26, P6, R28, UR12, 0x1 ;  /* 0x0000000c1c1a7c11 */ /* 0x000fe4000f8c08ff */
[----:B------:R-:W-:-:S04]  /*4ce0*/  IADD3 R27, R29, R27, RZ ;  /* 0x0000001b1d1b7210 */ /* 0x000fc80007ffe0ff */
[----:B------:R-:W-:-:S05]  /*4cf0*/  LEA.HI.X R27, R28, UR13, R27, 0x1, P6 ;  /* 0x0000000d1c1b7c11 */ /* 0x000fca000b0f0c1b */
[----:B------:R0:W-:Y:S02]  /*4d00*/  STG.E desc[UR8][R26.64], R83 ;  /* 0x000000531a007986 */ /* 0x0001e4000c101908 */
.L_x_2276:
[----:B------:R-:W-:Y:S05]  /*4d10*/  BSYNC B0 ;  /* 0x0000000000007941 */ /* 0x000fea0003800000 */
.L_x_2275:
        /* <DEDUP_REMOVED lines=11> */
.L_x_2277:
        /* <DEDUP_REMOVED lines=14> */
.L_x_2279:
[----:B------:R-:W-:Y:S05]  /*4eb0*/  BSYNC B0 ;  /* 0x0000000000007941 */ /* 0x000fea0003800000 */
.L_x_2278:
[----:B------:R-:W-:Y:S05]  /*4ec0*/  @!P5 BRA `(.L_x_2280) ;  /* 0x000000000028d947 */ /* 0x000fea0003800000 */
[----:B------:R-:W-:Y:S01]  /*4ed0*/  FMUL.FTZ R24, R33, -1.4426950216293334961 ;  /* 0xbfb8aa3b21187820 */ /* 0x000fe20000410000 */
[----:B01----:R-:W-:-:S05]  /*4ee0*/  FMUL.FTZ R27, R34, -1.4426950216293334961 ;  /* 0xbfb8aa3b221b7820 */ /* 0x003fca0000410000 */
        /* <DEDUP_REMOVED lines=8> */
.L_x_2280:
[----:B------:R-:W-:Y:S04]  /*4f70*/  BSSY B0, `(.L_x_2281) ;  /* 0x000000e000007945 */ /* 0x000fe80003800000 */
[----:B------:R-:W-:Y:S05]  /*4f80*/  @P2 BRA `(.L_x_2282) ;  /* 0x0000000000302947 */ /* 0x000fea0003800000 */
[----:B------:R-:W-:Y:S01]  /*4f90*/  ULDC.64 UR12, c[0x0][0x270] ;  /* 0x00009c00000c7ab9 */ /* 0x000fe20000000a00 */
[----:B01----:R-:W-:Y:S01]  /*4fa0*/  MOV R26, R72 ;  /* 0x00000048001a7202 */ /* 0x003fe20000000f00 */
        /* <DEDUP_REMOVED lines=10> */
.L_x_2282:
[----:B------:R-:W-:Y:S05]  /*5050*/  BSYNC B0 ;  /* 0x0000000000007941 */ /* 0x000fea0003800000 */
.L_x_2281:
[----:B------:R-:W-:Y:S05]  /*5060*/  @!P5 BRA `(.L_x_2283) ;  /* 0x000000000028d947 */ /* 0x000fea0003800000 */
        /* <DEDUP_REMOVED lines=10> */
.L_x_2283:
[----:B------:R-:W-:Y:S04]  /*5110*/  BSSY B0, `(.L_x_2284) ;  /* 0x000000e000007945 */ /* 0x000fe80003800000 */
[----:B------:R-:W-:Y:S05]  /*5120*/  @P3 BRA `(.L_x_2285) ;  /* 0x0000000000303947 */ /* 0x000fea0003800000 */
[----:B------:R-:W-:Y:S01]  /*5130*/  ULDC.64 UR12, c[0x0][0x270] ;  /* 0x00009c00000c7ab9 */ /* 0x000fe20000000a00 */
[----:B012---:R-:W-:Y:S01]  /*5140*/  MOV R26, R72 ;  /* 0x00000048001a7202 */ /* 0x007fe20000000f00 */
        /* <DEDUP_REMOVED lines=10> */
.L_x_2285:
[----:B------:R-:W-:Y:S05]  /*51f0*/  BSYNC B0 ;  /* 0x0000000000007941 */ /* 0x000fea0003800000 */
.L_x_2284:
[----:B------:R-:W-:Y:S05]  /*5200*/  @!P5 BRA `(.L_x_2286) ;  /* 0x000000000028d947 */ /* 0x000fea0003800000 */
[----:B------:R-:W-:Y:S01]  /*5210*/  FMUL.FTZ R24, R30, -1.4426950216293334961 ;  /* 0xbfb8aa3b1e187820 */ /* 0x000fe20000410000 */
[----:B------:R-:W-:-:S05]  /*5220*/  FMUL.FTZ R28, R87, -1.4426950216293334961 ;  /* 0xbfb8aa3b571c7820 */ /* 0x000fca0000410000 */
[----:B------:R-:W0:Y:S08]  /*5230*/  MUFU.EX2 R24, R24 ;  /* 0x0000001800187308 */ /* 0x000e300000000800 */
[----:B------:R-:W4:Y:S01]  /*5240*/  MUFU.EX2 R28, R28 ;  /* 0x0000001c001c7308 */ /* 0x000f220000000800 */
[----:B0123--:R-:W-:-:S07]  /*5250*/  FADD.FTZ R26, R24, 1 ;  /* 0x3f800000181a7421 */ /* 0x00ffce0000010000 */
[----:B------:R-:W0:Y:S01]  /*5260*/  MUFU.RCP R27, R26 ;  /* 0x0000001a001b7308 */ /* 0x000e220000001000 */
[----:B----4-:R-:W-:-:S07]  /*5270*/  FADD.FTZ R29, R28, 1 ;  /* 0x3f8000001c1d7421 */ /* 0x010fce0000010000 */
[----:B------:R-:W1:Y:S01]  /*5280*/  MUFU.RCP R32, R29 ;  /* 0x0000001d00207308 */ /* 0x000e620000001000 */
[----:B0-----:R-:W-:Y:S01]  /*5290*/  FMUL.FTZ R30, R30, R27 ;  /* 0x0000001b1e1e7220 */ /* 0x001fe20000410000 */
[----:B-1----:R-:W-:-:S07]  /*52a0*/  FMUL.FTZ R87, R87, R32 ;  /* 0x0000002057577220 */ /* 0x002fce0000410000 */
.L_x_2286:
[----:B------:R-:W-:Y:S04]  /*52b0*/  BSSY B0, `(.L_x_2287) ;  /* 0x000000d000007945 */ /* 0x000fe80003800000 */
[----:B------:R-:W-:Y:S05]  /*52c0*/  @P4 BRA `(.L_x_2288) ;  /* 0x00000000002c4947 */ /* 0x000fea0003800000 */
[----:B------:R-:W-:Y:S01]  /*52d0*/  ULDC.64 UR12, c[0x0][0x270] ;  /* 0x00009c00000c7ab9 */ /* 0x000fe20000000a00 */
[----:B------:R-:W-:Y:S01]  /*52e0*/  MOV R70, R72 ;  /* 0x0000004800467202 */ /* 0x000fe20000000f00 */
[----:B------:R-:W-:Y:S01]  /*52f0*/  IMAD R24, R69, UR12, RZ ;  /* 0x0000000c45187c24 */ /* 0x000fe2000f8e02ff */
[----:B------:R-:W-:-:S03]  /*5300*/  F2FP.BF16.F32.PACK_AB R87, R87, R30 ;  /* 0x0000001e5757723e */ /* 0x000fc600000010ff */
[----:B------:R-:W-:-:S04]  /*5310*/  IMAD.WIDE.U32 R70, R23, UR12, R70 ;  /* 0x0000000c17467c25 */ /* 0x000fc8000f8e0046 */
[----:B0123--:R-:W-:Y:S01]  /*5320*/  IMAD R27, R23, UR13, R24 ;  /* 0x0000000d171b7c24 */ /* 0x00ffe2000f8e0218 */
[----:B------:R-:W-:Y:S02]  /*5330*/  ULDC.64 UR12, c[0x0][0x210] ;  /* 0x00008400000c7ab9 */ /* 0x000fe40000000a00 */
[----:B------:R-:W-:Y:S02]  /*5340*/  LEA R26, P1, R70, UR12, 0x1 ;  /* 0x0000000c461a7c11 */ /* 0x000fe4000f8208ff */
[----:B------:R-:W-:-:S04]  /*5350*/  IADD3 R27, R71, R27, RZ ;  /* 0x0000001b471b7210 */ /* 0x000fc80007ffe0ff */
[----:B------:R-:W-:-:S05]  /*5360*/  LEA.HI.X R27, R70, UR13, R27, 0x1, P1 ;  /* 0x0000000d461b7c11 */ /* 0x000fca00088f0c1b */
[----:B------:R4:W-:Y:S02]  /*5370*/  STG.E desc[UR8][R26.64], R87 ;  /* 0x000000571a007986 */ /* 0x0009e4000c101908 */
.L_x_2288:
[----:B------:R-:W-:Y:S05]  /*5380*/  BSYNC B0 ;  /* 0x0000000000007941 */ /* 0x000fea0003800000 */
.L_x_2287:
[----:B01234-:R-:W0:Y:S01]  /*5390*/  LDC R27, c[0x0][0x10] ;  /* 0x00000400ff1b7b82 */ /* 0x01fe220000000800 */
[----:B------:R-:W-:Y:S02]  /*53a0*/  IADD3 R6, R6, 0x1, RZ ;  /* 0x0000000106067810 */ /* 0x000fe40007ffe0ff */
[----:B0-----:R-:W-:-:S04]  /*53b0*/  IADD3 R4, R27, R4, RZ ;  /* 0x000000041b047210 */ /* 0x001fc80007ffe0ff */
[----:B------:R-:W-:-:S13]  /*53c0*/  ISETP.GE.AND P1, PT, R4, UR4, PT ;  /* 0x0000000404007c0c */ /* 0x000fda000bf26270 */
[----:B------:R-:W-:Y:S05]  /*53d0*/  @!P1 BRA `(.L_x_2289) ;  /* 0xffffffac00c89947 */ /* 0x000fea000383ffff */
[----:B------:R-:W-:Y:S05]  /*53e0*/  EXIT ;  /* 0x000000000000794d */ /* 0x000fea0003800000 */
.L_x_2290:
        /* <DEDUP_REMOVED lines=9> */
.L_x_3294:


//--------------------- .text._Z35group_norm_nhwc_fwd_one_pass_kernelI11Bf16IOFp16WLi64ELi30ELi480EEv26Group_norm_nhwc_fwd_params --------------------------
	.section	.text._Z35group_norm_nhwc_fwd_one_pass_kernelI11Bf16IOFp16WLi64ELi30ELi480EEv26Group_norm_nhwc_fwd_params,"ax",@progbits
	.align	128
        .global         _Z35group_norm_nhwc_fwd_one_pass_kernelI11Bf16IOFp16WLi64ELi30ELi480EEv26Group_norm_nhwc_fwd_params
        .type           _Z35group_norm_nhwc_fwd_one_pass_kernelI11Bf16IOFp16WLi64ELi30ELi480EEv26Group_norm_nhwc_fwd_params,@function
        .size           _Z35group_norm_nhwc_fwd_one_pass_kernelI11Bf16IOFp16WLi64ELi30ELi480EEv26Group_norm_nhwc_fwd_params,(.L_x_3295 - _Z35group_norm_nhwc_fwd_one_pass_kernelI11Bf16IOFp16WLi64ELi30ELi480EEv26Group_norm_nhwc_fwd_params)
        .other          _Z35group_norm_nhwc_fwd_one_pass_kernelI11Bf16IOFp16WLi64ELi30ELi480EEv26Group_norm_nhwc_fwd_params,@"STO_CUDA_ENTRY STV_DEFAULT"
_Z35group_norm_nhwc_fwd_one_pass_kernelI11Bf16IOFp16WLi64ELi30ELi480EEv26Group_norm_nhwc_fwd_params:
.text._Z35group_norm_nhwc_fwd_one_pass_kernelI11Bf16IOFp16WLi64ELi30ELi480EEv26Group_norm_nhwc_fwd_params:
        /* <DEDUP_REMOVED lines=31> */
.L_x_2306:
        /* <DEDUP_REMOVED lines=153> */
.L_x_2292:
[----:B------:R-:W-:Y:S05]  /*0b80*/  BSYNC B0 ;  /* 0x0000000000007941 */ /* 0x000fea0003800000 */
.L_x_2291:
        /* <DEDUP_REMOVED lines=28> */
.L_x_2295:
[----:B-1----:R-:W2:Y:S04]  /*0d50*/  LDG.E.STRONG.GPU R8, desc[UR8][R6.64] ;  /* 0x0000000806087981 */ /* 0x002ea8000c1ef900 */
[----:B--2---:R-:W-:Y:S01]  /*0d60*/  CCTL.IVALL ;  /* 0x00000000ff00798f */ /* 0x004fe20002000000 */
[----:B------:R-:W-:Y:S05]  /*0d70*/  YIELD ;  /* 0x0000000000007946 */ /* 0x000fea0003800000 */
[----:B------:R-:W-:-:S13]  /*0d80*/  ISETP.NE.AND P1, PT, R8, R11, PT ;  /* 0x0000000b0800720c */ /* 0x000fda0003f25270 */
[----:B------:R-:W-:Y:S05]  /*0d90*/  @P1 BRA `(.L_x_2295) ;  /* 0xfffffffc00ec1947 */ /* 0x000fea000383ffff */
.L_x_2294:
        /* <DEDUP_REMOVED lines=11> */
.L_x_2297:
        /* <DEDUP_REMOVED lines=63> */
.L_x_2296:
        /* <DEDUP_REMOVED lines=19> */
.L_x_2299:
[----:B------:R-:W-:Y:S05]  /*1370*/  BSYNC B0 ;  /* 0x0000000000007941 */ /* 0x000fea0003800000 */
.L_x_2298:
        /* <DEDUP_REMOVED lines=32> */
.L_x_2293:
        /* <DEDUP_REMOVED lines=48> */
[----:B--2---:R-:W-:-:S02]  /*1880*/  HADD2.F32 R8, -RZ, R23.H0_H0 ;  /* 0x20000017ff087230 */ /* 0x004fc40000004100 */
[----:B---3--:R-:W-:Y:S02]  /*1890*/  HADD2.F32 R29, -RZ, R29.H0_H0 ;  /* 0x2000001dff1d7230 */ /* 0x008fe40000004100 */
[----:B----4-:R-:W-:Y:S02]  /*18a0*/  HADD2.F32 R11, -RZ, R3.H0_H0 ;  /* 0x20000003ff0b7230 */ /* 0x010fe40000004100 */
[----:B-----5:R-:W-:Y:S02]  /*18b0*/  HADD2.F32 R28, -RZ, R28.H0_H0 ;  /* 0x2000001cff1c7230 */ /* 0x020fe40000004100 */
[C-C-:B------:R-:W-:Y:S01]  /*18c0*/  FFMA.FTZ R10, R8.reuse, R7, R29.reuse ;  /* 0x00000007080a7223 */ /* 0x140fe2000001001d */
[----:B------:R-:W-:Y:S01]  /*18d0*/  FFMA.FTZ R8, R8, R9, R29 ;  /* 0x0000000908087223 */ /* 0x000fe2000001001d */
[----:B------:R-:W-:Y:S01]  /*18e0*/  IADD3 R9, R20, 0x20, RZ ;  /* 0x0000002014097810 */ /* 0x000fe20007ffe0ff */
        /* <DEDUP_REMOVED lines=13> */
.L_x_2300:
        /* <DEDUP_REMOVED lines=15> */
.L_x_2302:
[----:B------:R-:W-:Y:S05]  /*1ab0*/  BSYNC B0 ;  /* 0x0000000000007941 */ /* 0x000fea0003800000 */
.L_x_2301:
        /* <DEDUP_REMOVED lines=11> */
.L_x_2303:
        /* <DEDUP_REMOVED lines=19> */
.L_x_2305:
[----:B------:R-:W-:Y:S05]  /*1ca0*/  BSYNC B0 ;  /* 0x0000000000007941 */ /* 0x000fea0003800000 */
.L_x_2304:
[----:B------:R-:W1:Y:S01]  /*1cb0*/  LDC R4, c[0x0][0x10] ;  /* 0x00000400ff047b82 */ /* 0x000e620000000800 */
[----:B------:R-:W-:Y:S02]  /*1cc0*/  IADD3 R18, R18, 0x1, RZ ;  /* 0x0000000112127810 */ /* 0x000fe40007ffe0ff */
[----:B-1----:R-:W-:-:S04]  /*1cd0*/  IADD3 R21, R4, R21, RZ ;  /* 0x0000001504157210 */ /* 0x002fc80007ffe0ff */
[----:B------:R-:W-:-:S13]  /*1ce0*/  ISETP.GE.AND P1, PT, R21, UR4, PT ;  /* 0x0000000415007c0c */ /* 0x000fda000bf26270 */
[----:B------:R-:W-:Y:S05]  /*1cf0*/  @!P1 BRA `(.L_x_2306) ;  /* 0xffffffe4003c9947 */ /* 0x000fea000383ffff */
[----:B------:R-:W-:Y:S05]  /*1d00*/  EXIT ;  /* 0x000000000000794d */ /* 0x000fea0003800000 */
.L_x_2307:
        /* <DEDUP_REMOVED lines=15> */
.L_x_3295:


//--------------------- .text._Z35group_norm_nhwc_fwd_one_pass_kernelI11Bf16IOFp16WLi128ELi30ELi480EEv26Group_norm_nhwc_fwd_params --------------------------
	.section	.text._Z35group_norm_nhwc_fwd_one_pass_kernelI11Bf16IOFp16WLi128ELi30ELi480EEv26Group_norm_nhwc_fwd_params,"ax",@progbits
	.align	128
        .global         _Z35group_norm_nhwc_fwd_one_pass_kernelI11Bf16IOFp16WLi128ELi30ELi480EEv26Group_norm_nhwc_fwd_params
        .type           _Z35group_norm_nhwc_fwd_one_pass_kernelI11Bf16IOFp16WLi128ELi30ELi480EEv26Group_norm_nhwc_fwd_params,@function
        .size           _Z35group_norm_nhwc_fwd_one_pass_kernelI11Bf16IOFp16WLi128ELi30ELi480EEv26Group_norm_nhwc_fwd_params,(.L_x_3296 - _Z35group_norm_nhwc_fwd_one_pass_kernelI11Bf16IOFp16WLi128ELi30ELi480EEv26Group_norm_nhwc_fwd_params)
        .other          _Z35group_norm_nhwc_fwd_one_pass_kernelI11Bf16IOFp16WLi128ELi30ELi480EEv26Group_norm_nhwc_fwd_params,@"STO_CUDA_ENTRY STV_DEFAULT"
_Z35group_norm_nhwc_fwd_one_pass_kernelI11Bf16IOFp16WLi128ELi30ELi480EEv26Group_norm_nhwc_fwd_params:
.text._Z35group_norm_nhwc_fwd_one_pass_kernelI11Bf16IOFp16WLi128ELi30ELi480EEv26Group_norm_nhwc_fwd_params:
        /* <DEDUP_REMOVED lines=29> */
.L_x_2329:
        /* <DEDUP_REMOVED lines=205> */
.L_x_2309:
[----:B------:R-:W-:Y:S05]  /*0ea0*/  BSYNC B0 ;  /* 0x0000000000007941 */ /* 0x000fea0003800000 */
.L_x_2308:
        /* <DEDUP_REMOVED lines=29> */
.L_x_2312:
[----:B--2---:R-:W2:Y:S04]  /*1080*/  LDG.E.STRONG.GPU R11, desc[UR8][R8.64] ;  /* 0x00000008080b7981 */ /* 0x004ea8000c1ef900 */
[----:B--2---:R-:W-:Y:S01]  /*1090*/  CCTL.IVALL ;  /* 0x00000000ff00798f */ /* 0x004fe20002000000 */
[----:B------:R-:W-:Y:S05]  /*10a0*/  YIELD ;  /* 0x0000000000007946 */ /* 0x000fea0003800000 */
[----:B------:R-:W-:-:S13]  /*10b0*/  ISETP.NE.AND P1, PT, R11, R28, PT ;  /* 0x0000001c0b00720c */ /* 0x000fda0003f25270 */
[----:B------:R-:W-:Y:S05]  /*10c0*/  @P1 BRA `(.L_x_2312) ;  /* 0xfffffffc00ec1947 */ /* 0x000fea000383ffff */
.L_x_2311:
        /* <DEDUP_REMOVED lines=11> */
.L_x_2314:
        /* <DEDUP_REMOVED lines=63> */
.L_x_2313:
        /* <DEDUP_REMOVED lines=19> */
.L_x_2316:
[----:B------:R-:W-:Y:S05]  /*16a0*/  BSYNC B0 ;  /* 0x0000000000007941 */ /* 0x000fea0003800000 */
.L_x_2315:
        /* <DEDUP_REMOVED lines=32> */
.L_x_2310:
        /* <DEDUP_REMOVED lines=64> */
[----:B------:R-:W-:Y:S01]  /*1cb0*/  ISETP.GT.U32.OR P2, PT, R4, 0x1df, P2 ;  /* 0x000001df0400780c */ /* 0x000fe20001744470 */
[----:B--2---:R-:W-:Y:S02]  /*1cc0*/  HADD2.F32 R6, -RZ, R0.H0_H0 ;  /* 0x20000000ff067230 */ /* 0x004fe40000004100 */
[-C--:B------:R-:W-:Y:S01]  /*1cd0*/  FMUL.FTZ R0, R27, R8.reuse ;  /* 0x000000081b007220 */ /* 0x080fe20000410000 */
[----:B---3--:R-:W-:Y:S02]  /*1ce0*/  HADD2.F32 R11, -RZ, R10.H0_H0 ;  /* 0x2000000aff0b7230 */ /* 0x008fe40000004100 */
[----:B------:R-:W-:-:S03]  /*1cf0*/  FMUL.FTZ R10, R13, R8 ;  /* 0x000000080d0a7220 */ /* 0x000fc60000410000 */
[C-C-:B------:R-:W-:Y:S01]  /*1d00*/  FFMA.FTZ R28, R6.reuse, R5, R11.reuse ;  /* 0x00000005061c7223 */ /* 0x140fe2000001000b */
[C-C-:B------:R-:W-:Y:S01]  /*1d10*/  FFMA.FTZ R5, R6.reuse, R10, R11.reuse ;  /* 0x0000000a06057223 */ /* 0x140fe2000001000b */
[C-C-:B------:R-:W-:Y:S01]  /*1d20*/  FFMA.FTZ R0, R6.reuse, R0, R11.reuse ;  /* 0x0000000006007223 */ /* 0x140fe2000001000b */
[----:B------:R-:W-:Y:S01]  /*1d30*/  FFMA.FTZ R10, R6, R12, R11 ;  /* 0x0000000c060a7223 */ /* 0x000fe2000001000b */
[C---:B------:R-:W-:Y:S02]  /*1d40*/  IADD3 R11, R20.reuse, 0x40, RZ ;  /* 0x00000040140b7810 */ /* 0x040fe40007ffe0ff */
[----:B------:R-:W-:Y:S01]  /*1d50*/  IADD3 R12, R20, 0x60, RZ ;  /* 0x00000060140c7810 */ /* 0x000fe20007ffe0ff */
[----:B----4-:R-:W-:Y:S01]  /*1d60*/  HADD2.F32 R6, -RZ, R15.H0_H0 ;  /* 0x2000000fff067230 */ /* 0x010fe20000004100 */
[----:B------:R-:W-:Y:S02]  /*1d70*/  ISETP.GE.U32.AND P3, PT, R11, UR12, PT ;  /* 0x0000000c0b007c0c */ /* 0x000fe4000bf66070 */
[----:B------:R-:W-:-:S02]  /*1d80*/  ISETP.GE.U32.AND P1, PT, R12, UR12, PT ;  /* 0x0000000c0c007c0c */ /* 0x000fc4000bf26070 */
[----:B------:R-:W-:Y:S02]  /*1d90*/  SHF.R.S32.HI R13, RZ, 0x1f, R11 ;  /* 0x0000001fff0d7819 */ /* 0x000fe4000001140b */
[----:B------:R-:W-:Y:S01]  /*1da0*/  SHF.R.S32.HI R14, RZ, 0x1f, R12 ;  /* 0x0000001fff0e7819 */ /* 0x000fe2000001140c */
[----:B-----5:R-:W-:Y:S02]  /*1db0*/  HADD2.F32 R27, -RZ, R26.H0_H0 ;  /* 0x2000001aff1b7230 */ /* 0x020fe40000004100 */
[-C--:B------:R-:W-:Y:S01]  /*1dc0*/  FMUL.FTZ R15, R9, R8.reuse ;  /* 0x00000008090f7220 */ /* 0x080fe20000410000 */
        /* <DEDUP_REMOVED lines=20> */
.L_x_2317:
        /* <DEDUP_REMOVED lines=14> */
.L_x_2319:
[----:B------:R-:W-:Y:S05]  /*1ff0*/  BSYNC B0 ;  /* 0x0000000000007941 */ /* 0x000fea0003800000 */
.L_x_2318:
        /* <DEDUP_REMOVED lines=11> */
.L_x_2320:
        /* <DEDUP_REMOVED lines=14> */
.L_x_2322:
[----:B------:R-:W-:Y:S05]  /*2190*/  BSYNC B0 ;  /* 0x0000000000007941 */ /* 0x000fea0003800000 */
.L_x_2321:
        /* <DEDUP_REMOVED lines=11> */
.L_x_2323:
        /* <DEDUP_REMOVED lines=14> */
.L_x_2325:
[----:B------:R-:W-:Y:S05]  /*2330*/  BSYNC B0 ;  /* 0x0000000000007941 */ /* 0x000fea0003800000 */
.L_x_2324:
        /* <DEDUP_REMOVED lines=11> */
.L_x_2326:
        /* <DEDUP_REMOVED lines=14> */
.L_x_2328:
[----:B------:R-:W-:Y:S05]  /*24d0*/  BSYNC B0 ;  /* 0x0000000000007941 */ /* 0x000fea0003800000 */
.L_x_2327:
[----:B------:R-:W4:Y:S01]  /*24e0*/  LDC R0, c[0x0][0x10] ;  /* 0x00000400ff007b82 */ /* 0x000f220000000800 */
[----:B------:R-:W-:Y:S02]  /*24f0*/  IADD3 R17, R17, 0x1, RZ ;  /* 0x0000000111117810 */ /* 0x000fe40007ffe0ff */
[----:B----4-:R-:W-:-:S04]  /*2500*/  IADD3 R21, R0, R21, RZ ;  /* 0x0000001500157210 */ /* 0x010fc80007ffe0ff */
[----:B------:R-:W-:-:S13]  /*2510*/  ISETP.GE.AND P1, PT, R21, UR4, PT ;  /* 0x0000000415007c0c */ /* 0x000fda000bf26270 */
[----:B------:R-:W-:Y:S05]  /*2520*/  @!P1 BRA `(.L_x_2329) ;  /* 0xffffffdc00289947 */ /* 0x000fea000383ffff */
[----:B------:R-:W-:Y:S05]  /*2530*/  EXIT ;  /* 0x000000000000794d */ /* 0x000fea0003800000 */
.L_x_2330:
        /* <DEDUP_REMOVED lines=12> */
.L_x_3296:


//--------------------- .text._Z35group_norm_nhwc_fwd_one_pass_kernelI11Bf16IOFp16WLi256ELi30ELi480EEv26Group_norm_nhwc_fwd_params --------------------------
	.section	.text._Z35group_norm_nhwc_fwd_one_pass_kernelI11Bf16IOFp16WLi256ELi30ELi480EEv26Group_norm_nhwc_fwd_params,"ax",@progbits
	.align	128
        .global         _Z35group_norm_nhwc_fwd_one_pass_kernelI11Bf16IOFp16WLi256ELi30ELi480EEv26Group_norm_nhwc_fwd_params
        .type           _Z35group_norm_nhwc_fwd_one_pass_kernelI11Bf16IOFp16WLi256ELi30ELi480EEv26Group_norm_nhwc_fwd_params,@function
        .size           _Z35group_norm_nhwc_fwd_one_pass_kernelI11Bf16IOFp16WLi256ELi30ELi480EEv26Group_norm_nhwc_fwd_params,(.L_x_3297 - _Z35group_norm_nhwc_fwd_one_pass_kernelI11Bf16IOFp16WLi256ELi30ELi480EEv26Group_norm_nhwc_fwd_params)
        .other          _Z35group_norm_nhwc_fwd_one_pass_kernelI11Bf16IOFp16WLi256ELi30ELi480EEv26Group_norm_nhwc_fwd_params,@"STO_CUDA_ENTRY STV_DEFAULT"
_Z35group_norm_nhwc_fwd_one_pass_kernelI11Bf16IOFp16WLi256ELi30ELi480EEv26Group_norm_nhwc_fwd_params:
.text._Z35group_norm_nhwc_fwd_one_pass_kernelI11Bf16IOFp16WLi256ELi30ELi480EEv26Group_norm_nhwc_fwd_params:
        /* <DEDUP_REMOVED lines=45> */
.L_x_2367:
        /* <DEDUP_REMOVED lines=294> */
.L_x_2332:
[----:B------:R-:W-:Y:S05]  /*1530*/  BSYNC B0 ;  /* 0x0000000000007941 */ /* 0x000fea0003800000 */
.L_x_2331:
        /* <DEDUP_REMOVED lines=33> */
.L_x_2335:
[----:B-1----:R-:W2:Y:S04]  /*1750*/  LDG.E.STRONG.GPU R18, desc[UR8][R16.64] ;  /* 0x0000000810127981 */ /* 0x002ea8000c1ef900 */
[----:B--2---:R-:W-:Y:S01]  /*1760*/  CCTL.IVALL ;  /* 0x00000000ff00798f */ /* 0x004fe20002000000 */
[----:B------:R-:W-:Y:S05]  /*1770*/  YIELD ;  /* 0x0000000000007946 */ /* 0x000fea0003800000 */
[----:B------:R-:W-:-:S13]  /*1780*/  ISETP.NE.AND P0, PT, R18, R33, PT ;  /* 0x000000211200720c */ /* 0x000fda0003f05270 */
[----:B------:R-:W-:Y:S05]  /*1790*/  @P0 BRA `(.L_x_2335) ;  /* 0xfffffffc00ec0947 */ /* 0x000fea000383ffff */
.L_x_2334:
        /* <DEDUP_REMOVED lines=17> */
.L_x_2339:
        /* <DEDUP_REMOVED lines=115> */
.L_x_2338:
        /* <DEDUP_REMOVED lines=61> */
.L_x_2340:
[----:B------:R-:W-:-:S13]  /*23b0*/  ISETP.NE.OR P0, PT, R31, RZ, P0 ;  /* 0x000000ff1f00720c */ /* 0x000fda0000705670 */
[----:B------:R-:W-:Y:S05]  /*23c0*/  @!P0 BRA `(.L_x_2336) ;  /* 0x00000000007c8947 */ /* 0x000fea0003800000 */
.L_x_2337:
        /* <DEDUP_REMOVED lines=31> */
.L_x_2336:
        /* <DEDUP_REMOVED lines=11> */
.L_x_2342:
[----:B------:R-:W-:Y:S05]  /*2670*/  BSYNC B0 ;  /* 0x0000000000007941 */ /* 0x000fea0003800000 */
.L_x_2341:
        /* <DEDUP_REMOVED lines=16> */
.L_x_2333:
        /* <DEDUP_REMOVED lines=46> */
[----:B--2---:R-:W-:Y:S02]  /*2a60*/  HADD2.F32 R25, -RZ, R46.H0_H0 ;  /* 0x2000002eff197230 */ /* 0x004fe40000004100 */
[----:B---3--:R-:W-:Y:S02]  /*2a70*/  HADD2.F32 R28, -RZ, R52.H0_H0 ;  /* 0x20000034ff1c7230 */ /* 0x008fe40000004100 */
[----:B----4-:R-:W-:Y:S02]  /*2a80*/  HADD2.F32 R30, -RZ, R37.H0_H0 ;  /* 0x20000025ff1e7230 */ /* 0x010fe40000004100 */
[----:B------:R-:W-:Y:S01]  /*2a90*/  FADD.FTZ R37, -R29, R34 ;  /* 0x000000221d257221 */ /* 0x000fe20000010100 */
[----:B-----5:R-:W-:Y:S02]  /*2aa0*/  HADD2.F32 R31, -RZ, R53.H0_H0 ;  /* 0x20000035ff1f7230 */ /* 0x020fe40000004100 */
[----:B------:R-:W-:-:S03]  /*2ab0*/  FFMA.FTZ R47, R25, R17, R30 ;  /* 0x00000011192f7223 */ /* 0x000fc6000001001e */
        /* <DEDUP_REMOVED lines=12> */
.L_x_2343:
        /* <DEDUP_REMOVED lines=14> */
.L_x_2345:
[----:B------:R-:W-:Y:S05]  /*2c60*/  BSYNC B0 ;  /* 0x0000000000007941 */ /* 0x000fea0003800000 */
.L_x_2344:
        /* <DEDUP_REMOVED lines=17> */
.L_x_2346:
        /* <DEDUP_REMOVED lines=14> */
.L_x_2348:
[----:B------:R-:W-:Y:S05]  /*2e60*/  BSYNC B0 ;  /* 0x0000000000007941 */ /* 0x000fea0003800000 */
.L_x_2347:
        /* <DEDUP_REMOVED lines=22> */
.L_x_2349:
        /* <DEDUP_REMOVED lines=14> */
.L_x_2351:
[----:B------:R-:W-:Y:S05]  /*30b0*/  BSYNC B0 ;  /* 0x0000000000007941 */ /* 0x000fea0003800000 */
.L_x_2350:
        /* <DEDUP_REMOVED lines=17> */
.L_x_2352:
        /* <DEDUP_REMOVED lines=14> */
.L_x_2354:
[----:B------:R-:W-:Y:S05]  /*32b0*/  BSYNC B0 ;  /* 0x0000000000007941 */ /* 0x000fea0003800000 */
.L_x_2353:
        /* <DEDUP_REMOVED lines=32> */
.L_x_2355:
        /* <DEDUP_REMOVED lines=14> */
.L_x_2357:
[----:B------:R-:W-:Y:S05]  /*35a0*/  BSYNC B0 ;  /* 0x0000000000007941 */ /* 0x000fea0003800000 */
.L_x_2356:
        /* <DEDUP_REMOVED lines=17> */
.L_x_2358:
        /* <DEDUP_REMOVED lines=14> */
.L_x_2360:
[----:B------:R-:W-:Y:S05]  /*37a0*/  BSYNC B0 ;  /* 0x0000000000007941 */ /* 0x000fea0003800000 */
.L_x_2359:
        /* <DEDUP_REMOVED lines=33> */
.L_x_2361:
        /* <DEDUP_REMOVED lines=14> */
.L_x_2363:
[----:B------:R-:W-:Y:S05]  /*3aa0*/  BSYNC B0 ;  /* 0x0000000000007941 */ /* 0x000fea0003800000 */
.L_x_2362:
        /* <DEDUP_REMOVED lines=11> */
.L_x_2364:
        /* <DEDUP_REMOVED lines=13> */
.L_x_2366:
[----:B------:R-:W-:Y:S05]  /*3c30*/  BSYNC B0 ;  /* 0x0000000000007941 */ /* 0x000fea0003800000 */
.L_x_2365:
[----:B------:R-:W2:Y:S01]  /*3c40*/  LDC R15, c[0x0][0x10] ;  /* 0x00000400ff0f7b82 */ /* 0x000ea20000000800 */
[----:B------:R-:W-:Y:S02]  /*3c50*/  IADD3 R8, R8, 0x1, RZ ;  /* 0x0000000108087810 */ /* 0x000fe40007ffe0ff */
[----:B--2---:R-:W-:-:S04]  /*3c60*/  IADD3 R6, R15, R6, RZ ;  /* 0x000000060f067210 */ /* 0x004fc80007ffe0ff */
[----:B------:R-:W-:-:S13]  /*3c70*/  ISETP.GE.AND P0, PT, R6, UR4, PT ;  /* 0x0000000406007c0c */ /* 0x000fda000bf06270 */
[----:B------:R-:W-:Y:S05]  /*3c80*/  @!P0 BRA `(.L_x_2367) ;  /* 0xffffffc400908947 */ /* 0x000fea000383ffff */
[----:B------:R-:W-:Y:S05]  /*3c90*/  EXIT ;  /* 0x000000000000794d */ /* 0x000fea0003800000 */
.L_x_2368:
        /* <DEDUP_REMOVED lines=14> */
.L_x_3297:


//--------------------- .text._Z35group_norm_nhwc_fwd_one_pass_kernelI11Bf16IOFp16WLi512ELi30ELi480EEv26Group_norm_nhwc_fwd_params --------------------------
	.section	.text._Z35group_norm_nhwc_fwd_one_pass_kernelI11Bf16IOFp16WLi512ELi30ELi480EEv26Group_norm_nhwc_fwd_params,"ax",@progbits
	.align	128
        .global         _Z35group_norm_nhwc_fwd_one_pass_kernelI11Bf16IOFp16WLi512ELi30ELi480EEv26Group_norm_nhwc_fwd_params
        .type           _Z35group_norm_nhwc_fwd_one_pass_kernelI11Bf16IOFp16WLi512ELi30ELi480EEv26Group_norm_nhwc_fwd_params,@function
        .size           _Z35group_norm_nhwc_fwd_one_pass_kernelI11Bf16IOFp16WLi512ELi30ELi480EEv26Group_norm_nhwc_fwd_params,(.L_x_3298 - _Z35group_norm_nhwc_fwd_one_pass_kernelI11Bf16IOFp16WLi512ELi30ELi480EEv26Group_norm_nhwc_fwd_params)
        .other          _Z35group_norm_nhwc_fwd_one_pass_kernelI11Bf16IOFp16WLi512ELi30ELi480EEv26Group_norm_nhwc_fwd_params,@"STO_CUDA_ENTRY STV_DEFAULT"
_Z35group_norm_nhwc_fwd_one_pass_kernelI11Bf16IOFp16WLi512ELi30ELi480EEv26Group_norm_nhwc_fwd_params:
.text._Z35group_norm_nhwc_fwd_one_pass_kernelI11Bf16IOFp16WLi512ELi30ELi480EEv26Group_norm_nhwc_fwd_params:
        /* <DEDUP_REMOVED lines=21> */
[----:B------:R-:W-:-:S03]  /*0150*/  IMAD R7, R9, -0xf, R0 ;  /* 0xfffffff109077824 */ /* 0x000fc600078e0200 */
[C---:B------:R-:W-:Y:S02]  /*0160*/  ISETP.GE.U32.AND P0, PT, R2.reuse, UR8, PT ;  /* 0x0000000802007c0c */ /* 0x040fe4000bf06070 */
        /* <DEDUP_REMOVED lines=22> */
[C---:B------:R-:W-:Y:S02]  /*02d0*/  IADD3 R22, R2.reuse, 0x1c0, RZ ;  /* 0x000001c002167810 */ /* 0x040fe40007ffe0ff */
[----:B------:R-:W-:Y:S02]  /*02e0*/  IADD3 R23, R2, 0x1e0, RZ ;  /* 0x000001e002177810 */ /* 0x000fe40007ffe0ff */
[----:B0-----:R-:W-:-:S07]  /*02f0*/  SHF.R.S32.HI R25, RZ, 0x1f, R9 ;  /* 0x0000001fff197819 */ /* 0x001fce0000011409 */
.L_x_2426:
        /* <DEDUP_REMOVED lines=16> */
[----:B--2---:R-:W-:Y:S01]  /*0400*/  MOV R26, RZ ;  /* 0x000000ff001a7202 */ /* 0x004fe20000000f00 */
[----:B----4-:R-:W-:-:S04]  /*0410*/  IMAD.MOV R28, RZ, RZ, -R27 ;  /* 0x000000ffff1c7224 */ /* 0x010fc800078e0a1b */
        /* <DEDUP_REMOVED lines=50> */
[----:B------:R-:W-:Y:S01]  /*0740*/  @P0 IADD3 R24, R35, R33, RZ ;  /* 0x0000002123180210 */ /* 0x000fe20007ffe0ff */
[----:B------:R-:W-:Y:S01]  /*0750*/  @P3 IMAD.WIDE.U32 R36, R9, R38, R36 ;  /* 0x0000002609243225 */ /* 0x000fe200078e0024 */
[C---:B-1----:R-:W-:Y:S01]  /*0760*/  @P0 LEA R32, P4, R34.reuse, R40, 0x1 ;  /* 0x0000002822200211 */ /* 0x042fe200078808ff */
[----:B------:R-:W0:Y:S02]  /*0770*/  @!P6 LDC.64 R52, c[0x0][0x270] ;  /* 0x00009c00ff34eb82 */ /* 0x000e240000000a00 */
[----:B----4-:R-:W-:Y:S01]  /*0780*/  @!P1 IMAD R26, R27, R44, RZ ;  /* 0x0000002c1b1a9224 */ /* 0x010fe200078e02ff */
        /* <DEDUP_REMOVED lines=22> */
[----:B----4-:R-:W-:Y:S01]  /*08f0*/  @!P6 MOV R35, R71 ;  /* 0x000000470023e202 */ /* 0x010fe20000000f00 */
[----:B------:R-:W-:Y:S01]  /*0900*/  @!P6 IMAD.MOV.U32 R34, RZ, RZ, R72 ;  /* 0x000000ffff22e224 */ /* 0x000fe200078e0048 */
[----:B------:R-:W0:Y:S01]  /*0910*/  @!P4 LDC.64 R46, c[0x0][0x270] ;  /* 0x00009c00ff2ecb82 */ /* 0x000e220000000a00 */
[----:B-1----:R-:W-:Y:S01]  /*0920*/  @!P2 IMAD R26, R31, R54, RZ ;  /* 0x000000361f1aa224 */ /* 0x002fe200078e02ff */
[----:B------:R-:W-:Y:S01]  /*0930*/  ISETP.GE.AND.EX P5, PT, R51, UR15, PT, P5 ;  /* 0x0000000f33007c0c */ /* 0x000fe2000bfa6350 */
[C---:B------:R-:W-:Y:S01]  /*0940*/  @!P6 IMAD R37, R11.reuse, R53, R28 ;  /* 0x000000350b25e224 */ /* 0x040fe200078e021c */
[----:B------:R-:W-:Y:S01]  /*0950*/  @!P2 MOV R40, R72 ;  /* 0x000000480028a202 */ /* 0x000fe20000000f00 */
[----:B------:R-:W-:Y:S01]  /*0960*/  @!P6 IMAD.WIDE.U32 R34, R11, R52, R34 ;  /* 0x000000340b22e225 */ /* 0x000fe200078e0022 */
[----:B------:R-:W-:-:S03]  /*0970*/  @!P2 MOV R41, R71 ;  /* 0x000000470029a202 */ /* 0x000fc60000000f00 */
[C---:B------:R-:W-:Y:S01]  /*0980*/  @!P2 IMAD R43, R12.reuse, R55, R26 ;  /* 0x000000370c2ba224 */ /* 0x040fe200078e021a */
[----:B------:R-:W-:Y:S01]  /*0990*/  MOV R26, RZ ;  /* 0x000000ff001a7202 */ /* 0x000fe20000000f00 */
[----:B------:R-:W-:Y:S01]  /*09a0*/  @!P2 IMAD.WIDE.U32 R40, R12, R54, R40 ;  /* 0x000000360c28a225 */ /* 0x000fe200078e0028 */
[----:B------:R-:W-:Y:S02]  /*09b0*/  ISETP.GT.U32.OR P5, PT, R0, 0x1df, P5 ;  /* 0x000001df0000780c */ /* 0x000fe40002fa4470 */
[----:B------:R-:W-:Y:S02]  /*09c0*/  @!P6 IADD3 R28, R35, R37, RZ ;  /* 0x00000025231ce210 */ /* 0x000fe40007ffe0ff */
[C---:B---3--:R-:W-:Y:S01]  /*09d0*/  @!P6 LEA R36, P3, R34.reuse, R44, 0x1 ;  /* 0x0000002c2224e211 */ /* 0x048fe200078608ff */
[----:B------:R-:W3:Y:S01]  /*09e0*/  @!P1 LDG.E R26, desc[UR8][R38.64] ;  /* 0x00000008261a9981 */ /* 0x000ee2000c1e1900 */
[----:B------:R-:W-:Y:S02]  /*09f0*/  @!P2 IADD3 R30, R41, R43, RZ ;  /* 0x0000002b291ea210 */ /* 0x000fe40007ffe0ff */
[----:B------:R-:W-:-:S02]  /*0a00*/  @!P6 LEA.HI.X R37, R34, R45, R28, 0x1, P3 ;  /* 0x0000002d2225e211 */ /* 0x000fc400018f0c1c */
        /* <DEDUP_REMOVED lines=131> */
[----:B------:R-:W-:Y:S01]  /*1240*/  @!P5 MOV R38, R72 ;  /* 0x000000480026d202 */ /* 0x000fe20000000f00 */
[----:B------:R-:W-:Y:S01]  /*1250*/  @!P5 IMAD.MOV.U32 R39, RZ, RZ, R71 ;  /* 0x000000ffff27d224 */ /* 0x000fe200078e0047 */
[----:B------:R-:W-:Y:S01]  /*1260*/  @!P3 LEA.HI.X R47, R36, R47, R37, 0x1, P4 ;  /* 0x0000002f242fb211 */ /* 0x000fe200020f0c25 */
[----:B-1----:R-:W-:Y:S01]  /*1270*/  @!P1 IMAD R62, R65, R44, RZ ;  /* 0x0000002c413e9224 */ /* 0x002fe200078e02ff */
        /* <DEDUP_REMOVED lines=21> */
[----:B--2---:R-:W-:-:S04]  /*13d0*/  @!P2 MOV R42, R72 ;  /* 0x00000048002aa202 */ /* 0x004fc80000000f00 */
[----:B------:R2:W5:Y:S01]  /*13e0*/  @!P1 LDG.E R66, desc[UR8][R40.64] ;  /* 0x0000000828429981 */ /* 0x000562000c1e1900 */
[-C--:B------:R-:W-:Y:S01]  /*13f0*/  @!P2 MOV R43, R71.reuse ;  /* 0x00000047002ba202 */ /* 0x080fe20000000f00 */
        /* <DEDUP_REMOVED lines=28> */
[----:B------:R-:W-:Y:S01]  /*15c0*/  SHF.L.U32 R35, R34, 0x10, RZ ;  /* 0x0000001022237819 */ /* 0x000fe200000006ff */
[----:B------:R-:W-:-:S04]  /*15d0*/  IMAD.U32 R34, R48, 0x10000, RZ ;  /* 0x0001000030227824 */ /* 0x000fc800078e00ff */
        /* <DEDUP_REMOVED lines=67> */
[----:B------:R-:W-:Y:S02]  /*1a10*/  SHF.L.U32 R33, R60, 0x10, RZ ;  /* 0x000000103c217819 */ /* 0x000fe400000006ff */
[----:B------:R-:W-:-:S05]  /*1a20*/  SHF.L.U32 R38, R37, 0x10, RZ ;  /* 0x0000001025267819 */ /* 0x000fca00000006ff */
[----:B------:R-:W-:Y:S01]  /*1a30*/  FMUL.FTZ R36, R38, R38 ;  /* 0x0000002626247220 */ /* 0x000fe20000410000 */
[----:B------:R-:W-:-:S03]  /*1a40*/  FADD.FTZ R35, R33, R38 ;  /* 0x0000002621237221 */ /* 0x000fc60000010000 */
[----:B------:R-:W-:Y:S01]  /*1a50*/  FFMA.FTZ R33, R33, R33, R36 ;  /* 0x0000002121217223 */ /* 0x000fe20000010024 */
[----:B------:R-:W-:Y:S01]  /*1a60*/  FADD.FTZ R34, R34, R35 ;  /* 0x0000002322227221 */ /* 0x000fe20000010000 */
[C---:B------:R-:W-:Y:S02]  /*1a70*/  PRMT R37, R62.reuse, 0x7632, R37 ;  /* 0x000076323e257816 */ /* 0x040fe40000000025 */
[----:B------:R-:W-:-:S03]  /*1a80*/  SHF.L.U32 R36, R62, 0x10, RZ ;  /* 0x000000103e247819 */ /* 0x000fc600000006ff */
[----:B------:R-:W-:Y:S01]  /*1a90*/  IMAD.U32 R37, R37, 0x10000, RZ ;  /* 0x0001000025257824 */ /* 0x000fe200078e00ff */
[----:B------:R-:W-:-:S03]  /*1aa0*/  PRMT R38, R64, 0x7632, R38 ;  /* 0x0000763240267816 */ /* 0x000fc60000000026 */
[----:B------:R-:W-:Y:S01]  /*1ab0*/  FMUL.FTZ R35, R37, R37 ;  /* 0x0000002525237220 */ /* 0x000fe20000410000 */
[----:B------:R-:W-:Y:S01]  /*1ac0*/  FADD.FTZ R32, R32, R33 ;  /* 0x0000002120207221 */ /* 0x000fe20000010000 */
[----:B------:R-:W-:Y:S02]  /*1ad0*/  SHF.L.U32 R33, R64, 0x10, RZ ;  /* 0x0000001040217819 */ /* 0x000fe400000006ff */
        /* <DEDUP_REMOVED lines=11> */
[----:B------:R-:W-:Y:S01]  /*1b90*/  FADD.FTZ R34, R34, R35 ;  /* 0x0000002322227221 */ /* 0x000fe20000010000 */
[----:B------:R-:W-:Y:S01]  /*1ba0*/  FMUL.FTZ R35, R39, R39 ;  /* 0x0000002727237220 */ /* 0x000fe20000410000 */
[----:B------:R-:W-:Y:S01]  /*1bb0*/  FADD.FTZ R32, R32, R33 ;  /* 0x0000002120207221 */ /* 0x000fe20000010000 */
[C---:B------:R-:W-:Y:S02]  /*1bc0*/  FADD.FTZ R39, R36.reuse, R39 ;  /* 0x0000002724277221 */ /* 0x040fe40000010000 */
        /* <DEDUP_REMOVED lines=101> */
.L_x_2370:
[----:B------:R-:W-:Y:S05]  /*2220*/  BSYNC B0 ;  /* 0x0000000000007941 */ /* 0x000fea0003800000 */
.L_x_2369:
        /* <DEDUP_REMOVED lines=32> */
.L_x_2373:
[----:B0-----:R-:W2:Y:S04]  /*2430*/  LDG.E.STRONG.GPU R34, desc[UR8][R32.64] ;  /* 0x0000000820227981 */ /* 0x001ea8000c1ef900 */
[----:B--2---:R-:W-:Y:S01]  /*2440*/  CCTL.IVALL ;  /* 0x00000000ff00798f */ /* 0x004fe20002000000 */
[----:B------:R-:W-:Y:S05]  /*2450*/  YIELD ;  /* 0x0000000000007946 */ /* 0x000fea0003800000 */
[----:B------:R-:W-:-:S13]  /*2460*/  ISETP.NE.AND P1, PT, R34, R37, PT ;  /* 0x000000252200720c */ /* 0x000fda0003f25270 */
[----:B------:R-:W-:Y:S05]  /*2470*/  @P1 BRA `(.L_x_2373) ;  /* 0xfffffffc00ec1947 */ /* 0x000fea000383ffff */
.L_x_2372:
[----:B------:R-:W-:Y:S01]  /*2480*/  ISETP.NE.AND P1, PT, R87, RZ, PT ;  /* 0x000000ff5700720c */ /* 0x000fe20003f25270 */
[----:B------:R-:W-:Y:S05]  /*2490*/  WARPSYNC.ALL ;  /* 0x0000000000007948 */ /* 0x000fea0003800000 */
[----:B------:R-:W-:Y:S07]  /*24a0*/  BAR.SYNC.DEFER_BLOCKING 0x0 ;  /* 0x0000000000007b1d */ /* 0x000fee0000010000 */
[----:B------:R-:W-:Y:S05]  /*24b0*/  @!P1 BRA `(.L_x_2371) ;  /* 0x0000000400e89947 */ /* 0x000fea0003800000 */
[----:B0-----:R-:W-:Y:S01]  /*24c0*/  IADD3 R32, R87, -0x1, RZ ;  /* 0xffffffff57207810 */ /* 0x001fe20007ffe0ff */
[----:B------:R-:W-:-:S03]  /*24d0*/  HFMA2.MMA R46, -RZ, RZ, 0, 0 ;  /* 0x00000000ff2e7435 */ /* 0x000fc600000001ff */
[----:B------:R-:W-:-:S13]  /*24e0*/  ISETP.GE.U32.AND P1, PT, R32, 0x3, PT ;  /* 0x000000032000780c */ /* 0x000fda0003f26070 */
[----:B------:R-:W-:Y:S05]  /*24f0*/  @!P1 BRA `(.L_x_2374) ;  /* 0x0000000400089947 */ /* 0x000fea0003800000 */
[----:B------:R-:W-:Y:S02]  /*2500*/  LOP3.LUT R32, R87, 0x3, RZ, 0xc0, !PT ;  /* 0x0000000357207812 */ /* 0x000fe400078ec0ff */
[----:B------:R-:W-:Y:S02]  /*2510*/  MOV R46, RZ ;  /* 0x000000ff002e7202 */ /* 0x000fe40000000f00 */
[----:B------:R-:W-:-:S07]  /*2520*/  IADD3 R47, -R32, R87, RZ ;  /* 0x00000057202f7210 */ /* 0x000fce0007ffe1ff */
.L_x_2375:
[C---:B------:R-:W-:Y:S02]  /*2530*/  IADD3 R89, R46.reuse, 0x1, RZ ;  /* 0x000000012e597810 */ /* 0x040fe40007ffe0ff */
[C---:B------:R-:W-:Y:S02]  /*2540*/  ISETP.EQ.OR P1, PT, R46.reuse, UR7, P3 ;  /* 0x000000072e007c0c */ /* 0x040fe40009f22670 */
[----:B------:R-:W-:Y:S02]  /*2550*/  ISETP.EQ.OR P2, PT, R89, UR7, P3 ;  /* 0x0000000759007c0c */ /* 0x000fe40009f42670 */
[C---:B------:R-:W-:Y:S02]  /*2560*/  IADD3 R91, R46.reuse, 0x2, RZ ;  /* 0x000000022e5b7810 */ /* 0x040fe40007ffe0ff */
[----:B------:R-:W-:Y:S02]  /*2570*/  IADD3 R93, R46, 0x3, RZ ;  /* 0x000000032e5d7810 */ /* 0x000fe40007ffe0ff */
[----:B------:R-:W-:-:S02]  /*2580*/  ISETP.EQ.OR P4, PT, R91, UR7, P3 ;  /* 0x000000075b007c0c */ /* 0x000fc40009f82670 */
[----:B------:R-:W-:-:S03]  /*2590*/  ISETP.EQ.OR P5, PT, R93, UR7, P3 ;  /* 0x000000075d007c0c */ /* 0x000fc60009fa2670 */
[----:B------:R-:W0:Y:S01]  /*25a0*/  @!P1 S2R R33, SR_CTAID.Y ;  /* 0x0000000000219919 */ /* 0x000e220000002600 */
[----:B------:R-:W1:Y:S01]  /*25b0*/  @!P1 LDC R39, c[0x0][0x10] ;  /* 0x00000400ff279b82 */ /* 0x000e620000000800 */
[C---:B------:R-:W-:Y:S01]  /*25c0*/  @!P1 LOP3.LUT R32, R6.reuse, 0x1, RZ, 0xc0, !PT ;  /* 0x0000000106209812 */ /* 0x040fe200078ec0ff */
[----:B------:R-:W2:Y:S01]  /*25d0*/  @!P2 S2R R38, SR_CTAID.Y ;  /* 0x000000000026a919 */ /* 0x000ea20000002600 */
[----:B------:R-:W-:-:S04]  /*25e0*/  @!P2 LOP3.LUT R37, R6, 0x1, RZ, 0xc0, !PT ;  /* 0x000000010625a812 */ /* 0x000fc800078ec0ff */
[----:B------:R-:W3:Y:S01]  /*25f0*/  @!P4 S2R R90, SR_CTAID.Y ;  /* 0x00000000005ac919 */ /* 0x000ee20000002600 */
[----:B------:R-:W2:Y:S08]  /*2600*/  @!P2 LDC R36, c[0x0][0x10] ;  /* 0x00000400ff24ab82 */ /* 0x000eb00000000800 */
[----:B------:R-:W4:Y:S01]  /*2610*/  @!P1 LDC.64 R34, c[0x0][0x248] ;  /* 0x00009200ff229b82 */ /* 0x000f220000000a00 */
[----:B-1----:R-:W-:-:S04]  /*2620*/  @!P1 IMAD R32, R32, R39, RZ ;  /* 0x0000002720209224 */ /* 0x002fc800078e02ff */
[----:B------:R-:W-:Y:S02]  /*2630*/  @!P1 IMAD R32, R32, R87, RZ ;  /* 0x0000005720209224 */ /* 0x000fe400078e02ff */
[----:B0-----:R-:W-:Y:S02]  /*2640*/  @!P1 IMAD R39, R39, R46, R33 ;  /* 0x0000002e27279224 */ /* 0x001fe400078e0221 */
[----:B------:R-:W-:Y:S02]  /*2650*/  @!P1 IMAD.SHL.U32 R33, R32, 0x2, RZ ;  /* 0x0000000220219824 */ /* 0x000fe400078e00ff */
[-C--:B--2---:R-:W-:Y:S02]  /*2660*/  @!P2 IMAD R89, R89, R36.reuse, R38 ;  /* 0x000000245959a224 */ /* 0x084fe400078e0226 */
[----:B------:R-:W-:Y:S01]  /*2670*/  @!P2 IMAD R32, R37, R36, RZ ;  /* 0x000000242520a224 */ /* 0x000fe200078e02ff */
[----:B------:R-:W3:Y:S01]  /*2680*/  @!P4 LDC R38, c[0x0][0x10] ;  /* 0x00000400ff26cb82 */ /* 0x000ee20000000800 */
[----:B----4-:R-:W-:-:S04]  /*2690*/  @!P1 IMAD.WIDE R34, R33, 0x4, R34 ;  /* 0x0000000421229825 */ /* 0x010fc800078e0222 */
[----:B------:R-:W-:-:S03]  /*26a0*/  @!P2 IMAD R32, R32, R87, RZ ;  /* 0x000000572020a224 */ /* 0x000fc600078e02ff */
[----:B------:R-:W0:Y:S01]  /*26b0*/  @!P2 LDC.64 R36, c[0x0][0x248] ;  /* 0x00009200ff24ab82 */ /* 0x000e220000000a00 */
[----:B------:R-:W-:Y:S01]  /*26c0*/  @!P1 IMAD.WIDE.U32 R34, R39, 0x8, R34 ;  /* 0x0000000827229825 */ /* 0x000fe200078e0022 */
[----:B------:R-:W-:Y:S02]  /*26d0*/  @!P4 LOP3.LUT R39, R6, 0x1, RZ, 0xc0, !PT ;  /* 0x000000010627c812 */ /* 0x000fe400078ec0ff */
[----:B------:R-:W-:-:S03]  /*26e0*/  @!P2 SHF.L.U32 R33, R32, 0x1, RZ ;  /* 0x000000012021a819 */ /* 0x000fc600000006ff */
[----:B------:R-:W2:Y:S01]  /*26f0*/  @!P1 LDG.E.64 R34, desc[UR8][R34.64] ;  /* 0x0000000822229981 */ /* 0x000ea2000c1e1b00 */
[-C--:B---3--:R-:W-:Y:S02]  /*2700*/  @!P4 IMAD R91, R91, R38.reuse, R90 ;  /* 0x000000265b5bc224 */ /* 0x088fe400078e025a */
[----:B------:R-:W1:Y:S01]  /*2710*/  @!P5 LDC R90, c[0x0][0x10] ;  /* 0x00000400ff5adb82 */ /* 0x000e620000000800 */
[----:B------:R-:W-:-:S04]  /*2720*/  @!P4 IMAD R38, R39, R38, RZ ;  /* 0x000000262726c224 */ /* 0x000fc800078e02ff */
[----:B------:R-:W-:Y:S02]  /*2730*/  @!P4 IMAD R38, R38, R87, RZ ;  /* 0x000000572626c224 */ /* 0x000fe400078e02ff */
[----:B0-----:R-:W-:Y:S02]  /*2740*/  @!P2 IMAD.WIDE R36, R33, 0x4, R36 ;  /* 0x000000042124a825 */ /* 0x001fe400078e0224 */
[----:B------:R-:W0:Y:S01]  /*2750*/  @!P4 LDC.64 R32, c[0x0][0x248] ;  /* 0x00009200ff20cb82 */ /* 0x000e220000000a00 */
[----:B------:R-:W-:Y:S01]  /*2760*/  @!P4 SHF.L.U32 R39, R38, 0x1, RZ ;  /* 0x000000012627c819 */ /* 0x000fe200000006ff */
[----:B------:R-:W-:Y:S02]  /*2770*/  @!P2 IMAD.WIDE.U32 R36, R89, 0x8, R36 ;  /* 0x000000085924a825 */ /* 0x000fe400078e0024 */
[----:B------:R-:W1:Y:S04]  /*2780*/  @!P5 S2R R89, SR_CTAID.Y ;  /* 0x000000000059d919 */ /* 0x000e680000002600 */
[----:B------:R-:W3:Y:S01]  /*2790*/  @!P2 LDG.E.64 R36, desc[UR8][R36.64] ;  /* 0x000000082424a981 */ /* 0x000ee2000c1e1b00 */
        /* <DEDUP_REMOVED lines=24> */
.L_x_2374:
        /* <DEDUP_REMOVED lines=19> */
.L_x_2377:
[----:B------:R-:W-:Y:S05]  /*2a50*/  BSYNC B0 ;  /* 0x0000000000007941 */ /* 0x000fea0003800000 */
.L_x_2376:
        /* <DEDUP_REMOVED lines=32> */
.L_x_2371:
        /* <DEDUP_REMOVED lines=42> */
[----:B--2---:R-:W-:-:S02]  /*2f00*/  HADD2.F32 R46, -RZ, R88.H0_H0 ;  /* 0x20000058ff2e7230 */ /* 0x004fc40000004100 */
[----:B---3--:R-:W-:Y:S02]  /*2f10*/  HADD2.F32 R39, -RZ, R89.H0_H0 ;  /* 0x20000059ff277230 */ /* 0x008fe40000004100 */
[----:B----4-:R-:W-:Y:S02]  /*2f20*/  HADD2.F32 R37, -RZ, R90.H0_H0 ;  /* 0x2000005aff257230 */ /* 0x010fe40000004100 */
[----:B-----5:R-:W-:-:S03]  /*2f30*/  HADD2.F32 R36, -RZ, R91.H0_H0 ;  /* 0x2000005bff247230 */ /* 0x020fc60000004100 */
        /* <DEDUP_REMOVED lines=13> */
.L_x_2378:
        /* <DEDUP_REMOVED lines=14> */
.L_x_2380:
[----:B------:R-:W-:Y:S05]  /*30f0*/  BSYNC B0 ;  /* 0x0000000000007941 */ /* 0x000fea0003800000 */
.L_x_2379:
[----:B------:R-:W-:Y:S01]  /*3100*/  ULDC.64 UR12, c[0x0][0x278] ;  /* 0x00009e00000c7ab9 */ /* 0x000fe20000000a00 */
[----:B------:R-:W-:Y:S01]  /*3110*/  FADD.FTZ R33, R48, -R87 ;  /* 0x8000005730217221 */ /* 0x000fe20000010000 */
        /* <DEDUP_REMOVED lines=9> */
[----:B------:R-:W-:Y:S01]  /*31b0*/  FFMA.FTZ R24, R46, R33, R37 ;  /* 0x000000212e187223 */ /* 0x000fe20000010025 */
[----:B------:R-:W-:Y:S01]  /*31c0*/  SHF.L.U32 R74, R26, 0x10, RZ ;  /* 0x000000101a4a7819 */ /* 0x000fe200000006ff */
[----:B------:R-:W-:Y:S01]  /*31d0*/  FFMA.FTZ R123, R39, R35, R36 ;  /* 0x00000023277b7223 */ /* 0x000fe20000010024 */
[----:B------:R-:W-:-:S02]  /*31e0*/  SHF.L.U32 R78, R28, 0x10, RZ ;  /* 0x000000101c4e7819 */ /* 0x000fc400000006ff */
        /* <DEDUP_REMOVED lines=50> */
[----:B------:R-:W-:Y:S01]  /*3510*/  ISETP.GE.AND.EX P6, PT, R25, UR13, PT, P6 ;  /* 0x0000000d19007c0c */ /* 0x000fe2000bfc6360 */
[----:B------:R-:W-:Y:S01]  /*3520*/  FADD.FTZ R41, -R87, R44 ;  /* 0x0000002c57297221 */ /* 0x000fe20000010100 */
[----:B------:R-:W-:Y:S01]  /*3530*/  ISETP.GE.AND.EX P1, PT, R27, UR13, PT, P1 ;  /* 0x0000000d1b007c0c */ /* 0x000fe2000bf26310 */
[----:B------:R-:W-:Y:S01]  /*3540*/  FADD.FTZ R45, R76, -R87 ;  /* 0x800000574c2d7221 */ /* 0x000fe20000010000 */
[----:B------:R-:W-:Y:S01]  /*3550*/  ISETP.GE.AND.EX P2, PT, R29, UR13, PT, P2 ;  /* 0x0000000d1d007c0c */ /* 0x000fe2000bf46320 */
[----:B------:R-:W-:Y:S01]  /*3560*/  FADD.FTZ R87, -R87, R52 ;  /* 0x0000003457577221 */ /* 0x000fe20000010100 */
[----:B------:R-:W-:-:S02]  /*3570*/  ISETP.GE.AND.EX P3, PT, R31, UR13, PT, P3 ;  /* 0x0000000d1f007c0c */ /* 0x000fc4000bf66330 */
[----:B------:R-:W-:Y:S02]  /*3580*/  ISETP.GE.AND.EX P4, PT, R49, UR13, PT, P4 ;  /* 0x0000000d31007c0c */ /* 0x000fe4000bf86340 */
        /* <DEDUP_REMOVED lines=16> */
.L_x_2381:
        /* <DEDUP_REMOVED lines=14> */
.L_x_2383:
[----:B------:R-:W-:Y:S05]  /*3770*/  BSYNC B0 ;  /* 0x0000000000007941 */ /* 0x000fea0003800000 */
.L_x_2382:
        /* <DEDUP_REMOVED lines=17> */
.L_x_2384:
        /* <DEDUP_REMOVED lines=14> */
.L_x_2386:
[----:B------:R-:W-:Y:S05]  /*3970*/  BSYNC B0 ;  /* 0x0000000000007941 */ /* 0x000fea0003800000 */
.L_x_2385:
        /* <DEDUP_REMOVED lines=13> */
.L_x_2387:
        /* <DEDUP_REMOVED lines=14> */
.L_x_2389:
[----:B------:R-:W-:Y:S05]  /*3b30*/  BSYNC B0 ;  /* 0x0000000000007941 */ /* 0x000fea0003800000 */
.L_x_2388:
        /* <DEDUP_REMOVED lines=17> */
.L_x_2390:
        /* <DEDUP_REMOVED lines=14> */
.L_x_2392:
[----:B------:R-:W-:Y:S05]  /*3d30*/  BSYNC B0 ;  /* 0x0000000000007941 */ /* 0x000fea0003800000 */
.L_x_2391:
        /* <DEDUP_REMOVED lines=13> */
.L_x_2393:
        /* <DEDUP_REMOVED lines=14> */
.L_x_2395:
[----:B------:R-:W-:Y:S05]  /*3ef0*/  BSYNC B0 ;  /* 0x0000000000007941 */ /* 0x000fea0003800000 */
.L_x_2394:
        /* <DEDUP_REMOVED lines=48> */
.L_x_2396:
        /* <DEDUP_REMOVED lines=14> */
.L_x_2398:
[----:B------:R-:W-:Y:S05]  /*42e0*/  BSYNC B0 ;  /* 0x0000000000007941 */ /* 0x000fea0003800000 */
.L_x_2397:
        /* <DEDUP_REMOVED lines=13> */
.L_x_2399:
        /* <DEDUP_REMOVED lines=14> */
.L_x_2401:
[----:B------:R-:W-:Y:S05]  /*44a0*/  BSYNC B0 ;  /* 0x0000000000007941 */ /* 0x000fea0003800000 */
.L_x_2400:
        /* <DEDUP_REMOVED lines=13> */
.L_x_2402:
        /* <DEDUP_REMOVED lines=14> */
.L_x_2404:
[----:B------:R-:W-:Y:S05]  /*4660*/  BSYNC B0 ;  /* 0x0000000000007941 */ /* 0x000fea0003800000 */
.L_x_2403:
        /* <DEDUP_REMOVED lines=13> */
.L_x_2405:
        /* <DEDUP_REMOVED lines=14> */
.L_x_2407:
[----:B------:R-:W-:Y:S05]  /*4820*/  BSYNC B0 ;  /* 0x0000000000007941 */ /* 0x000fea0003800000 */
.L_x_2406:
        /* <DEDUP_REMOVED lines=13> */
.L_x_2408:
[----:B------:R-:W-:Y:S04]  /*4900*/  BSSY B0, `(.L_x_2409) ;  /* 0x000000e000007945 */ /* 0x000fe80003800000 */
[----:B------:R-:W-:Y:S05]  /*4910*/  @P4 BRA `(.L_x_2410) ;  /* 0x0000000000304947 */ /* 0x000fea0003800000 */
[----:B------:R-:W-:Y:S01]  /*4920*/  ULDC.64 UR14, c[0x0][0x270] ;  /* 0x00009c00000e7ab9 */ /* 0x000fe20000000a00 */
[----:B01-34-:R-:W-:Y:S01]  /*4930*/  MOV R33, R71 ;  /* 0x0000004700217202 */ /* 0x01bfe20000000f00 */
[----:B------:R-:W-:Y:S01]  /*4940*/  IMAD R59, R59, UR14, RZ ;  /* 0x0000000e3b3b7c24 */ /* 0x000fe2000f8e02ff */
[----:B------:R-:W-:Y:S01]  /*4950*/  F2FP.BF16.F32.PACK_AB R89, R38, R89 ;  /* 0x000000592659723e */ /* 0x000fe200000010ff */
[----:B------:R-:W-:Y:S02]  /*4960*/  IMAD.MOV.U32 R32, RZ, RZ, R72 ;  /* 0x000000ffff207224 */ /* 0x000fe400078e0048 */
[C---:B------:R-:W-:Y:S02]  /*4970*/  IMAD R59, R18.reuse, UR15, R59 ;  /* 0x0000000f123b7c24 */ /* 0x040fe4000f8e023b */
[----:B--2---:R-:W-:Y:S01]  /*4980*/  IMAD.WIDE.U32 R34, R18, UR14, R32 ;  /* 0x0000000e12227c25 */ /* 0x004fe2000f8e0020 */
[----:B------:R-:W-:Y:S02]  /*4990*/  ULDC.64 UR14, c[0x0][0x210] ;  /* 0x00008400000e7ab9 */ /* 0x000fe40000000a00 */
[----:B------:R-:W-:-:S02]  /*49a0*/  LEA R32, P1, R34, UR14, 0x1 ;  /* 0x0000000e22207c11 */ /* 0x000fc4000f8208ff */
[----:B------:R-:W-:-:S04]  /*49b0*/  IADD3 R59, R35, R59, RZ ;  /* 0x0000003b233b7210 */ /* 0x000fc80007ffe0ff */
[----:B------:R-:W-:-:S05]  /*49c0*/  LEA.HI.X R33, R34, UR15, R59, 0x1, P1 ;  /* 0x0000000f22217c11 */ /* 0x000fca00088f0c3b */
[----:B------:R0:W-:Y:S02]  /*49d0*/  STG.E desc[UR8][R32.64], R89 ;  /* 0x0000005920007986 */ /* 0x0001e4000c101908 */
.L_x_2410:
[----:B------:R-:W-:Y:S05]  /*49e0*/  BSYNC B0 ;  /* 0x0000000000007941 */ /* 0x000fea0003800000 */
.L_x_2409:
        /* <DEDUP_REMOVED lines=36> */
.L_x_2411:
        /* <DEDUP_REMOVED lines=14> */
.L_x_2413:
[----:B------:R-:W-:Y:S05]  /*4d10*/  BSYNC B0 ;  /* 0x0000000000007941 */ /* 0x000fea0003800000 */
.L_x_2412:
        /* <DEDUP_REMOVED lines=11> */
.L_x_2414:
        /* <DEDUP_REMOVED lines=14> */
.L_x_2416:
[----:B------:R-:W-:Y:S05]  /*4eb0*/  BSYNC B0 ;  /* 0x0000000000007941 */ /* 0x000fea0003800000 */
.L_x_2415:
        /* <DEDUP_REMOVED lines=11> */
.L_x_2417:
        /* <DEDUP_REMOVED lines=14> */
.L_x_2419:
[----:B------:R-:W-:Y:S05]  /*5050*/  BSYNC B0 ;  /* 0x0000000000007941 */ /* 0x000fea0003800000 */
.L_x_2418:
        /* <DEDUP_REMOVED lines=11> */
.L_x_2420:
        /* <DEDUP_REMOVED lines=14> */
.L_x_2422:
[----:B------:R-:W-:Y:S05]  /*51f0*/  BSYNC B0 ;  /* 0x0000000000007941 */ /* 0x000fea0003800000 */
.L_x_2421:
        /* <DEDUP_REMOVED lines=11> */
.L_x_2423:
        /* <DEDUP_REMOVED lines=13> */
.L_x_2425:
[----:B------:R-:W-:Y:S05]  /*5380*/  BSYNC B0 ;  /* 0x0000000000007941 */ /* 0x000fea0003800000 */
.L_x_2424:
[----:B01234-:R-:W0:Y:S01]  /*5390*/  LDC R27, c[0x0][0x10] ;  /* 0x00000400ff1b7b82 */ /* 0x01fe220000000800 */
[----:B------:R-:W-:Y:S02]  /*53a0*/  IADD3 R6, R6, 0x1, RZ ;  /* 0x0000000106067810 */ /* 0x000fe40007ffe0ff */
[----:B0-----:R-:W-:-:S04]  /*53b0*/  IADD3 R4, R27, R4, RZ ;  /* 0x000000041b047210 */ /* 0x001fc80007ffe0ff */
[----:B------:R-:W-:-:S13]  /*53c0*/  ISETP.GE.AND P1, PT, R4, UR4, PT ;  /* 0x0000000404007c0c */ /* 0x000fda000bf26270 */
[----:B------:R-:W-:Y:S05]  /*53d0*/  @!P1 BRA `(.L_x_2426) ;  /* 0xffffffac00c89947 */ /* 0x000fea000383ffff */
[----:B------:R-:W-:Y:S05]  /*53e0*/  EXIT ;  /* 0x000000000000794d */ /* 0x000fea0003800000 */
.L_x_2427:
        /* <DEDUP_REMOVED lines=9> */
.L_x_3298:


//--------------------- .text._Z35group_norm_nhwc_fwd_one_pass_kernelI11Fp16IOFp32WLi64ELi30ELi480EEv26Group_norm_nhwc_fwd_params --------------------------
	.section	.text._Z35group_norm_nhwc_fwd_one_pass_kernelI11Fp16IOFp32WLi64ELi30ELi480EEv26Group_norm_nhwc_fwd_params,"ax",@progbits
	.align	128
        .global         _Z35group_norm_nhwc_fwd_one_pass_kernelI11Fp16IOFp32WLi64ELi30ELi480EEv26Group_norm_nhwc_fwd_params
        .type           _Z35group_norm_nhwc_fwd_one_pass_kernelI11Fp16IOFp32WLi64ELi30ELi480EEv26Group_norm_nhwc_fwd_params,@function
        .size           _Z35group_norm_nhwc_fwd_one_pass_kernelI11Fp16IOFp32WLi64ELi30ELi480EEv26Group_norm_nhwc_fwd_params,(.L_x_3299 - _Z35group_norm_nhwc_fwd_one_pass_kernelI11Fp16IOFp32WLi64ELi30ELi480EEv26Group_norm_nhwc_fwd_params)
        .other          _Z35group_norm_nhwc_fwd_one_pass_kernelI11Fp16IOFp32WLi64ELi30ELi480EEv26Group_norm_nhwc_fwd_params,@"STO_CUDA_ENTRY STV_DEFAULT"
_Z35group_norm_nhwc_fwd_one_pass_kernelI11Fp16IOFp32WLi64ELi30ELi480EEv26Group_norm_nhwc_fwd_params:
.text._Z35group_norm_nhwc_fwd_one_pass_kernelI11Fp16IOFp32WLi64ELi30ELi480EEv26Group_norm_nhwc_fwd_params:
        /* <DEDUP_REMOVED lines=31> */
.L_x_2443:
        /* <DEDUP_REMOVED lines=70> */
[----:B------:R-:W-:Y:S01]  /*0650*/  ISETP.NE.AND P2, PT, R2, RZ, PT ;  /* 0x000000ff0200720c */ /* 0x000fe20003f45270 */
[----:B--2---:R-:W-:-:S02]  /*0660*/  HADD2.F32 R9, -RZ, R16.H1_H1 ;  /* 0x30000010ff097230 */ /* 0x004fc40000004100 */
[----:B------:R-:W-:Y:S02]  /*0670*/  HADD2.F32 R8, -RZ, R16.H0_H0 ;  /* 0x20000010ff087230 */ /* 0x000fe40000004100 */
[--C-:B---3--:R-:W-:Y:S02]  /*0680*/  HADD2.F32 R13, -RZ, R17.reuse.H1_H1 ;  /* 0x30000011ff0d7230 */ /* 0x108fe40000004100 */
[----:B------:R-:W-:Y:S01]  /*0690*/  FMUL.FTZ R11, R9, R9 ;  /* 0x00000009090b7220 */ /* 0x000fe20000410000 */
[----:B------:R-:W-:Y:S02]  /*06a0*/  HADD2.F32 R10, -RZ, R17.H0_H0 ;  /* 0x20000011ff0a7230 */ /* 0x000fe40000004100 */
[C---:B------:R-:W-:Y:S01]  /*06b0*/  FADD.FTZ R9, R8.reuse, R9 ;  /* 0x0000000908097221 */ /* 0x040fe20000010000 */
[----:B------:R-:W-:Y:S01]  /*06c0*/  FMUL.FTZ R15, R13, R13 ;  /* 0x0000000d0d0f7220 */ /* 0x000fe20000410000 */
[----:B------:R-:W-:Y:S01]  /*06d0*/  FFMA.FTZ R11, R8, R8, R11 ;  /* 0x00000008080b7223 */ /* 0x000fe2000001000b */
[C---:B------:R-:W-:Y:S01]  /*06e0*/  FADD.FTZ R8, R10.reuse, R13 ;  /* 0x0000000d0a087221 */ /* 0x040fe20000010000 */
[----:B------:R-:W-:Y:S01]  /*06f0*/  FADD.FTZ R9, RZ, R9 ;  /* 0x00000009ff097221 */ /* 0x000fe20000010000 */
[----:B------:R-:W-:Y:S01]  /*0700*/  FFMA.FTZ R10, R10, R10, R15 ;  /* 0x0000000a0a0a7223 */ /* 0x000fe2000001000f */
[----:B------:R-:W-:-:S02]  /*0710*/  FADD.FTZ R11, RZ, R11 ;  /* 0x0000000bff0b7221 */ /* 0x000fc40000010000 */
[----:B------:R-:W-:Y:S02]  /*0720*/  FADD.FTZ R4, R9, R8 ;  /* 0x0000000809047221 */ /* 0x000fe40000010000 */
[----:B------:R-:W-:-:S03]  /*0730*/  FADD.FTZ R5, R11, R10 ;  /* 0x0000000a0b057221 */ /* 0x000fc60000010000 */
        /* <DEDUP_REMOVED lines=66> */
.L_x_2429:
[----:B------:R-:W-:Y:S05]  /*0b60*/  BSYNC B0 ;  /* 0x0000000000007941 */ /* 0x000fea0003800000 */
.L_x_2428:
        /* <DEDUP_REMOVED lines=12> */
[CC--:B-1----:R-:W-:Y:S02]  /*0c30*/  IMAD R11, R10.reuse, R13.reuse, RZ ;  /* 0x0000000d0a0b7224 */ /* 0x0c2fe400078e02ff */
[----:B------:R-:W-:Y:S02]  /*0c40*/  IMAD R23, R10, R13, RZ ;  /* 0x0000000d0a177224 */ /* 0x000fe400078e02ff */
        /* <DEDUP_REMOVED lines=15> */
[----:B-1----:R-:W-:-:S05]  /*0d40*/  LOP3.LUT R8, R18, 0x1, RZ, 0xc0, !PT ;  /* 0x0000000112087812 */ /* 0x002fca00078ec0ff */
[----:B------:R-:W-:-:S04]  /*0d50*/  IMAD R13, R8, R13, R14 ;  /* 0x0000000d080d7224 */ /* 0x000fc800078e020e */
[----:B------:R-:W-:-:S07]  /*0d60*/  IMAD.WIDE.U32 R6, R13, 0x4, R6 ;  /* 0x000000040d067825 */ /* 0x000fce00078e0006 */
.L_x_2432:
[----:B------:R-:W2:Y:S04]  /*0d70*/  LDG.E.STRONG.GPU R8, desc[UR8][R6.64] ;  /* 0x0000000806087981 */ /* 0x000ea8000c1ef900 */
[----:B--2---:R-:W-:Y:S01]  /*0d80*/  CCTL.IVALL ;  /* 0x00000000ff00798f */ /* 0x004fe20002000000 */
[----:B------:R-:W-:Y:S05]  /*0d90*/  YIELD ;  /* 0x0000000000007946 */ /* 0x000fea0003800000 */
[----:B------:R-:W-:-:S13]  /*0da0*/  ISETP.NE.AND P1, PT, R8, R23, PT ;  /* 0x000000170800720c */ /* 0x000fda0003f25270 */
[----:B------:R-:W-:Y:S05]  /*0db0*/  @P1 BRA `(.L_x_2432) ;  /* 0xfffffffc00ec1947 */ /* 0x000fea000383ffff */
.L_x_2431:
        /* <DEDUP_REMOVED lines=11> */
.L_x_2434:
        /* <DEDUP_REMOVED lines=63> */
.L_x_2433:
[----:B------:R-:W-:-:S13]  /*1260*/  LOP3.LUT P1, R6, R12, 0x3, RZ, 0xc0, !PT ;  /* 0x000000030c067812 */ /* 0x000fda000782c0ff */
[----:B------:R-:W-:Y:S05]  /*1270*/  @!P1 BRA `(.L_x_2430) ;  /* 0x0000000000cc9947 */ /* 0x000fea0003800000 */
[----:B------:R-:W-:Y:S01]  /*1280*/  ISETP.EQ.OR P1, PT, R13, UR7, P2 ;  /* 0x000000070d007c0c */ /* 0x000fe20009722670 */
[----:B------:R-:W-:Y:S01]  /*1290*/  BSSY B0, `(.L_x_2435) ;  /* 0x0000010000007945 */ /* 0x000fe20003800000 */
[----:B------:R-:W-:-:S11]  /*12a0*/  ISETP.NE.AND P3, PT, R6, 0x1, PT ;  /* 0x000000010600780c */ /* 0x000fd60003f65270 */
[----:B------:R-:W-:Y:S05]  /*12b0*/  @P1 BRA `(.L_x_2436) ;  /* 0x0000000000341947 */ /* 0x000fea0003800000 */
[----:B-1----:R-:W1:Y:S01]  /*12c0*/  S2R R8, SR_CTAID.Y ;  /* 0x0000000000087919 */ /* 0x002e620000002600 */
        /* <DEDUP_REMOVED lines=12> */
.L_x_2436:
[----:B------:R-:W-:Y:S05]  /*1390*/  BSYNC B0 ;  /* 0x0000000000007941 */ /* 0x000fea0003800000 */
.L_x_2435:
[----:B------:R-:W-:Y:S05]  /*13a0*/  @!P3 BRA `(.L_x_2430) ;  /* 0x000000000080b947 */ /* 0x000fea0003800000 */
[C---:B------:R-:W-:Y:S02]  /*13b0*/  IADD3 R6, R13.reuse, 0x1, RZ ;  /* 0x000000010d067810 */ /* 0x040fe40007ffe0ff */
[----:B------:R-:W-:Y:S02]  /*13c0*/  IADD3 R14, R13, 0x2, RZ ;  /* 0x000000020d0e7810 */ /* 0x000fe40007ffe0ff */
[----:B------:R-:W-:Y:S02]  /*13d0*/  ISETP.EQ.OR P3, PT, R6, UR7, P2 ;  /* 0x0000000706007c0c */ /* 0x000fe40009762670 */
[----:B------:R-:W-:Y:S02]  /*13e0*/  LOP3.LUT R7, R12, 0x3, RZ, 0xc0, !PT ;  /* 0x000000030c077812 */ /* 0x000fe400078ec0ff */
[----:B------:R-:W-:-:S04]  /*13f0*/  ISETP.EQ.OR P1, PT, R14, UR7, P2 ;  /* 0x000000070e007c0c */ /* 0x000fc80009722670 */
[----:B------:R-:W-:-:S05]  /*1400*/  ISETP.EQ.OR P1, PT, R7, 0x2, P1 ;  /* 0x000000020700780c */ /* 0x000fca0000f22670 */
[----:B-1----:R-:W1:Y:S01]  /*1410*/  @!P3 S2R R15, SR_CTAID.Y ;  /* 0x00000000000fb919 */ /* 0x002e620000002600 */
[----:B------:R-:W1:Y:S01]  /*1420*/  @!P3 LDC R11, c[0x0][0x10] ;  /* 0x00000400ff0bbb82 */ /* 0x000e620000000800 */
[----:B------:R-:W-:-:S06]  /*1430*/  @!P3 LOP3.LUT R10, R18, 0x1, RZ, 0xc0, !PT ;  /* 0x00000001120ab812 */ /* 0x000fcc00078ec0ff */
[----:B------:R-:W2:Y:S01]  /*1440*/  @!P1 S2R R13, SR_CTAID.Y ;  /* 0x00000000000d9919 */ /* 0x000ea20000002600 */
[----:B------:R-:W3:Y:S08]  /*1450*/  @!P1 LDC R23, c[0x0][0x10] ;  /* 0x00000400ff179b82 */ /* 0x000ef00000000800 */
[----:B------:R-:W4:Y:S01]  /*1460*/  @!P3 LDC.64 R8, c[0x0][0x248] ;  /* 0x00009200ff08bb82 */ /* 0x000f220000000a00 */
[----:B-1----:R-:W-:-:S07]  /*1470*/  @!P3 IMAD R15, R6, R11, R15 ;  /* 0x0000000b060fb224 */ /* 0x002fce00078e020f */
[----:B------:R-:W1:Y:S01]  /*1480*/  @!P1 LDC.64 R6, c[0x0][0x248] ;  /* 0x00009200ff069b82 */ /* 0x000e620000000a00 */
[----:B------:R-:W-:Y:S01]  /*1490*/  @!P3 IMAD R11, R11, R10, RZ ;  /* 0x0000000a0b0bb224 */ /* 0x000fe200078e02ff */
[----:B------:R-:W-:-:S03]  /*14a0*/  @!P1 LOP3.LUT R10, R18, 0x1, RZ, 0xc0, !PT ;  /* 0x00000001120a9812 */ /* 0x000fc600078ec0ff */
[----:B------:R-:W-:Y:S02]  /*14b0*/  @!P3 IMAD R11, R11, R12, RZ ;  /* 0x0000000c0b0bb224 */ /* 0x000fe400078e02ff */
[----:B---3--:R-:W-:Y:S02]  /*14c0*/  @!P1 IMAD R29, R23, R10, RZ ;  /* 0x0000000a171d9224 */ /* 0x008fe400078e02ff */
[----:B--2---:R-:W-:Y:S01]  /*14d0*/  @!P1 IMAD R13, R14, R23, R13 ;  /* 0x000000170e0d9224 */ /* 0x004fe200078e020d */
[----:B------:R-:W-:Y:S01]  /*14e0*/  @!P3 SHF.L.U32 R11, R11, 0x1, RZ ;  /* 0x000000010b0bb819 */ /* 0x000fe200000006ff */
[----:B------:R-:W-:-:S04]  /*14f0*/  @!P1 IMAD R29, R29, R12, RZ ;  /* 0x0000000c1d1d9224 */ /* 0x000fc800078e02ff */
[----:B----4-:R-:W-:Y:S01]  /*1500*/  @!P3 IMAD.WIDE R10, R11, 0x4, R8 ;  /* 0x000000040b0ab825 */ /* 0x010fe200078e0208 */
        /* <DEDUP_REMOVED lines=10> */
.L_x_2430:
        /* <DEDUP_REMOVED lines=22> */
[----:B------:R-:W-:Y:S01]  /*1710*/  MOV R3, 0x3f800000 ;  /* 0x3f80000000037802 */ /* 0x000fe20000000f00 */
[----:B0-----:R-:W-:-:S02]  /*1720*/  HADD2.F32 R5, -RZ, R16.H0_H0 ;  /* 0x20000010ff057230 */ /* 0x001fc40000004100 */
[----:B------:R-:W0:Y:S01]  /*1730*/  LDS.64 R14, [UR5+0x90] ;  /* 0x00009005ff0e7984 */ /* 0x000e220008000a00 */
[----:B-1----:R-:W-:Y:S02]  /*1740*/  HADD2.F32 R9, -RZ, R16.H1_H1 ;  /* 0x30000010ff097230 */ /* 0x002fe40000004100 */
[--C-:B------:R-:W-:Y:S02]  /*1750*/  HADD2.F32 R13, -RZ, R17.reuse.H0_H0 ;  /* 0x20000011ff0d7230 */ /* 0x100fe40000004100 */
[----:B------:R-:W-:Y:S02]  /*1760*/  HADD2.F32 R17, -RZ, R17.H1_H1 ;  /* 0x30000011ff117230 */ /* 0x000fe40000004100 */
[----:B0-----:R-:W-:-:S04]  /*1770*/  FMUL.FTZ R14, R14, UR6 ;  /* 0x000000060e0e7c20 */ /* 0x001fc80008410000 */
[----:B------:R-:W-:Y:S01]  /*1780*/  FMUL.FTZ R28, R14, R14 ;  /* 0x0000000e0e1c7220 */ /* 0x000fe20000410000 */
[--C-:B------:R-:W-:Y:S01]  /*1790*/  FADD.FTZ R4, R5, -R14.reuse ;  /* 0x8000000e05047221 */ /* 0x100fe20000010000 */
[--C-:B------:R-:W-:Y:S01]  /*17a0*/  FADD.FTZ R8, R9, -R14.reuse ;  /* 0x8000000e09087221 */ /* 0x100fe20000010000 */
[----:B------:R-:W-:Y:S01]  /*17b0*/  FADD.FTZ R12, R13, -R14 ;  /* 0x8000000e0d0c7221 */ /* 0x000fe20000010000 */
[----:B------:R-:W-:Y:S01]  /*17c0*/  FFMA.FTZ R15, R15, UR6, -R28 ;  /* 0x000000060f0f7c23 */ /* 0x000fe2000801081c */
[----:B------:R-:W-:-:S04]  /*17d0*/  FADD.FTZ R14, R17, -R14 ;  /* 0x8000000e110e7221 */ /* 0x000fc80000010000 */
        /* <DEDUP_REMOVED lines=25> */
.L_x_2437:
[----:B------:R-:W-:Y:S04]  /*1970*/  BSSY B0, `(.L_x_2438) ;  /* 0x000000f000007945 */ /* 0x000fe80003800000 */
[----:B------:R-:W-:Y:S05]  /*1980*/  @!P0 BRA `(.L_x_2439) ;  /* 0x0000000000348947 */ /* 0x000fea0003800000 */
[----:B------:R-:W-:Y:S01]  /*1990*/  SHF.R.S32.HI R7, RZ, 0x1f, R20 ;  /* 0x0000001fff077819 */ /* 0x000fe20000011414 */
[----:B------:R-:W-:Y:S01]  /*19a0*/  ULDC.64 UR12, c[0x0][0x270] ;  /* 0x00009c00000c7ab9 */ /* 0x000fe20000000a00 */
[----:B------:R-:W-:Y:S02]  /*19b0*/  MOV R4, R24 ;  /* 0x0000001800047202 */ /* 0x000fe40000000f00 */
[----:B------:R-:W-:Y:S01]  /*19c0*/  MOV R5, R27 ;  /* 0x0000001b00057202 */ /* 0x000fe20000000f00 */
[----:B------:R-:W-:Y:S01]  /*19d0*/  IMAD R7, R7, UR12, RZ ;  /* 0x0000000c07077c24 */ /* 0x000fe2000f8e02ff */
[----:B------:R-:W-:Y:S01]  /*19e0*/  F2FP.F16.F32.PACK_AB R9, R12, R9 ;  /* 0x000000090c09723e */ /* 0x000fe200000000ff */
[----:B------:R-:W-:-:S04]  /*19f0*/  IMAD.WIDE.U32 R4, R20, UR12, R4 ;  /* 0x0000000c14047c25 */ /* 0x000fc8000f8e0004 */
[----:B------:R-:W-:Y:S01]  /*1a00*/  IMAD R7, R20, UR13, R7 ;  /* 0x0000000d14077c24 */ /* 0x000fe2000f8e0207 */
[----:B------:R-:W-:Y:S02]  /*1a10*/  ULDC.64 UR12, c[0x0][0x210] ;  /* 0x00008400000c7ab9 */ /* 0x000fe40000000a00 */
[----:B------:R-:W-:Y:S02]  /*1a20*/  LEA R6, P2, R4, UR12, 0x1 ;  /* 0x0000000c04067c11 */ /* 0x000fe4000f8408ff */
[----:B------:R-:W-:-:S04]  /*1a30*/  IADD3 R7, R5, R7, RZ ;  /* 0x0000000705077210 */ /* 0x000fc80007ffe0ff */
[----:B------:R-:W-:-:S05]  /*1a40*/  LEA.HI.X R7, R4, UR13, R7, 0x1, P2 ;  /* 0x0000000d04077c11 */ /* 0x000fca00090f0c07 */
[----:B------:R0:W-:Y:S02]  /*1a50*/  STG.E desc[UR8][R6.64], R9 ;  /* 0x0000000906007986 */ /* 0x0001e4000c101908 */
.L_x_2439:
[----:B------:R-:W-:Y:S05]  /*1a60*/  BSYNC B0 ;  /* 0x0000000000007941 */ /* 0x000fea0003800000 */
.L_x_2438:
        /* <DEDUP_REMOVED lines=11> */
.L_x_2440:
        /* <DEDUP_REMOVED lines=11> */
[----:B------:R-:W-:Y:S01]  /*1bd0*/  F2FP.F16.F32.PACK_AB R3, R3, R10 ;  /* 0x0000000a0303723e */ /* 0x000fe200000000ff */
[C---:B------:R-:W-:Y:S02]  /*1be0*/  IMAD R7, R8.reuse, UR13, R7 ;  /* 0x0000000d08077c24 */ /* 0x040fe4000f8e0207 */
[----:B------:R-:W-:Y:S01]  /*1bf0*/  IMAD.WIDE.U32 R4, R8, UR12, R4 ;  /* 0x0000000c08047c25 */ /* 0x000fe2000f8e0004 */
[----:B------:R-:W-:Y:S02]  /*1c00*/  ULDC.64 UR12, c[0x0][0x210] ;  /* 0x00008400000c7ab9 */ /* 0x000fe40000000a00 */
[----:B------:R-:W-:-:S02]  /*1c10*/  LEA R6, P1, R4, UR12, 0x1 ;  /* 0x0000000c04067c11 */ /* 0x000fc4000f8208ff */
[----:B------:R-:W-:-:S04]  /*1c20*/  IADD3 R7, R5, R7, RZ ;  /* 0x0000000705077210 */ /* 0x000fc80007ffe0ff */
[----:B------:R-:W-:-:S05]  /*1c30*/  LEA.HI.X R7, R4, UR13, R7, 0x1, P1 ;  /* 0x0000000d04077c11 */ /* 0x000fca00088f0c07 */
[----:B------:R0:W-:Y:S02]  /*1c40*/  STG.E desc[UR8][R6.64], R3 ;  /* 0x0000000306007986 */ /* 0x0001e4000c101908 */
.L_x_2442:
[----:B------:R-:W-:Y:S05]  /*1c50*/  BSYNC B0 ;  /* 0x0000000000007941 */ /* 0x000fea0003800000 */
.L_x_2441:
[----:B------:R-:W1:Y:S01]  /*1c60*/  LDC R4, c[0x0][0x10] ;  /* 0x00000400ff047b82 */ /* 0x000e620000000800 */
[----:B------:R-:W-:Y:S02]  /*1c70*/  IADD3 R18, R18, 0x1, RZ ;  /* 0x0000000112127810 */ /* 0x000fe40007ffe0ff */
[----:B-1----:R-:W-:-:S04]  /*1c80*/  IADD3 R21, R4, R21, RZ ;  /* 0x0000001504157210 */ /* 0x002fc80007ffe0ff */
[----:B------:R-:W-:-:S13]  /*1c90*/  ISETP.GE.AND P1, PT, R21, UR4, PT ;  /* 0x0000000415007c0c */ /* 0x000fda000bf26270 */
[----:B------:R-:W-:Y:S05]  /*1ca0*/  @!P1 BRA `(.L_x_2443) ;  /* 0xffffffe400509947 */ /* 0x000fea000383ffff */
[----:B------:R-:W-:Y:S05]  /*1cb0*/  EXIT ;  /* 0x000000000000794d */ /* 0x000fea0003800000 */
.L_x_2444:
        /* <DEDUP_REMOVED lines=12> */
.L_x_3299:


//--------------------- .text._Z35group_norm_nhwc_fwd_one_pass_kernelI11Fp16IOFp32WLi128ELi30ELi480EEv26Group_norm_nhwc_fwd_params --------------------------
	.section	.text._Z35group_norm_nhwc_fwd_one_pass_kernelI11Fp16IOFp32WLi128ELi30ELi480EEv26Group_norm_nhwc_fwd_params,"ax",@progbits
	.align	128
        .global         _Z35group_norm_nhwc_fwd_one_pass_kernelI11Fp16IOFp32WLi128ELi30ELi480EEv26Group_norm_nhwc_fwd_params
        .type           _Z35group_norm_nhwc_fwd_one_pass_kernelI11Fp16IOFp32WLi128ELi30ELi480EEv26Group_norm_nhwc_fwd_params,@function
        .size           _Z35group_norm_nhwc_fwd_one_pass_kernelI11Fp16IOFp32WLi128ELi30ELi480EEv26Group_norm_nhwc_fwd_params,(.L_x_3300 - _Z35group_norm_nhwc_fwd_one_pass_kernelI11Fp16IOFp32WLi128ELi30ELi480EEv26Group_norm_nhwc_fwd_params)
        .other          _Z35group_norm_nhwc_fwd_one_pass_kernelI11Fp16IOFp32WLi128ELi30ELi480EEv26Group_norm_nhwc_fwd_params,@"STO_CUDA_ENTRY STV_DEFAULT"
_Z35group_norm_nhwc_fwd_one_pass_kernelI11Fp16IOFp32WLi128ELi30ELi480EEv26Group_norm_nhwc_fwd_params:
.text._Z35group_norm_nhwc_fwd_one_pass_kernelI11Fp16IOFp32WLi128ELi30ELi480EEv26Group_norm_nhwc_fwd_params:
        /* <DEDUP_REMOVED lines=8> */
[----:B------:R-:W1:Y:S01]  /*0080*/  S2UR UR7, SR_CTAID.X ;  /* 0x00000000000779c3 */ /* 0x000e620000002500 */
[----:B------:R-:W-:Y:S01]  /*0090*/  ULDC.64 UR8, c[0x0][0x278] ;  /* 0x00009e0000087ab9 */ /* 0x000fe20000000a00 */
[----:B------:R-:W-:-:S06]  /*00a0*/  HFMA2.MMA R4, -RZ, RZ, 0, 0 ;  /* 0x00000000ff047435 */ /* 0x000fcc00000001ff */
[----:B------:R-:W1:Y:S01]  /*00b0*/  LDC R17, c[0x0][0x294] ;  /* 0x0000a500ff117b82 */ /* 0x000e620000000800 */
[----:B0-----:R-:W-:-:S05]  /*00c0*/  IMAD.WIDE.U32 R2, R0, -0x77777777, RZ ;  /* 0x8888888900027825 */ /* 0x001fca00078e00ff */
[----:B------:R-:W-:-:S05]  /*00d0*/  SHF.R.U32.HI R2, RZ, 0x3, R3 ;  /* 0x00000003ff027819 */ /* 0x000fca0000011603 */
[----:B-1----:R-:W-:-:S05]  /*00e0*/  IMAD R17, R17, UR7, R2 ;  /* 0x0000000711117c24 */ /* 0x002fca000f8e0202 */
[C---:B------:R-:W-:Y:S02]  /*00f0*/  ISETP.GE.U32.AND P0, PT, R17.reuse, UR8, PT ;  /* 0x0000000811007c0c */ /* 0x040fe4000bf06070 */
[----:B------:R-:W-:Y:S02]  /*0100*/  SHF.R.S32.HI R3, RZ, 0x1f, R17 ;  /* 0x0000001fff037819 */ /* 0x000fe40000011411 */
[----:B------:R-:W-:Y:S02]  /*0110*/  IADD3 R16, R17, 0x20, RZ ;  /* 0x0000002011107810 */ /* 0x000fe40007ffe0ff */
[----:B------:R-:W-:Y:S01]  /*0120*/  ISETP.GE.AND.EX P0, PT, R3, UR9, PT, P0 ;  /* 0x0000000903007c0c */ /* 0x000fe2000bf06300 */
[----:B------:R-:W-:Y:S01]  /*0130*/  ULDC.64 UR8, c[0x0][0x208] ;  /* 0x0000820000087ab9 */ /* 0x000fe20000000a00 */
[----:B------:R-:W-:Y:S02]  /*0140*/  IADD3 R6, R17, 0x40, RZ ;  /* 0x0000004011067810 */ /* 0x000fe40007ffe0ff */
[----:B------:R-:W-:-:S13]  /*0150*/  ISETP.LT.U32.AND P0, PT, R0, 0x1e0, !P0 ;  /* 0x000001e00000780c */ /* 0x000fda0004701070 */
.L_x_2466:
[----:B0-----:R-:W0:Y:S01]  /*0160*/  LDC R7, c[0x0][0x288] ;  /* 0x0000a200ff077b82 */ /* 0x001e220000000800 */
[----:B------:R-:W-:Y:S01]  /*0170*/  ULDC.64 UR12, c[0x0][0x278] ;  /* 0x00009e00000c7ab9 */ /* 0x000fe20000000a00 */
[----:B------:R-:W-:Y:S01]  /*0180*/  ULDC.64 UR10, c[0x0][0x280] ;  /* 0x0000a000000a7ab9 */ /* 0x000fe20000000a00 */
[----:B0-----:R-:W-:-:S04]  /*0190*/  IABS R5, R7 ;  /* 0x0000000700057213 */ /* 0x001fc80000000000 */
[----:B------:R-:W0:Y:S08]  /*01a0*/  I2F.RP R2, R5 ;  /* 0x0000000500027306 */ /* 0x000e300000209400 */
[----:B0-----:R-:W0:Y:S02]  /*01b0*/  MUFU.RCP R2, R2 ;  /* 0x0000000200027308 */ /* 0x001e240000001000 */
[----:B0-----:R-:W-:-:S06]  /*01c0*/  IADD3 R8, R2, 0xffffffe, RZ ;  /* 0x0ffffffe02087810 */ /* 0x001fcc0007ffe0ff */
[----:B-1----:R0:W1:Y:S02]  /*01d0*/  F2I.FTZ.U32.TRUNC.NTZ R9, R8 ;  /* 0x0000000800097305 */ /* 0x002064000021f000 */
[----:B0-----:R-:W-:Y:S02]  /*01e0*/  MOV R8, RZ ;  /* 0x000000ff00087202 */ /* 0x001fe40000000f00 */
[----:B-123--:R-:W-:-:S05]  /*01f0*/  IADD3 R10, RZ, -R9, RZ ;  /* 0x80000009ff0a7210 */ /* 0x00efca0007ffe0ff */
        /* <DEDUP_REMOVED lines=8> */
[----:B------:R-:W0:Y:S03]  /*0280*/  @P0 LDC.64 R8, c[0x0][0x270] ;  /* 0x00009c00ff080b82 */ /* 0x000e260000000a00 */
[----:B------:R-:W-:Y:S01]  /*0290*/  IMAD R11, R11, -0xf, R0 ;  /* 0xfffffff10b0b7824 */ /* 0x000fe200078e0200 */
[----:B------:R-:W-:-:S04]  /*02a0*/  ISETP.GT.U32.AND P2, PT, R5, R2, PT ;  /* 0x000000020500720c */ /* 0x000fc80003f44070 */
[----:B------:R-:W-:Y:S02]  /*02b0*/  SHF.L.U32 R27, R11, 0x1, RZ ;  /* 0x000000010b1b7819 */ /* 0x000fe400000006ff */
[----:B------:R-:W1:Y:S02]  /*02c0*/  @P0 LDC.64 R10, c[0x0][0x220] ;  /* 0x00008800ff0a0b82 */ /* 0x000e640000000a00 */
[----:B------:R-:W-:-:S05]  /*02d0*/  SHF.R.S32.HI R19, RZ, 0x1f, R27 ;  /* 0x0000001fff137819 */ /* 0x000fca000001141b */
[-C--:B------:R-:W-:Y:S02]  /*02e0*/  @!P2 IADD3 R2, R2, -R5.reuse, RZ ;  /* 0x800000050202a210 */ /* 0x080fe40007ffe0ff */
[----:B------:R-:W-:Y:S02]  /*02f0*/  @!P2 IADD3 R15, R15, 0x1, RZ ;  /* 0x000000010f0fa810 */ /* 0x000fe40007ffe0ff */
[----:B------:R-:W-:Y:S02]  /*0300*/  ISETP.GE.U32.AND P1, PT, R2, R5, PT ;  /* 0x000000050200720c */ /* 0x000fe40003f26070 */
[----:B------:R-:W-:Y:S02]  /*0310*/  LOP3.LUT R2, R20, R7, RZ, 0x3c, !PT ;  /* 0x0000000714027212 */ /* 0x000fe400078e3cff */
[----:B------:R-:W-:Y:S02]  /*0320*/  ISETP.NE.AND P2, PT, R7, RZ, PT ;  /* 0x000000ff0700720c */ /* 0x000fe40003f45270 */
[----:B------:R-:W-:-:S02]  /*0330*/  ISETP.GE.AND P3, PT, R2, RZ, PT ;  /* 0x000000ff0200720c */ /* 0x000fc40003f66270 */
[----:B------:R-:W-:-:S05]  /*0340*/  SHF.R.S32.HI R5, RZ, 0x1f, R16 ;  /* 0x0000001fff057819 */ /* 0x000fca0000011410 */
[----:B------:R-:W-:Y:S02]  /*0350*/  @P1 IADD3 R15, R15, 0x1, RZ ;  /* 0x000000010f0f1810 */ /* 0x000fe40007ffe0ff */
[----:B------:R-:W-:-:S04]  /*0360*/  ISETP.GE.U32.AND P1, PT, R16, UR12, PT ;  /* 0x0000000c10007c0c */ /* 0x000fc8000bf26070 */
[----:B------:R-:W-:Y:S02]  /*0370*/  @!P3 IADD3 R15, -R15, RZ, RZ ;  /* 0x000000ff0f0fb210 */ /* 0x000fe40007ffe1ff */
[----:B------:R-:W-:Y:S02]  /*0380*/  @!P2 LOP3.LUT R15, RZ, R7, RZ, 0x33, !PT ;  /* 0x00000007ff0fa212 */ /* 0x000fe400078e33ff */
[----:B------:R-:W-:Y:S02]  /*0390*/  ISETP.GE.AND.EX P1, PT, R5, UR13, PT, P1 ;  /* 0x0000000d05007c0c */ /* 0x000fe4000bf26310 */
[----:B------:R-:W-:Y:S02]  /*03a0*/  IADD3 R2, -R15, RZ, RZ ;  /* 0x000000ff0f027210 */ /* 0x000fe40007ffe1ff */
[----:B------:R-:W-:Y:S02]  /*03b0*/  ISETP.GT.U32.OR P1, PT, R0, 0x1df, P1 ;  /* 0x000001df0000780c */ /* 0x000fe40000f24470 */
[----:B------:R-:W-:Y:S01]  /*03c0*/  ISETP.GE.U32.AND P2, PT, R6, UR12, PT ;  /* 0x0000000c06007c0c */ /* 0x000fe2000bf46070 */
[----:B------:R-:W-:Y:S01]  /*03d0*/  IMAD R2, R7, R2, R20 ;  /* 0x0000000207027224 */ /* 0x000fe200078e0214 */
[----:B------:R-:W-:-:S02]  /*03e0*/  SHF.R.S32.HI R7, RZ, 0x1f, R6 ;  /* 0x0000001fff077819 */ /* 0x000fc40000011406 */
[----:B------:R-:W-:Y:S01]  /*03f0*/  SHF.R.S32.HI R14, RZ, 0x1f, R15 ;  /* 0x0000001fff0e7819 */ /* 0x000fe2000001140f */
[----:B------:R-:W-:Y:S01]  /*0400*/  IMAD R2, R2, 0x1e, RZ ;  /* 0x0000001e02027824 */ /* 0x000fe200078e02ff */
[----:B------:R-:W-:-:S03]  /*0410*/  ISETP.GE.AND.EX P2, PT, R7, UR13, PT, P2 ;  /* 0x0000000d07007c0c */ /* 0x000fc6000bf46320 */
[----:B------:R-:W-:Y:S01]  /*0420*/  IMAD R14, R14, UR10, RZ ;  /* 0x0000000a0e0e7c24 */ /* 0x000fe2000f8e02ff */
[----:B------:R-:W-:Y:S01]  /*0430*/  IADD3 R26, P3, R27, R2, RZ ;  /* 0x000000021b1a7210 */ /* 0x000fe20007f7e0ff */
[----:B------:R-:W2:Y:S01]  /*0440*/  @!P1 LDC.64 R12, c[0x0][0x270] ;  /* 0x00009c00ff0c9b82 */ /* 0x000ea20000000a00 */
[----:B------:R-:W-:Y:S01]  /*0450*/  ISETP.GT.U32.OR P2, PT, R0, 0x1df, P2 ;  /* 0x000001df0000780c */ /* 0x000fe20001744470 */
[----:B------:R-:W-:Y:S01]  /*0460*/  IMAD R29, R15, UR11, R14 ;  /* 0x0000000b0f1d7c24 */ /* 0x000fe2000f8e020e */
[----:B------:R-:W-:Y:S01]  /*0470*/  LEA.HI.X.SX32 R27, R2, R19, 0x1, P3 ;  /* 0x00000013021b7211 */ /* 0x000fe200018f0eff */
[----:B0-----:R-:W-:Y:S02]  /*0480*/  @P0 IMAD R14, R3, R8, RZ ;  /* 0x00000008030e0224 */ /* 0x001fe400078e02ff */
[----:B------:R-:W-:-:S04]  /*0490*/  IMAD.WIDE.U32 R26, R15, UR10, R26 ;  /* 0x0000000a0f1a7c25 */ /* 0x000fc8000f8e001a */
[----:B------:R-:W-:Y:S01]  /*04a0*/  @P0 IMAD R21, R17, R9, R14 ;  /* 0x0000000911150224 */ /* 0x000fe200078e020e */
[----:B------:R-:W-:-:S03]  /*04b0*/  IADD3 R29, R27, R29, RZ ;  /* 0x0000001d1b1d7210 */ /* 0x000fc60007ffe0ff */
[----:B------:R-:W0:Y:S01]  /*04c0*/  @!P2 LDC.64 R18, c[0x0][0x270] ;  /* 0x00009c00ff12ab82 */ /* 0x000e220000000a00 */
[-C--:B------:R-:W-:Y:S02]  /*04d0*/  @P0 MOV R28, R26.reuse ;  /* 0x0000001a001c0202 */ /* 0x080fe40000000f00 */
[----:B------:R-:W-:Y:S02]  /*04e0*/  @!P1 MOV R22, R26 ;  /* 0x0000001a00169202 */ /* 0x000fe40000000f00 */
[----:B------:R-:W-:Y:S01]  /*04f0*/  @!P1 MOV R23, R29 ;  /* 0x0000001d00179202 */ /* 0x000fe20000000f00 */
[----:B------:R-:W-:Y:S02]  /*0500*/  @P0 IMAD.WIDE.U32 R8, R17, R8, R28 ;  /* 0x0000000811080225 */ /* 0x000fe400078e001c */
[----:B------:R-:W3:Y:S03]  /*0510*/  @!P1 LDC.64 R14, c[0x0][0x220] ;  /* 0x00008800ff0e9b82 */ /* 0x000ee60000000a00 */
[----:B------:R-:W-:Y:S01]  /*0520*/  @P0 IADD3 R9, R9, R21, RZ ;  /* 0x0000001509090210 */ /* 0x000fe20007ffe0ff */
[----:B--2---:R-:W-:Y:S01]  /*0530*/  @!P1 IMAD R21, R5, R12, RZ ;  /* 0x0000000c05159224 */ /* 0x004fe200078e02ff */
[----:B-1----:R-:W-:-:S03]  /*0540*/  @P0 LEA R10, P3, R8, R10, 0x1 ;  /* 0x0000000a080a0211 */ /* 0x002fc600078608ff */
[----:B------:R-:W-:Y:S01]  /*0550*/  @!P1 IMAD R25, R16, R13, R21 ;  /* 0x0000000d10199224 */ /* 0x000fe200078e0215 */
[----:B------:R-:W-:Y:S01]  /*0560*/  @P0 LEA.HI.X R11, R8, R11, R9, 0x1, P3 ;  /* 0x0000000b080b0211 */ /* 0x000fe200018f0c09 */
[----:B------:R-:W-:Y:S01]  /*0570*/  @!P1 IMAD.WIDE.U32 R12, R16, R12, R22 ;  /* 0x0000000c100c9225 */ /* 0x000fe200078e0016 */
[----:B------:R-:W1:Y:S01]  /*0580*/  @!P2 LDC.64 R8, c[0x0][0x220] ;  /* 0x00008800ff08ab82 */ /* 0x000e620000000a00 */
[----:B------:R-:W-:Y:S02]  /*0590*/  MOV R21, RZ ;  /* 0x000000ff00157202 */ /* 0x000fe40000000f00 */
[----:B0-----:R-:W-:Y:S01]  /*05a0*/  @!P2 IMAD R22, R7, R18, RZ ;  /* 0x000000120716a224 */ /* 0x001fe200078e02ff */
[----:B------:R-:W-:-:S03]  /*05b0*/  @!P1 IADD3 R13, R13, R25, RZ ;  /* 0x000000190d0d9210 */ /* 0x000fc60007ffe0ff */
[----:B------:R0:W2:Y:S01]  /*05c0*/  @P0 LDG.E R21, desc[UR8][R10.64] ;  /* 0x000000080a150981 */ /* 0x0000a2000c1e1900 */
[----:B------:R-:W-:Y:S01]  /*05d0*/  @!P2 IMAD R23, R6, R19, R22 ;  /* 0x000000130617a224 */ /* 0x000fe200078e0216 */
[----:B------:R-:W-:Y:S02]  /*05e0*/  MOV R19, RZ ;  /* 0x000000ff00137202 */ /* 0x000fe40000000f00 */
[C---:B---3--:R-:W-:Y:S02]  /*05f0*/  @!P1 LEA R14, P3, R12.reuse, R14, 0x1 ;  /* 0x0000000e0c0e9211 */ /* 0x048fe400078608ff */
[----:B0-----:R-:W-:Y:S02]  /*0600*/  @!P2 MOV R10, R26 ;  /* 0x0000001a000aa202 */ /* 0x001fe40000000f00 */
[----:B------:R-:W-:Y:S02]  /*0610*/  @!P2 MOV R11, R29 ;  /* 0x0000001d000ba202 */ /* 0x000fe40000000f00 */
[----:B------:R-:W-:Y:S01]  /*0620*/  @!P1 LEA.HI.X R15, R12, R15, R13, 0x1, P3 ;  /* 0x0000000f0c0f9211 */ /* 0x000fe200018f0c0d */
[----:B------:R-:W-:-:S04]  /*0630*/  @!P2 IMAD.WIDE.U32 R12, R6, R18, R10 ;  /* 0x00000012060ca225 */ /* 0x000fc800078e000a */
[----:B------:R0:W3:Y:S01]  /*0640*/  @!P1 LDG.E R19, desc[UR8][R14.64] ;  /* 0x000000080e139981 */ /* 0x0000e2000c1e1900 */
[----:B------:R-:W-:Y:S02]  /*0650*/  MOV R22, RZ ;  /* 0x000000ff00167202 */ /* 0x000fe40000000f00 */
[----:B------:R-:W-:Y:S02]  /*0660*/  @!P2 IADD3 R13, R13, R23, RZ ;  /* 0x000000170d0da210 */ /* 0x000fe40007ffe0ff */
[----:B-1----:R-:W-:-:S04]  /*0670*/  @!P2 LEA R10, P1, R12, R8, 0x1 ;  /* 0x000000080c0aa211 */ /* 0x002fc800078208ff */
[----:B------:R-:W-:-:S05]  /*0680*/  @!P2 LEA.HI.X R11, R12, R9, R13, 0x1, P1 ;  /* 0x000000090c0ba211 */ /* 0x000fca00008f0c0d */
[----:B------:R1:W4:Y:S01]  /*0690*/  @!P2 LDG.E R22, desc[UR8][R10.64] ;  /* 0x000000080a16a981 */ /* 0x000322000c1e1900 */
[----:B------:R-:W-:-:S04]  /*06a0*/  IADD3 R25, R17, 0x60, RZ ;  /* 0x0000006011197810 */ /* 0x000fc80007ffe0ff */
[----:B------:R-:W-:Y:S02]  /*06b0*/  ISETP.GE.U32.AND P1, PT, R25, UR12, PT ;  /* 0x0000000c19007c0c */ /* 0x000fe4000bf26070 */
[----:B------:R-:W-:-:S04]  /*06c0*/  SHF.R.S32.HI R23, RZ, 0x1f, R25 ;  /* 0x0000001fff177819 */ /* 0x000fc80000011419 */
[----:B------:R-:W-:-:S04]  /*06d0*/  ISETP.GE.AND.EX P1, PT, R23, UR13, PT, P1 ;  /* 0x0000000d17007c0c */ /* 0x000fc8000bf26310 */
[----:B------:R-:W-:-:S13]  /*06e0*/  ISETP.GT.U32.OR P1, PT, R0, 0x1df, P1 ;  /* 0x000001df0000780c */ /* 0x000fda0000f24470 */
[----:B------:R-:W5:Y:S02]  /*06f0*/  @!P1 LDC.64 R8, c[0x0][0x270] ;  /* 0x00009c00ff089b82 */ /* 0x000f640000000a00 */
[----:B-----5:R-:W-:-:S04]  /*0700*/  @!P1 IMAD R18, R23, R8, RZ ;  /* 0x0000000817129224 */ /* 0x020fc800078e02ff */
[----:B------:R-:W-:Y:S01]  /*0710*/  @!P1 IMAD R23, R25, R9, R18 ;  /* 0x0000000919179224 */ /* 0x000fe200078e0212 */
[----:B------:R-:W-:Y:S01]  /*0720*/  MOV R18, RZ ;  /* 0x000000ff00127202 */ /* 0x000fe20000000f00 */
[--C-:B--2---:R-:W-:Y:S02]  /*0730*/  HADD2.F32 R13, -RZ, R21.reuse.H1_H1 ;  /* 0x30000015ff0d7230 */ /* 0x104fe40000004100 */
[----:B------:R-:W-:-:S03]  /*0740*/  HADD2.F32 R12, -RZ, R21.H0_H0 ;  /* 0x20000015ff0c7230 */ /* 0x000fc60000004100 */
[----:B0-----:R-:W-:Y:S02]  /*0750*/  FMUL.FTZ R15, R13, R13 ;  /* 0x0000000d0d0f7220 */ /* 0x001fe40000410000 */
[C---:B------:R-:W-:Y:S02]  /*0760*/  FADD.FTZ R13, R12.reuse, R13 ;  /* 0x0000000d0c0d7221 */ /* 0x040fe40000010000 */
[----:B------:R-:W-:Y:S02]  /*0770*/  FFMA.FTZ R15, R12, R12, R15 ;  /* 0x0000000c0c0f7223 */ /* 0x000fe4000001000f */
[----:B------:R-:W-:Y:S02]  /*0780*/  FADD.FTZ R13, RZ, R13 ;  /* 0x0000000dff0d7221 */ /* 0x000fe40000010000 */
[----:B------:R-:W-:Y:S01]  /*0790*/  FADD.FTZ R12, RZ, R15 ;  /* 0x0000000fff0c7221 */ /* 0x000fe20000010000 */
[----:B------:R-:W-:Y:S01]  /*07a0*/  @!P1 MOV R15, R29 ;  /* 0x0000001d000f9202 */ /* 0x000fe20000000f00 */
[----:B---3--:R-:W-:-:S02]  /*07b0*/  HADD2.F32 R14, -RZ, R19.H1_H1 ;  /* 0x30000013ff0e7230 */ /* 0x008fc40000004100 */
[----:B-1----:R-:W-:-:S03]  /*07c0*/  HADD2.F32 R10, -RZ, R19.H0_H0 ;  /* 0x20000013ff0a7230 */ /* 0x002fc60000004100 */
[----:B------:R-:W-:Y:S02]  /*07d0*/  FMUL.FTZ R11, R14, R14 ;  /* 0x0000000e0e0b7220 */ /* 0x000fe40000410000 */
[C---:B------:R-:W-:Y:S02]  /*07e0*/  FADD.FTZ R14, R10.reuse, R14 ;  /* 0x0000000e0a0e7221 */ /* 0x040fe40000010000 */
[----:B------:R-:W-:Y:S02]  /*07f0*/  FFMA.FTZ R11, R10, R10, R11 ;  /* 0x0000000a0a0b7223 */ /* 0x000fe4000001000b */
[----:B------:R-:W-:Y:S02]  /*0800*/  FADD.FTZ R13, R13, R14 ;  /* 0x0000000e0d0d7221 */ /* 0x000fe40000010000 */
[----:B------:R-:W-:Y:S01]  /*0810*/  FADD.FTZ R12, R12, R11 ;  /* 0x0000000b0c0c7221 */ /* 0x000fe20000010000 */
[--C-:B----4-:R-:W-:Y:S02]  /*0820*/  HADD2.F32 R10, -RZ, R22.reuse.H1_H1 ;  /* 0x30000016ff0a7230 */ /* 0x110fe40000004100 */
[----:B------:R-:W-:-:S03]  /*0830*/  HADD2.F32 R11, -RZ, R22.H0_H0 ;  /* 0x20000016ff0b7230 */ /* 0x000fc60000004100 */
[----:B------:R-:W-:Y:S02]  /*0840*/  FMUL.FTZ R14, R10, R10 ;  /* 0x0000000a0a0e7220 */ /* 0x000fe40000410000 */
[C---:B------:R-:W-:Y:S02]  /*0850*/  FADD.FTZ R10, R11.reuse, R10 ;  /* 0x0000000a0b0a7221 */ /* 0x040fe40000010000 */
[----:B------:R-:W-:Y:S01]  /*0860*/  FFMA.FTZ R11, R11, R11, R14 ;  /* 0x0000000b0b0b7223 */ /* 0x000fe2000001000e */
[----:B------:R-:W-:-:S05]  /*0870*/  @!P1 MOV R14, R26 ;  /* 0x0000001a000e9202 */ /* 0x000fca0000000f00 */
[----:B------:R-:W-:Y:S02]  /*0880*/  @!P1 IMAD.WIDE.U32 R14, R25, R8, R14 ;  /* 0x00000008190e9225 */ /* 0x000fe400078e000e */
[----:B------:R-:W0:Y:S03]  /*0890*/  @!P1 LDC.64 R8, c[0x0][0x220] ;  /* 0x00008800ff089b82 */ /* 0x000e260000000a00 */
[----:B------:R-:W-:Y:S02]  /*08a0*/  @!P1 IADD3 R23, R15, R23, RZ ;  /* 0x000000170f179210 */ /* 0x000fe40007ffe0ff */
[----:B0-----:R-:W-:-:S04]  /*08b0*/  @!P1 LEA R8, P2, R14, R8, 0x1 ;  /* 0x000000080e089211 */ /* 0x001fc800078408ff */
[----:B------:R-:W-:-:S05]  /*08c0*/  @!P1 LEA.HI.X R9, R14, R9, R23, 0x1, P2 ;  /* 0x000000090e099211 */ /* 0x000fca00010f0c17 */
[----:B------:R-:W2:Y:S01]  /*08d0*/  @!P1 LDG.E R18, desc[UR8][R8.64] ;  /* 0x0000000808129981 */ /* 0x000ea2000c1e1900 */
[----:B------:R-:W-:Y:S01]  /*08e0*/  FADD.FTZ R10, R13, R10 ;  /* 0x0000000a0d0a7221 */ /* 0x000fe20000010000 */
[----:B------:R-:W-:Y:S01]  /*08f0*/  FADD.FTZ R11, R12, R11 ;  /* 0x0000000b0c0b7221 */ /* 0x000fe20000010000 */
[----:B------:R-:W0:Y:S01]  /*0900*/  S2UR UR6, SR_CgaCtaId ;  /* 0x00000000000679c3 */ /* 0x000e220000008800 */
[----:B------:R-:W1:Y:S01]  /*0910*/  S2R R14, SR_LANEID ;  /* 0x00000000000e7919 */ /* 0x000e620000000000 */
[----:B------:R-:W-:Y:S01]  /*0920*/  UMOV UR5, 0x400 ;  /* 0x0000040000057882 */ /* 0x000fe20000000000 */
[----:B------:R-:W-:Y:S01]  /*0930*/  ISETP.NE.AND P2, PT, R0, RZ, PT ;  /* 0x000000ff0000720c */ /* 0x000fe20003f45270 */
[----:B------:R-:W-:Y:S01]  /*0940*/  BSSY B0, `(.L_x_2445) ;  /* 0x0000051000007945 */ /* 0x000fe20003800000 */
[----:B0-----:R-:W-:Y:S01]  /*0950*/  ULEA UR5, UR6, UR5, 0x18 ;  /* 0x0000000506057291 */ /* 0x001fe2000f8ec03f */
[C---:B-1----:R-:W-:Y:S02]  /*0960*/  ISETP.GT.AND P1, PT, R14.reuse, 0x1e, PT ;  /* 0x0000001e0e00780c */ /* 0x042fe40003f24270 */
[----:B------:R-:W-:Y:S01]  /*0970*/  ISETP.NE.AND P3, PT, R14, RZ, PT ;  /* 0x000000ff0e00720c */ /* 0x000fe20003f65270 */
[----:B--2---:R-:W-:-:S02]  /*0980*/  HADD2.F32 R24, -RZ, R18.H1_H1 ;  /* 0x30000012ff187230 */ /* 0x004fc40000004100 */
[----:B------:R-:W-:-:S03]  /*0990*/  HADD2.F32 R15, -RZ, R18.H0_H0 ;  /* 0x20000012ff0f7230 */ /* 0x000fc60000004100 */
[----:B------:R-:W-:Y:S02]  /*09a0*/  FMUL.FTZ R23, R24, R24 ;  /* 0x0000001818177220 */ /* 0x000fe40000410000 */
[C---:B------:R-:W-:Y:S02]  /*09b0*/  FADD.FTZ R13, R15.reuse, R24 ;  /* 0x000000180f0d7221 */ /* 0x040fe40000010000 */
[----:B------:R-:W-:Y:S02]  /*09c0*/  FFMA.FTZ R24, R15, R15, R23 ;  /* 0x0000000f0f187223 */ /* 0x000fe40000010017 */
[----:B------:R-:W-:Y:S02]  /*09d0*/  FADD.FTZ R12, R10, R13 ;  /* 0x0000000d0a0c7221 */ /* 0x000fe40000010000 */
[----:B------:R-:W-:Y:S01]  /*09e0*/  FADD.FTZ R13, R11, R24 ;  /* 0x000000180b0d7221 */ /* 0x000fe20000010000 */
[----:B------:R-:W-:Y:S02]  /*09f0*/  SHF.R.S32.HI R11, RZ, 0x1f, R0 ;  /* 0x0000001fff0b7819 */ /* 0x000fe40000011400 */
[----:B------:R-:W0:Y:S02]  /*0a00*/  SHFL.DOWN PT, R9, R12, 0x1, 0x1f ;  /* 0x08201f000c097f89 */ /* 0x000e2400000e0000 */
[----:B------:R-:W-:-:S02]  /*0a10*/  LEA.HI R11, R11, R0, RZ, 0x5 ;  /* 0x000000000b0b7211 */ /* 0x000fc400078f28ff */
[----:B------:R-:W1:Y:S02]  /*0a20*/  SHFL.DOWN PT, R8, R13, 0x1, 0x1f ;  /* 0x08201f000d087f89 */ /* 0x000e6400000e0000 */
[----:B------:R-:W-:-:S04]  /*0a30*/  SHF.R.S32.HI R11, RZ, 0x5, R11 ;  /* 0x00000005ff0b7819 */ /* 0x000fc8000001140b */
[----:B------:R-:W-:Y:S01]  /*0a40*/  LEA R11, R11, UR5, 0x3 ;  /* 0x000000050b0b7c11 */ /* 0x000fe2000f8e18ff */
        /* <DEDUP_REMOVED lines=29> */
[----:B0-----:R-:W0:Y:S01]  /*0c20*/  LDS.128 R8, [UR5+0x20] ;  /* 0x00002005ff087984 */ /* 0x001e220008000c00 */
[----:B-1----:R-:W-:Y:S01]  /*0c30*/  FADD.FTZ R23, R12, R14 ;  /* 0x0000000e0c177221 */ /* 0x002fe20000010000 */
        /* <DEDUP_REMOVED lines=23> */
[----:B------:R-:W-:Y:S02]  /*0db0*/  FADD.FTZ R24, R24, R9 ;  /* 0x0000000918187221 */ /* 0x000fe40000010000 */
[----:B------:R-:W0:Y:S01]  /*0dc0*/  LDS.64 R8, [UR5+0x80] ;  /* 0x00008005ff087984 */ /* 0x000e220008000a00 */
[----:B------:R-:W-:Y:S01]  /*0dd0*/  FADD.FTZ R23, R23, R10 ;  /* 0x0000000a17177221 */ /* 0x000fe20000010000 */
[----:B------:R-:W-:-:S03]  /*0de0*/  FADD.FTZ R24, R24, R11 ;  /* 0x0000000b18187221 */ /* 0x000fc60000010000 */
[----:B-1----:R-:W-:Y:S01]  /*0df0*/  FADD.FTZ R23, R23, R12 ;  /* 0x0000000c17177221 */ /* 0x002fe20000010000 */
[----:B------:R-:W-:-:S03]  /*0e00*/  FADD.FTZ R24, R24, R13 ;  /* 0x0000000d18187221 */ /* 0x000fc60000010000 */
[----:B------:R-:W-:Y:S01]  /*0e10*/  FADD.FTZ R23, R23, R14 ;  /* 0x0000000e17177221 */ /* 0x000fe20000010000 */
[----:B------:R-:W-:-:S03]  /*0e20*/  FADD.FTZ R24, R24, R15 ;  /* 0x0000000f18187221 */ /* 0x000fc60000010000 */
[----:B0-----:R-:W-:Y:S01]  /*0e30*/  FADD.FTZ R12, R23, R8 ;  /* 0x00000008170c7221 */ /* 0x001fe20000010000 */
[----:B------:R-:W-:-:S07]  /*0e40*/  FADD.FTZ R13, R24, R9 ;  /* 0x00000009180d7221 */ /* 0x000fce0000010000 */
.L_x_2446:
[----:B------:R-:W-:Y:S05]  /*0e50*/  BSYNC B0 ;  /* 0x0000000000007941 */ /* 0x000fea0003800000 */
.L_x_2445:
[----:B------:R-:W1:Y:S02]  /*0e60*/  LDC R10, c[0x0][0xc] ;  /* 0x00000300ff0a7b82 */ /* 0x000e640000000800 */
[----:B-1----:R-:W-:-:S13]  /*0e70*/  ISETP.GE.U32.AND P1, PT, R10, 0x2, PT ;  /* 0x000000020a00780c */ /* 0x002fda0003f26070 */
[----:B------:R-:W-:Y:S05]  /*0e80*/  @!P1 BRA `(.L_x_2447) ;  /* 0x0000000800709947 */ /* 0x000fea0003800000 */
[----:B------:R-:W-:Y:S05]  /*0e90*/  @P2 BRA `(.L_x_2448) ;  /* 0x0000000000742947 */ /* 0x000fea0003800000 */
[----:B------:R-:W1:Y:S01]  /*0ea0*/  LDC R23, c[0x0][0x10] ;  /* 0x00000400ff177b82 */ /* 0x000e620000000800 */
[----:B0-----:R-:W0:Y:S01]  /*0eb0*/  S2R R11, SR_CTAID.Y ;  /* 0x00000000000b7919 */ /* 0x001e220000002600 */
[C---:B------:R-:W-:Y:S02]  /*0ec0*/  LOP3.LUT R8, R4.reuse, 0x1, RZ, 0xc0, !PT ;  /* 0x0000000104087812 */ /* 0x040fe400078ec0ff */
[----:B------:R-:W-:-:S04]  /*0ed0*/  LOP3.LUT P1, RZ, R4, 0x2, RZ, 0xc0, !PT ;  /* 0x0000000204ff7812 */ /* 0x000fc8000782c0ff */
[----:B------:R-:W2:Y:S01]  /*0ee0*/  LDC.64 R14, c[0x0][0x248] ;  /* 0x00009200ff0e7b82 */ /* 0x000ea20000000a00 */
[----:B-1----:R-:W-:-:S04]  /*0ef0*/  IMAD R8, R8, R23, RZ ;  /* 0x0000001708087224 */ /* 0x002fc800078e02ff */
[----:B------:R-:W-:-:S05]  /*0f00*/  IMAD R9, R8, R10, RZ ;  /* 0x0000000a08097224 */ /* 0x000fca00078e02ff */
[----:B------:R-:W-:Y:S01]  /*0f10*/  SHF.L.U32 R9, R9, 0x1, RZ ;  /* 0x0000000109097819 */ /* 0x000fe200000006ff */
[----:B0-----:R-:W-:Y:S01]  /*0f20*/  IMAD R23, R23, UR7, R11 ;  /* 0x0000000717177c24 */ /* 0x001fe2000f8e020b */
[----:B------:R-:W-:-:S03]  /*0f30*/  IADD3 R11, R8, R11, RZ ;  /* 0x0000000b080b7210 */ /* 0x000fc60007ffe0ff */
[----:B--2---:R-:W-:Y:S02]  /*0f40*/  IMAD.WIDE R14, R9, 0x4, R14 ;  /* 0x00000004090e7825 */ /* 0x004fe400078e020e */
[----:B------:R-:W0:Y:S01]  /*0f50*/  LDC.64 R8, c[0x0][0x240] ;  /* 0x00009000ff087b82 */ /* 0x000e220000000a00 */
[----:B------:R-:W-:Y:S01]  /*0f60*/  SEL R24, R10, RZ, !P1 ;  /* 0x000000ff0a187207 */ /* 0x000fe20004800000 */
[----:B------:R-:W-:Y:S01]  /*0f70*/  IMAD.WIDE.U32 R14, R23, 0x8, R14 ;  /* 0x00000008170e7825 */ /* 0x000fe200078e000e */
[----:B------:R-:W-:-:S04]  /*0f80*/  MOV R23, 0xffffffff ;  /* 0xffffffff00177802 */ /* 0x000fc80000000f00 */
[----:B------:R1:W-:Y:S01]  /*0f90*/  STG.E.64 desc[UR8][R14.64], R12 ;  /* 0x0000000c0e007986 */ /* 0x0003e2000c101b08 */
[----:B0-----:R-:W-:Y:S01]  /*0fa0*/  IMAD.WIDE.U32 R8, R11, 0x4, R8 ;  /* 0x000000040b087825 */ /* 0x001fe200078e0008 */
[----:B------:R-:W-:Y:S02]  /*0fb0*/  SEL R11, R23, 0x1, P1 ;  /* 0x00000001170b7807 */ /* 0x000fe40000800000 */
[----:B------:R-:W-:Y:S01]  /*0fc0*/  ISETP.NE.AND P1, PT, R24, -0x1, PT ;  /* 0xffffffff1800780c */ /* 0x000fe20003f25270 */
[----:B------:R-:W-:Y:S06]  /*0fd0*/  MEMBAR.ALL.GPU ;  /* 0x0000000000007992 */ /* 0x000fec000000a000 */
[----:B------:R-:W-:-:S00]  /*0fe0*/  ERRBAR ;  /* 0x00000000000079ab */ /* 0x000fc00000000000 */
[----:B------:R-:W-:Y:S06]  /*0ff0*/  CGAERRBAR ;  /* 0x00000000000075ab */ /* 0x000fec0000000000 */
[----:B------:R1:W-:Y:S01]  /*1000*/  REDG.E.ADD.S32.STRONG.GPU desc[UR8][R8.64], R11 ;  /* 0x0000000b0800798e */ /* 0x0003e2000c10e388 */
[----:B------:R-:W-:Y:S05]  /*1010*/  @!P1 BRA `(.L_x_2448) ;  /* 0x0000000000149947 */ /* 0x000fea0003800000 */
.L_x_2449:
[----:B-1----:R-:W2:Y:S04]  /*1020*/  LDG.E.STRONG.GPU R11, desc[UR8][R8.64] ;  /* 0x00000008080b7981 */ /* 0x002ea8000c1ef900 */
[----:B--2---:R-:W-:Y:S01]  /*1030*/  CCTL.IVALL ;  /* 0x00000000ff00798f */ /* 0x004fe20002000000 */
[----:B------:R-:W-:Y:S05]  /*1040*/  YIELD ;  /* 0x0000000000007946 */ /* 0x000fea0003800000 */
[----:B------:R-:W-:-:S13]  /*1050*/  ISETP.NE.AND P1, PT, R11, R24, PT ;  /* 0x000000180b00720c */ /* 0x000fda0003f25270 */
[----:B------:R-:W-:Y:S05]  /*1060*/  @P1 BRA `(.L_x_2449) ;  /* 0xfffffffc00ec1947 */ /* 0x000fea000383ffff */
.L_x_2448:
[----:B------:R-:W-:Y:S01]  /*1070*/  ISETP.NE.AND P1, PT, R10, RZ, PT ;  /* 0x000000ff0a00720c */ /* 0x000fe20003f25270 */
[----:B------:R-:W-:Y:S05]  /*1080*/  WARPSYNC.ALL ;  /* 0x0000000000007948 */ /* 0x000fea0003800000 */
[----:B------:R-:W-:Y:S07]  /*1090*/  BAR.SYNC.DEFER_BLOCKING 0x0 ;  /* 0x0000000000007b1d */ /* 0x000fee0000010000 */
[----:B------:R-:W-:Y:S05]  /*10a0*/  @!P1 BRA `(.L_x_2447) ;  /* 0x0000000400e89947 */ /* 0x000fea0003800000 */
[----:B-1----:R-:W-:Y:S01]  /*10b0*/  IADD3 R8, R10, -0x1, RZ ;  /* 0xffffffff0a087810 */ /* 0x002fe20007ffe0ff */
[----:B0-----:R-:W-:-:S03]  /*10c0*/  HFMA2.MMA R11, -RZ, RZ, 0, 0 ;  /* 0x00000000ff0b7435 */ /* 0x001fc600000001ff */
[----:B------:R-:W-:-:S13]  /*10d0*/  ISETP.GE.U32.AND P1, PT, R8, 0x3, PT ;  /* 0x000000030800780c */ /* 0x000fda0003f26070 */
[----:B------:R-:W-:Y:S05]  /*10e0*/  @!P1 BRA `(.L_x_2450) ;  /* 0x0000000400089947 */ /* 0x000fea0003800000 */
[----:B------:R-:W-:Y:S02]  /*10f0*/  LOP3.LUT R9, R10, 0x3, RZ, 0xc0, !PT ;  /* 0x000000030a097812 */ /* 0x000fe400078ec0ff */
[----:B------:R-:W-:Y:S02]  /*1100*/  MOV R11, RZ ;  /* 0x000000ff000b7202 */ /* 0x000fe40000000f00 */
[----:B------:R-:W-:-:S07]  /*1110*/  IADD3 R14, -R9, R10, RZ ;  /* 0x0000000a090e7210 */ /* 0x000fce0007ffe1ff */
.L_x_2451:
[----:B------:R-:W-:-:S13]  /*1120*/  ISETP.EQ.OR P1, PT, R11, UR7, P2 ;  /* 0x000000070b007c0c */ /* 0x000fda0009722670 */
[----:B------:R-:W0:Y:S01]  /*1130*/  @!P1 S2R R25, SR_CTAID.Y ;  /* 0x0000000000199919 */ /* 0x000e220000002600 */
[----:B------:R-:W1:Y:S01]  /*1140*/  @!P1 LDC R8, c[0x0][0x10] ;  /* 0x00000400ff089b82 */ /* 0x000e620000000800 */
[----:B------:R-:W-:-:S05]  /*1150*/  @!P1 LOP3.LUT R15, R4, 0x1, RZ, 0xc0, !PT ;  /* 0x00000001040f9812 */ /* 0x000fca00078ec0ff */
[----:B-1----:R-:W-:-:S04]  /*1160*/  @!P1 IMAD R15, R15, R8, RZ ;  /* 0x000000080f0f9224 */ /* 0x002fc800078e02ff */
[----:B------:R-:W-:Y:S02]  /*1170*/  @!P1 IMAD R15, R15, R10, RZ ;  /* 0x0000000a0f0f9224 */ /* 0x000fe400078e02ff */
[----:B0-----:R-:W-:Y:S02]  /*1180*/  @!P1 IMAD R25, R8, R11, R25 ;  /* 0x0000000b08199224 */ /* 0x001fe400078e0219 */
[----:B------:R-:W0:Y:S01]  /*1190*/  @!P1 LDC.64 R8, c[0x0][0x248] ;  /* 0x00009200ff089b82 */ /* 0x000e220000000a00 */
[----:B------:R-:W-:-:S05]  /*11a0*/  @!P1 SHF.L.U32 R15, R15, 0x1, RZ ;  /* 0x000000010f0f9819 */ /* 0x000fca00000006ff */
[----:B0-----:R-:W-:-:S04]  /*11b0*/  @!P1 IMAD.WIDE R8, R15, 0x4, R8 ;  /* 0x000000040f089825 */ /* 0x001fc800078e0208 */
[----:B------:R-:W-:-:S05]  /*11c0*/  @!P1 IMAD.WIDE.U32 R24, R25, 0x8, R8 ;  /* 0x0000000819189825 */ /* 0x000fca00078e0008 */
[----:B------:R0:W2:Y:S01]  /*11d0*/  @!P1 LDG.E.64 R8, desc[UR8][R24.64] ;  /* 0x0000000818089981 */ /* 0x0000a2000c1e1b00 */
[----:B------:R-:W-:-:S04]  /*11e0*/  IADD3 R15, R11, 0x1, RZ ;  /* 0x000000010b0f7810 */ /* 0x000fc80007ffe0ff */
[----:B------:R-:W-:-:S13]  /*11f0*/  ISETP.EQ.OR P3, PT, R15, UR7, P2 ;  /* 0x000000070f007c0c */ /* 0x000fda0009762670 */
[----:B0-----:R-:W0:Y:S01]  /*1200*/  @!P3 S2R R24, SR_CTAID.Y ;  /* 0x000000000018b919 */ /* 0x001e220000002600 */
[----:B------:R-:W0:Y:S02]  /*1210*/  @!P3 LDC R23, c[0x0][0x10] ;  /* 0x00000400ff17bb82 */ /* 0x000e240000000800 */
[----:B0-----:R-:W-:Y:S02]  /*1220*/  @!P3 IMAD R15, R15, R23, R24 ;  /* 0x000000170f0fb224 */ /* 0x001fe400078e0218 */
[----:B--2---:R-:W-:Y:S01]  /*1230*/  @!P1 FADD.FTZ R12, R12, R8 ;  /* 0x000000080c0c9221 */ /* 0x004fe20000010000 */
[----:B------:R-:W-:Y:S01]  /*1240*/  @!P3 LOP3.LUT R8, R4, 0x1, RZ, 0xc0, !PT ;  /* 0x000000010408b812 */ /* 0x000fe200078ec0ff */
[----:B------:R-:W-:-:S04]  /*1250*/  @!P1 FADD.FTZ R13, R13, R9 ;  /* 0x000000090d0d9221 */ /* 0x000fc80000010000 */
[----:B------:R-:W-:Y:S02]  /*1260*/  @!P3 IMAD R23, R8, R23, RZ ;  /* 0x000000170817b224 */ /* 0x000fe400078e02ff */
[----:B------:R-:W0:Y:S02]  /*1270*/  @!P3 LDC.64 R8, c[0x0][0x248] ;  /* 0x00009200ff08bb82 */ /* 0x000e240000000a00 */
[----:B------:R-:W-:-:S05]  /*1280*/  @!P3 IMAD R23, R23, R10, RZ ;  /* 0x0000000a1717b224 */ /* 0x000fca00078e02ff */
        /* <DEDUP_REMOVED lines=40> */
.L_x_2450:
        /* <DEDUP_REMOVED lines=19> */
.L_x_2453:
[----:B------:R-:W-:Y:S05]  /*1640*/  BSYNC B0 ;  /* 0x0000000000007941 */ /* 0x000fea0003800000 */
.L_x_2452:
[----:B------:R-:W-:Y:S05]  /*1650*/  @!P3 BRA `(.L_x_2447) ;  /* 0x00000000007cb947 */ /* 0x000fea0003800000 */
[C---:B------:R-:W-:Y:S02]  /*1660*/  IADD3 R24, R11.reuse, 0x1, RZ ;  /* 0x000000010b187810 */ /* 0x040fe40007ffe0ff */
[----:B------:R-:W-:Y:S02]  /*1670*/  IADD3 R8, R11, 0x2, RZ ;  /* 0x000000020b087810 */ /* 0x000fe40007ffe0ff */
[----:B------:R-:W-:Y:S02]  /*1680*/  ISETP.EQ.OR P3, PT, R24, UR7, P2 ;  /* 0x0000000718007c0c */ /* 0x000fe40009762670 */
[----:B------:R-:W-:-:S04]  /*1690*/  ISETP.EQ.OR P1, PT, R8, UR7, P2 ;  /* 0x0000000708007c0c */ /* 0x000fc80009722670 */
[----:B------:R-:W-:-:S07]  /*16a0*/  ISETP.EQ.OR P1, PT, R14, 0x2, P1 ;  /* 0x000000020e00780c */ /* 0x000fce0000f22670 */
[----:B------:R-:W0:Y:S01]  /*16b0*/  @!P3 S2R R15, SR_CTAID.Y ;  /* 0x00000000000fb919 */ /* 0x000e220000002600 */
[----:B------:R-:W0:Y:S05]  /*16c0*/  @!P3 LDC R11, c[0x0][0x10] ;  /* 0x00000400ff0bbb82 */ /* 0x000e2a0000000800 */
[----:B------:R-:W1:Y:S03]  /*16d0*/  @!P1 S2R R14, SR_CTAID.Y ;  /* 0x00000000000e9919 */ /* 0x000e660000002600 */
[----:B------:R-:W1:Y:S01]  /*16e0*/  @!P1 LDC R9, c[0x0][0x10] ;  /* 0x00000400ff099b82 */ /* 0x000e620000000800 */
[----:B0-----:R-:W-:Y:S01]  /*16f0*/  @!P3 IMAD R15, R24, R11, R15 ;  /* 0x0000000b180fb224 */ /* 0x001fe200078e020f */
[----:B------:R-:W-:-:S05]  /*1700*/  @!P3 LOP3.LUT R24, R4, 0x1, RZ, 0xc0, !PT ;  /* 0x000000010418b812 */ /* 0x000fca00078ec0ff */
[----:B------:R-:W-:Y:S01]  /*1710*/  @!P3 IMAD R11, R24, R11, RZ ;  /* 0x0000000b180bb224 */ /* 0x000fe200078e02ff */
[----:B------:R-:W-:Y:S01]  /*1720*/  @!P1 LOP3.LUT R24, R4, 0x1, RZ, 0xc0, !PT ;  /* 0x0000000104189812 */ /* 0x000fe200078ec0ff */
[-C--:B-1----:R-:W-:Y:S02]  /*1730*/  @!P1 IMAD R14, R8, R9.reuse, R14 ;  /* 0x00000009080e9224 */ /* 0x082fe400078e020e */
[-C--:B------:R-:W-:Y:S02]  /*1740*/  @!P3 IMAD R11, R11, R10.reuse, RZ ;  /* 0x0000000a0b0bb224 */ /* 0x080fe400078e02ff */
[----:B------:R-:W-:Y:S02]  /*1750*/  @!P1 IMAD R23, R24, R9, RZ ;  /* 0x0000000918179224 */ /* 0x000fe400078e02ff */
[----:B------:R-:W0:Y:S01]  /*1760*/  @!P3 LDC.64 R8, c[0x0][0x248] ;  /* 0x00009200ff08bb82 */ /* 0x000e220000000a00 */
[----:B------:R-:W-:Y:S01]  /*1770*/  @!P3 SHF.L.U32 R11, R11, 0x1, RZ ;  /* 0x000000010b0bb819 */ /* 0x000fe200000006ff */
[----:B------:R-:W-:-:S05]  /*1780*/  @!P1 IMAD R23, R23, R10, RZ ;  /* 0x0000000a17179224 */ /* 0x000fca00078e02ff */
[----:B------:R-:W-:Y:S01]  /*1790*/  @!P1 SHF.L.U32 R23, R23, 0x1, RZ ;  /* 0x0000000117179819 */ /* 0x000fe200000006ff */
[----:B0-----:R-:W-:Y:S02]  /*17a0*/  @!P3 IMAD.WIDE R10, R11, 0x4, R8 ;  /* 0x000000040b0ab825 */ /* 0x001fe400078e0208 */
[----:B------:R-:W0:Y:S02]  /*17b0*/  @!P1 LDC.64 R8, c[0x0][0x248] ;  /* 0x00009200ff089b82 */ /* 0x000e240000000a00 */
[----:B------:R-:W-:-:S04]  /*17c0*/  @!P3 IMAD.WIDE.U32 R24, R15, 0x8, R10 ;  /* 0x000000080f18b825 */ /* 0x000fc800078e000a */
[----:B0-----:R-:W-:-:S04]  /*17d0*/  @!P1 IMAD.WIDE R8, R23, 0x4, R8 ;  /* 0x0000000417089825 */ /* 0x001fc800078e0208 */
[----:B------:R-:W-:Y:S02]  /*17e0*/  @!P1 IMAD.WIDE.U32 R10, R14, 0x8, R8 ;  /* 0x000000080e0a9825 */ /* 0x000fe400078e0008 */
[----:B------:R-:W2:Y:S04]  /*17f0*/  @!P3 LDG.E.64 R8, desc[UR8][R24.64] ;  /* 0x000000081808b981 */ /* 0x000ea8000c1e1b00 */
[----:B------:R-:W3:Y:S01]  /*1800*/  @!P1 LDG.E.64 R10, desc[UR8][R10.64] ;  /* 0x000000080a0a9981 */ /* 0x000ee2000c1e1b00 */
[----:B--2---:R-:W-:Y:S01]  /*1810*/  @!P3 FADD.FTZ R12, R12, R8 ;  /* 0x000000080c0cb221 */ /* 0x004fe20000010000 */
[----:B------:R-:W-:-:S03]  /*1820*/  @!P3 FADD.FTZ R13, R13, R9 ;  /* 0x000000090d0db221 */ /* 0x000fc60000010000 */
[----:B---3--:R-:W-:Y:S01]  /*1830*/  @!P1 FADD.FTZ R12, R12, R10 ;  /* 0x0000000a0c0c9221 */ /* 0x008fe20000010000 */
[----:B------:R-:W-:-:S07]  /*1840*/  @!P1 FADD.FTZ R13, R13, R11 ;  /* 0x0000000b0d0d9221 */ /* 0x000fce0000010000 */
.L_x_2447:
[----:B------:R-:W-:Y:S01]  /*1850*/  ULDC.64 UR10, c[0x0][0x218] ;  /* 0x00008600000a7ab9 */ /* 0x000fe20000000a00 */
[C---:B------:R-:W-:Y:S01]  /*1860*/  LOP3.LUT P1, RZ, R0.reuse, UR7, RZ, 0xfc, !PT ;  /* 0x0000000700ff7c12 */ /* 0x040fe2000f82fcff */
[----:B------:R-:W2:Y:S01]  /*1870*/  S2UR UR6, SR_CgaCtaId ;  /* 0x00000000000679c3 */ /* 0x000ea20000008800 */
[----:B------:R-:W-:Y:S01]  /*1880*/  ISETP.EQ.U32.AND P3, PT, RZ, UR10, PT ;  /* 0x0000000aff007c0c */ /* 0x000fe2000bf62070 */
[----:B------:R-:W-:Y:S01]  /*1890*/  UMOV UR5, 0x400 ;  /* 0x0000040000057882 */ /* 0x000fe20000000000 */
[----:B-1----:R-:W-:Y:S02]  /*18a0*/  IMAD.WIDE.U32 R8, R0, -0x77777777, RZ ;  /* 0x8888888900087825 */ /* 0x002fe400078e00ff */
[----:B------:R-:W-:Y:S01]  /*18b0*/  ISETP.EQ.OR.EX P1, PT, RZ, UR11, P1, P3 ;  /* 0x0000000bff007c0c */ /* 0x000fe20008f22730 */
[----:B------:R-:W-:Y:S02]  /*18c0*/  ULDC.64 UR10, c[0x0][0x278] ;  /* 0x00009e00000a7ab9 */ /* 0x000fe40000000a00 */
[----:B------:R-:W-:Y:S01]  /*18d0*/  SHF.R.U32.HI R23, RZ, 0x3, R9 ;  /* 0x00000003ff177819 */ /* 0x000fe20000011609 */
[----:B0-----:R-:W0:Y:S04]  /*18e0*/  LDC.64 R10, c[0x0][0x228] ;  /* 0x00008a00ff0a7b82 */ /* 0x001e280000000a00 */
[----:B------:R-:W-:-:S04]  /*18f0*/  IMAD R23, R23, -0xf, R0 ;  /* 0xfffffff117177824 */ /* 0x000fc800078e0200 */
[----:B------:R-:W1:Y:S01]  /*1900*/  LDC.64 R8, c[0x0][0x230] ;  /* 0x00008c00ff087b82 */ /* 0x000e620000000a00 */
[----:B------:R-:W-:-:S04]  /*1910*/  SHF.L.U32 R23, R23, 0x1, RZ ;  /* 0x0000000117177819 */ /* 0x000fc800000006ff */
[----:B------:R-:W-:Y:S01]  /*1920*/  IADD3 R23, R23, R2, RZ ;  /* 0x0000000217177210 */ /* 0x000fe20007ffe0ff */
[----:B--2---:R-:W-:Y:S02]  /*1930*/  ULEA UR5, UR6, UR5, 0x18 ;  /* 0x0000000506057291 */ /* 0x004fe4000f8ec03f */
[----:B------:R-:W2:Y:S01]  /*1940*/  @!P1 LDC.64 R14, c[0x0][0x218] ;  /* 0x00008600ff0e9b82 */ /* 0x000ea20000000a00 */
[----:B------:R-:W-:Y:S02]  /*1950*/  ULDC UR6, c[0x0][0x2a4] ;  /* 0x0000a90000067ab9 */ /* 0x000fe40000000800 */
[----:B------:R-:W-:Y:S01]  /*1960*/  @!P1 FMUL.FTZ R25, R13, UR6 ;  /* 0x000000060d199c20 */ /* 0x000fe20008410000 */
[----:B------:R-:W-:-:S03]  /*1970*/  @!P1 FMUL.FTZ R24, R12, UR6 ;  /* 0x000000060c189c20 */ /* 0x000fc60008410000 */
[----:B------:R1:W-:Y:S01]  /*1980*/  @!P2 STS.64 [UR5+0x90], R12 ;  /* 0x0000900cff00a988 */ /* 0x0003e20008000a05 */
[----:B0-----:R-:W-:-:S04]  /*1990*/  IMAD.WIDE R10, R23, 0x4, R10 ;  /* 0x00000004170a7825 */ /* 0x001fc800078e020a */
[----:B-1----:R-:W-:-:S04]  /*19a0*/  IMAD.WIDE R12, R23, 0x4, R8 ;  /* 0x00000004170c7825 */ /* 0x002fc800078e0208 */
[----:B--2---:R-:W-:-:S05]  /*19b0*/  @!P1 IMAD.WIDE R14, R20, 0x8, R14 ;  /* 0x00000008140e9825 */ /* 0x004fca00078e020e */
[----:B------:R0:W-:Y:S01]  /*19c0*/  @!P1 STG.E.64 desc[UR8][R14.64], R24 ;  /* 0x000000180e009986 */ /* 0x0001e2000c101b08 */
[----:B------:R-:W-:Y:S06]  /*19d0*/  BAR.SYNC.DEFER_BLOCKING 0x0 ;  /* 0x0000000000007b1d */ /* 0x000fec0000010000 */
[----:B------:R-:W2:Y:S04]  /*19e0*/  LDG.E.64 R8, desc[UR8][R10.64] ;  /* 0x000000080a087981 */ /* 0x000ea8000c1e1b00 */
[----:B------:R-:W1:Y:S01]  /*19f0*/  LDS.64 R14, [UR5+0x90] ;  /* 0x00009005ff0e7984 */ /* 0x000e620008000a00 */
[----:B0-----:R-:W-:Y:S01]  /*1a00*/  HADD2.F32 R25, -RZ, R19.H0_H0 ;  /* 0x20000013ff197230 */ /* 0x001fe20000004100 */
[----:B------:R-:W-:-:S02]  /*1a10*/  ULDC.U8 UR5, c[0x0][0x28c] ;  /* 0x0000a30000057ab9 */ /* 0x000fc40000000000 */
[----:B------:R0:W2:Y:S01]  /*1a20*/  LDG.E.64 R10, desc[UR8][R12.64] ;  /* 0x000000080c0a7981 */ /* 0x0000a2000c1e1b00 */
[----:B------:R-:W-:Y:S01]  /*1a30*/  ISETP.NE.AND P4, PT, RZ, UR5, PT ;  /* 0x00000005ff007c0c */ /* 0x000fe2000bf85270 */
[----:B------:R-:W-:Y:S01]  /*1a40*/  HADD2.F32 R19, -RZ, R19.H1_H1 ;  /* 0x30000013ff137230 */ /* 0x000fe20000004100 */
[----:B------:R-:W-:Y:S02]  /*1a50*/  ISETP.GE.U32.AND P2, PT, R16, UR10, PT ;  /* 0x0000000a10007c0c */ /* 0x000fe4000bf46070 */
[----:B------:R-:W-:Y:S02]  /*1a60*/  ISETP.GE.U32.AND P3, PT, R6, UR10, PT ;  /* 0x0000000a06007c0c */ /* 0x000fe4000bf66070 */
[----:B------:R-:W-:Y:S02]  /*1a70*/  ISETP.GE.AND.EX P2, PT, R5, UR11, PT, P2 ;  /* 0x0000000b05007c0c */ /* 0x000fe4000bf46320 */
[----:B------:R-:W-:Y:S01]  /*1a80*/  ISETP.GE.AND.EX P3, PT, R7, UR11, PT, P3 ;  /* 0x0000000b07007c0c */ /* 0x000fe2000bf66330 */
[----:B0-----:R-:W-:Y:S01]  /*1a90*/  HADD2.F32 R13, -RZ, R18.H0_H0 ;  /* 0x20000012ff0d7230 */ /* 0x001fe20000004100 */
[----:B------:R-:W-:-:S02]  /*1aa0*/  ISETP.GT.U32.OR P2, PT, R0, 0x1df, P2 ;  /* 0x000001df0000780c */ /* 0x000fc40001744470 */
[----:B------:R-:W-:Y:S01]  /*1ab0*/  ISETP.GT.U32.OR P3, PT, R0, 0x1df, P3 ;  /* 0x000001df0000780c */ /* 0x000fe20001f64470 */
[----:B-1----:R-:W-:Y:S01]  /*1ac0*/  FMUL.FTZ R24, R14, UR6 ;  /* 0x000000060e187c20 */ /* 0x002fe20008410000 */
[----:B------:R-:W-:-:S03]  /*1ad0*/  HADD2.F32 R14, -RZ, R22.H0_H0 ;  /* 0x20000016ff0e7230 */ /* 0x000fc60000004100 */
[----:B------:R-:W-:-:S04]  /*1ae0*/  FMUL.FTZ R2, R24, R24 ;  /* 0x0000001818027220 */ /* 0x000fc80000410000 */
[----:B------:R-:W-:Y:S01]  /*1af0*/  FFMA.FTZ R2, R15, UR6, -R2 ;  /* 0x000000060f027c23 */ /* 0x000fe20008010802 */
[--C-:B------:R-:W-:Y:S02]  /*1b00*/  HADD2.F32 R15, -RZ, R21.reuse.H0_H0 ;  /* 0x20000015ff0f7230 */ /* 0x100fe40000004100 */
[----:B------:R-:W-:Y:S02]  /*1b10*/  HADD2.F32 R21, -RZ, R21.H1_H1 ;  /* 0x30000015ff157230 */ /* 0x000fe40000004100 */
[----:B------:R-:W-:Y:S01]  /*1b20*/  FSETP.GTU.FTZ.AND P1, PT, R2, RZ, PT ;  /* 0x000000ff0200720b */ /* 0x000fe20003f3c000 */
[--C-:B------:R-:W-:Y:S01]  /*1b30*/  FADD.FTZ R12, R15, -R24.reuse ;  /* 0x800000180f0c7221 */ /* 0x100fe20000010000 */
[----:B------:R-:W-:-:S11]  /*1b40*/  FADD.FTZ R15, R25, -R24 ;  /* 0x80000018190f7221 */ /* 0x000fd60000010000 */
[----:B------:R-:W0:Y:S02]  /*1b50*/  @P1 LDC R23, c[0x0][0x238] ;  /* 0x00008e00ff171b82 */ /* 0x000e240000000800 */
[----:B0-----:R-:W-:Y:S01]  /*1b60*/  @P1 FADD.FTZ R2, R2, R23 ;  /* 0x0000001702021221 */ /* 0x001fe20000010000 */
[----:B------:R-:W-:-:S06]  /*1b70*/  MOV R23, 0x3f800000 ;  /* 0x3f80000000177802 */ /* 0x000fcc0000000f00 */
[----:B------:R0:W1:Y:S02]  /*1b80*/  @P1 MUFU.RSQ R23, R2 ;  /* 0x0000000200171308 */ /* 0x0000640000001400 */
[--C-:B0-----:R-:W-:Y:S01]  /*1b90*/  FADD.FTZ R2, R14, -R24.reuse ;  /* 0x800000180e027221 */ /* 0x101fe20000010000 */
[----:B------:R-:W-:Y:S01]  /*1ba0*/  FADD.FTZ R14, R13, -R24 ;  /* 0x800000180d0e7221 */ /* 0x000fe20000010000 */
[-C--:B-1----:R-:W-:Y:S01]  /*1bb0*/  FMUL.FTZ R15, R15, R23.reuse ;  /* 0x000000170f0f7220 */ /* 0x082fe20000410000 */
[-C--:B------:R-:W-:Y:S01]  /*1bc0*/  FMUL.FTZ R13, R12, R23.reuse ;  /* 0x000000170c0d7220 */ /* 0x080fe20000410000 */
[-C--:B------:R-:W-:Y:S01]  /*1bd0*/  FMUL.FTZ R25, R2, R23.reuse ;  /* 0x0000001702197220 */ /* 0x080fe20000410000 */
[----:B------:R-:W-:Y:S01]  /*1be0*/  FMUL.FTZ R14, R14, R23 ;  /* 0x000000170e0e7220 */ /* 0x000fe20000410000 */
[C-C-:B--2---:R-:W-:Y:S01]  /*1bf0*/  FFMA.FTZ R12, R8.reuse, R15, R10.reuse ;  /* 0x0000000f080c7223 */ /* 0x144fe2000001000a */
[----:B------:R-:W-:Y:S02]  /*1c00*/  HADD2.F32 R15, -RZ, R22.H1_H1 ;  /* 0x30000016ff0f7230 */ /* 0x000fe40000004100 */
[----:B------:R-:W-:Y:S01]  /*1c10*/  FFMA.FTZ R2, R8, R25, R10 ;  /* 0x0000001908027223 */ /* 0x000fe2000001000a */
[----:B------:R-:W-:-:S02]  /*1c20*/  HADD2.F32 R25, -RZ, R18.H1_H1 ;  /* 0x30000012ff197230 */ /* 0x000fc40000004100 */
[C-C-:B------:R-:W-:Y:S01]  /*1c30*/  FFMA.FTZ R13, R8.reuse, R13, R10.reuse ;  /* 0x0000000d080d7223 */ /* 0x140fe2000001000a */
[----:B------:R-:W-:Y:S01]  /*1c40*/  FFMA.FTZ R14, R8, R14, R10 ;  /* 0x0000000e080e7223 */ /* 0x000fe2000001000a */
[--C-:B------:R-:W-:Y:S01]  /*1c50*/  FADD.FTZ R22, R15, -R24.reuse ;  /* 0x800000180f167221 */ /* 0x100fe20000010000 */
[----:B------:R-:W-:Y:S01]  /*1c60*/  IADD3 R15, R17, 0x60, RZ ;  /* 0x00000060110f7810 */ /* 0x000fe20007ffe0ff */
[--C-:B------:R-:W-:Y:S01]  /*1c70*/  FADD.FTZ R8, R21, -R24.reuse ;  /* 0x8000001815087221 */ /* 0x100fe20000010000 */
[--C-:B------:R-:W-:Y:S01]  /*1c80*/  FADD.FTZ R10, R19, -R24.reuse ;  /* 0x80000018130a7221 */ /* 0x100fe20000010000 */
[----:B------:R-:W-:Y:S01]  /*1c90*/  FADD.FTZ R24, R25, -R24 ;  /* 0x8000001819187221 */ /* 0x000fe20000010000 */
[----:B------:R-:W-:Y:S01]  /*1ca0*/  ISETP.GE.U32.AND P1, PT, R15, UR10, PT ;  /* 0x0000000a0f007c0c */ /* 0x000fe2000bf26070 */
[-C--:B------:R-:W-:Y:S01]  /*1cb0*/  FMUL.FTZ R22, R22, R23.reuse ;  /* 0x0000001716167220 */ /* 0x080fe20000410000 */
[----:B------:R-:W-:Y:S01]  /*1cc0*/  SHF.R.S32.HI R18, RZ, 0x1f, R15 ;  /* 0x0000001fff127819 */ /* 0x000fe2000001140f */
[-C--:B------:R-:W-:Y:S01]  /*1cd0*/  FMUL.FTZ R10, R10, R23.reuse ;  /* 0x000000170a0a7220 */ /* 0x080fe20000410000 */
[-C--:B------:R-:W-:Y:S01]  /*1ce0*/  FMUL.FTZ R24, R24, R23.reuse ;  /* 0x0000001718187220 */ /* 0x080fe20000410000 */
[----:B------:R-:W-:Y:S01]  /*1cf0*/  FMUL.FTZ R8, R8, R23 ;  /* 0x0000001708087220 */ /* 0x000fe20000410000 */
[----:B------:R-:W-:Y:S01]  /*1d00*/  ISETP.GE.AND.EX P1, PT, R18, UR11, PT, P1 ;  /* 0x0000000b12007c0c */ /* 0x000fe2000bf26310 */
[C-C-:B------:R-:W-:Y:S01]  /*1d10*/  FFMA.FTZ R21, R9.reuse, R22, R11.reuse ;  /* 0x0000001609157223 */ /* 0x140fe2000001000b */
[C-C-:B------:R-:W-:Y:S01]  /*1d20*/  FFMA.FTZ R19, R9.reuse, R10, R11.reuse ;  /* 0x0000000a09137223 */ /* 0x140fe2000001000b */
[C-C-:B------:R-:W-:Y:S01]  /*1d30*/  FFMA.FTZ R23, R9.reuse, R24, R11.reuse ;  /* 0x0000001809177223 */ /* 0x140fe2000001000b */
[----:B------:R-:W-:Y:S01]  /*1d40*/  ISETP.GT.U32.OR P1, PT, R0, 0x1df, P1 ;  /* 0x000001df0000780c */ /* 0x000fe20000f24470 */
        /* <DEDUP_REMOVED lines=12> */
.L_x_2454:
[----:B------:R-:W-:Y:S04]  /*1e10*/  BSSY B0, `(.L_x_2455) ;  /* 0x000000e000007945 */ /* 0x000fe80003800000 */
[----:B------:R-:W-:Y:S05]  /*1e20*/  @!P0 BRA `(.L_x_2456) ;  /* 0x0000000000308947 */ /* 0x000fea0003800000 */
[----:B------:R-:W-:Y:S01]  /*1e30*/  ULDC.64 UR10, c[0x0][0x270] ;  /* 0x00009c00000a7ab9 */ /* 0x000fe20000000a00 */
[----:B------:R-:W-:Y:S01]  /*1e40*/  MOV R8, R26 ;  /* 0x0000001a00087202 */ /* 0x000fe20000000f00 */
[----:B------:R-:W-:Y:S01]  /*1e50*/  IMAD R10, R3, UR10, RZ ;  /* 0x0000000a030a7c24 */ /* 0x000fe2000f8e02ff */
[----:B------:R-:W-:Y:S02]  /*1e60*/  MOV R9, R29 ;  /* 0x0000001d00097202 */ /* 0x000fe40000000f00 */
[----:B------:R-:W-:Y:S01]  /*1e70*/  F2FP.F16.F32.PACK_AB R13, R22, R13 ;  /* 0x0000000d160d723e */ /* 0x000fe200000000ff */
[C---:B------:R-:W-:Y:S02]  /*1e80*/  IMAD R11, R17.reuse, UR11, R10 ;  /* 0x0000000b110b7c24 */ /* 0x040fe4000f8e020a */
[----:B------:R-:W-:Y:S01]  /*1e90*/  IMAD.WIDE.U32 R8, R17, UR10, R8 ;  /* 0x0000000a11087c25 */ /* 0x000fe2000f8e0008 */
[----:B------:R-:W-:-:S04]  /*1ea0*/  ULDC.64 UR10, c[0x0][0x210] ;  /* 0x00008400000a7ab9 */ /* 0x000fc80000000a00 */
[----:B------:R-:W-:Y:S02]  /*1eb0*/  IADD3 R11, R9, R11, RZ ;  /* 0x0000000b090b7210 */ /* 0x000fe40007ffe0ff */
[----:B------:R-:W-:-:S04]  /*1ec0*/  LEA R10, P5, R8, UR10, 0x1 ;  /* 0x0000000a080a7c11 */ /* 0x000fc8000f8a08ff */
[----:B------:R-:W-:-:S05]  /*1ed0*/  LEA.HI.X R11, R8, UR11, R11, 0x1, P5 ;  /* 0x0000000b080b7c11 */ /* 0x000fca000a8f0c0b */
[----:B------:R0:W-:Y:S04]  /*1ee0*/  STG.E desc[UR8][R10.64], R13 ;  /* 0x0000000d0a007986 */ /* 0x0001e8000c101908 */
.L_x_2456:
[----:B------:R-:W-:Y:S05]  /*1ef0*/  BSYNC B0 ;  /* 0x0000000000007941 */ /* 0x000fea0003800000 */
.L_x_2455:
        /* <DEDUP_REMOVED lines=11> */
.L_x_2457:
[----:B------:R-:W-:Y:S04]  /*1fb0*/  BSSY B0, `(.L_x_2458) ;  /* 0x000000e000007945 */ /* 0x000fe80003800000 */
        /* <DEDUP_REMOVED lines=9> */
[----:B0-----:R-:W-:-:S02]  /*2050*/  LEA R10, P2, R8, UR10, 0x1 ;  /* 0x0000000a080a7c11 */ /* 0x001fc4000f8408ff */
[----:B------:R-:W-:-:S04]  /*2060*/  IADD3 R5, R9, R5, RZ ;  /* 0x0000000509057210 */ /* 0x000fc80007ffe0ff */
[----:B------:R-:W-:-:S05]  /*2070*/  LEA.HI.X R11, R8, UR11, R5, 0x1, P2 ;  /* 0x0000000b080b7c11 */ /* 0x000fca00090f0c05 */
[----:B------:R1:W-:Y:S02]  /*2080*/  STG.E desc[UR8][R10.64], R19 ;  /* 0x000000130a007986 */ /* 0x0003e4000c101908 */
.L_x_2459:
[----:B------:R-:W-:Y:S05]  /*2090*/  BSYNC B0 ;  /* 0x0000000000007941 */ /* 0x000fea0003800000 */
.L_x_2458:
        /* <DEDUP_REMOVED lines=11> */
.L_x_2460:
        /* <DEDUP_REMOVED lines=10> */
[----:B01----:R-:W-:-:S02]  /*21f0*/  LEA R10, P2, R8, UR10, 0x1 ;  /* 0x0000000a080a7c11 */ /* 0x003fc4000f8408ff */
[----:B------:R-:W-:-:S04]  /*2200*/  IADD3 R7, R9, R7, RZ ;  /* 0x0000000709077210 */ /* 0x000fc80007ffe0ff */
[----:B------:R-:W-:-:S05]  /*2210*/  LEA.HI.X R11, R8, UR11, R7, 0x1, P2 ;  /* 0x0000000b080b7c11 */ /* 0x000fca00090f0c07 */
[----:B------:R2:W-:Y:S02]  /*2220*/  STG.E desc[UR8][R10.64], R21 ;  /* 0x000000150a007986 */ /* 0x0005e4000c101908 */
.L_x_2462:
[----:B------:R-:W-:Y:S05]  /*2230*/  BSYNC B0 ;  /* 0x0000000000007941 */ /* 0x000fea0003800000 */
.L_x_2461:
        /* <DEDUP_REMOVED lines=11> */
.L_x_2463:
[----:B------:R-:W-:Y:S04]  /*22f0*/  BSSY B0, `(.L_x_2464) ;  /* 0x000000e000007945 */ /* 0x000fe80003800000 */
[----:B------:R-:W-:Y:S05]  /*2300*/  @P1 BRA `(.L_x_2465) ;  /* 0x0000000000301947 */ /* 0x000fea0003800000 */
[----:B------:R-:W-:Y:S01]  /*2310*/  ULDC.64 UR10, c[0x0][0x270] ;  /* 0x00009c00000a7ab9 */ /* 0x000fe20000000a00 */
[----:B------:R-:W-:Y:S01]  /*2320*/  MOV R8, R26 ;  /* 0x0000001a00087202 */ /* 0x000fe20000000f00 */
[----:B------:R-:W-:Y:S01]  /*2330*/  IMAD R18, R18, UR10, RZ ;  /* 0x0000000a12127c24 */ /* 0x000fe2000f8e02ff */
[----:B------:R-:W-:Y:S02]  /*2340*/  MOV R9, R29 ;  /* 0x0000001d00097202 */ /* 0x000fe40000000f00 */
[----:B------:R-:W-:Y:S01]  /*2350*/  F2FP.F16.F32.PACK_AB R23, R23, R14 ;  /* 0x0000000e1717723e */ /* 0x000fe200000000ff */
[----:B------:R-:W-:-:S04]  /*2360*/  IMAD.WIDE.U32 R8, R15, UR10, R8 ;  /* 0x0000000a0f087c25 */ /* 0x000fc8000f8e0008 */
[----:B------:R-:W-:Y:S01]  /*2370*/  IMAD R15, R15, UR11, R18 ;  /* 0x0000000b0f0f7c24 */ /* 0x000fe2000f8e0212 */
[----:B------:R-:W-:Y:S02]  /*2380*/  ULDC.64 UR10, c[0x0][0x210] ;  /* 0x00008400000a7ab9 */ /* 0x000fe40000000a00 */
[----:B012---:R-:W-:Y:S02]  /*2390*/  LEA R10, P1, R8, UR10, 0x1 ;  /* 0x0000000a080a7c11 */ /* 0x007fe4000f8208ff */
[----:B------:R-:W-:-:S04]  /*23a0*/  IADD3 R15, R9, R15, RZ ;  /* 0x0000000f090f7210 */ /* 0x000fc80007ffe0ff */
[----:B------:R-:W-:-:S05]  /*23b0*/  LEA.HI.X R11, R8, UR11, R15, 0x1, P1 ;  /* 0x0000000b080b7c11 */ /* 0x000fca00088f0c0f */
[----:B------:R3:W-:Y:S02]  /*23c0*/  STG.E desc[UR8][R10.64], R23 ;  /* 0x000000170a007986 */ /* 0x0007e4000c101908 */
.L_x_2465:
[----:B------:R-:W-:Y:S05]  /*23d0*/  BSYNC B0 ;  /* 0x0000000000007941 */ /* 0x000fea0003800000 */
.L_x_2464:
[----:B------:R-:W4:Y:S01]  /*23e0*/  LDC R5, c[0x0][0x10] ;  /* 0x00000400ff057b82 */ /* 0x000f220000000800 */
[----:B------:R-:W-:Y:S02]  /*23f0*/  IADD3 R4, R4, 0x1, RZ ;  /* 0x0000000104047810 */ /* 0x000fe40007ffe0ff */
[----:B----4-:R-:W-:-:S04]  /*2400*/  IADD3 R20, R5, R20, RZ ;  /* 0x0000001405147210 */ /* 0x010fc80007ffe0ff */
[----:B------:R-:W-:-:S13]  /*2410*/  ISETP.GE.AND P1, PT, R20, UR4, PT ;  /* 0x0000000414007c0c */ /* 0x000fda000bf26270 */
[----:B------:R-:W-:Y:S05]  /*2420*/  @!P1 BRA `(.L_x_2466) ;  /* 0xffffffdc004c9947 */ /* 0x000fea000383ffff */
[----:B------:R-:W-:Y:S05]  /*2430*/  EXIT ;  /* 0x000000000000794d */ /* 0x000fea0003800000 */
.L_x_2467:
        /* <DEDUP_REMOVED lines=12> */
.L_x_3300:


//--------------------- .text._Z35group_norm_nhwc_fwd_one_pass_kernelI11Fp16IOFp32WLi256ELi30ELi480EEv26Group_norm_nhwc_fwd_params --------------------------
	.section	.text._Z35group_norm_nhwc_fwd_one_pass_kernelI11Fp16IOFp32WLi256ELi30ELi480EEv26Group_norm_nhwc_fwd_params,"ax",@progbits
	.align	128
        .global         _Z35group_norm_nhwc_fwd_one_pass_kernelI11Fp16IOFp32WLi256ELi30ELi480EEv26Group_norm_nhwc_fwd_params
        .type           _Z35group_norm_nhwc_fwd_one_pass_kernelI11Fp16IOFp32WLi256ELi30ELi480EEv26Group_norm_nhwc_fwd_params,@function
        .size           _Z35group_norm_nhwc_fwd_one_pass_kernelI11Fp16IOFp32WLi256ELi30ELi480EEv26Group_norm_nhwc_fwd_params,(.L_x_3301 - _Z35group_norm_nhwc_fwd_one_pass_kernelI11Fp16IOFp32WLi256ELi30ELi480EEv26Group_norm_nhwc_fwd_params)
        .other          _Z35group_norm_nhwc_fwd_one_pass_kernelI11Fp16IOFp32WLi256ELi30ELi480EEv26Group_norm_nhwc_fwd_params,@"STO_CUDA_ENTRY STV_DEFAULT"
_Z35group_norm_nhwc_fwd_one_pass_kernelI11Fp16IOFp32WLi256ELi30ELi480EEv26Group_norm_nhwc_fwd_params:
.text._Z35group_norm_nhwc_fwd_one_pass_kernelI11Fp16IOFp32WLi256ELi30ELi480EEv26Group_norm_nhwc_fwd_params:
[----:B------:R-:W-:Y:S08]  /*0000*/  LDC R1, c[0x0][0x28] ;  /* 0x00000a00ff017b82 */ /* 0x000ff00000000800 */
[----:B------:R-:W0:Y:S01]  /*0010*/  S2UR UR7, SR_CTAID.Y ;  /* 0x00000000000779c3 */ /* 0x000e220000002600 */
[----:B------:R-:W-:Y:S01]  /*0020*/  ULDC UR5, c[0x0][0x288] ;  /* 0x0000a20000057ab9 */ /* 0x000fe20000000800 */
[----:B------:R-:W-:-:S02]  /*0030*/  ULDC UR4, c[0x0][0x258] ;  /* 0x0000960000047ab9 */ /* 0x000fc40000000800 */
[----:B------:R-:W-:-:S04]  /*0040*/  UIMAD UR5, UR5, UR4, URZ ;  /* 0x00000004050572a4 */ /* 0x000fc8000f8e023f */
[----:B0-----:R-:W-:-:S06]  /*0050*/  UISETP.GE.AND UP0, UPT, UR7, UR5, UPT ;  /* 0x000000050700728c */ /* 0x001fcc000bf06270 */
[----:B------:R-:W-:-:S13]  /*0060*/  PLOP3.LUT P0, PT, PT, PT, UP0, 0x80, 0x0 ;  /* 0x000000000000781c */ /* 0x000fda0003f0f008 */
        /* <DEDUP_REMOVED lines=16> */
[----:B------:R-:W-:Y:S01]  /*0170*/  IMAD R6, R5, -0xf, R0 ;  /* 0xfffffff105067824 */ /* 0x000fe200078e0200 */
[----:B------:R-:W-:Y:S02]  /*0180*/  UMOV UR6, UR7 ;  /* 0x0000000700067c82 */ /* 0x000fe40008000000 */
[----:B------:R-:W-:-:S02]  /*0190*/  IADD3 R3, R21, 0x20, RZ ;  /* 0x0000002015037810 */ /* 0x000fc40007ffe0ff */
[C---:B------:R-:W-:Y:S02]  /*01a0*/  IADD3 R4, R21.reuse, 0x40, RZ ;  /* 0x0000004015047810 */ /* 0x040fe40007ffe0ff */
[C---:B------:R-:W-:Y:S02]  /*01b0*/  IADD3 R5, R21.reuse, 0x60, RZ ;  /* 0x0000006015057810 */ /* 0x040fe40007ffe0ff */
[----:B------:R-:W-:Y:S02]  /*01c0*/  ISETP.LT.U32.AND P1, PT, R21, UR10, PT ;  /* 0x0000000a15007c0c */ /* 0x000fe4000bf21070 */
[----:B------:R-:W-:Y:S02]  /*01d0*/  SHF.R.S32.HI R7, RZ, 0x1f, R21 ;  /* 0x0000001fff077819 */ /* 0x000fe40000011415 */
[----:B------:R-:W-:Y:S02]  /*01e0*/  ISETP.LT.U32.AND P2, PT, R3, UR10, PT ;  /* 0x0000000a03007c0c */ /* 0x000fe4000bf41070 */
[----:B------:R-:W-:-:S02]  /*01f0*/  ISETP.LT.U32.AND P3, PT, R4, UR10, PT ;  /* 0x0000000a04007c0c */ /* 0x000fc4000bf61070 */
[----:B------:R-:W-:Y:S02]  /*0200*/  SHF.R.S32.HI R9, RZ, 0x1f, R3 ;  /* 0x0000001fff097819 */ /* 0x000fe40000011403 */
[----:B------:R-:W-:Y:S02]  /*0210*/  SHF.R.S32.HI R11, RZ, 0x1f, R4 ;  /* 0x0000001fff0b7819 */ /* 0x000fe40000011404 */
[----:B------:R-:W-:Y:S02]  /*0220*/  ISETP.LT.U32.AND P0, PT, R5, UR10, PT ;  /* 0x0000000a05007c0c */ /* 0x000fe4000bf01070 */
[----:B------:R-:W-:Y:S02]  /*0230*/  SHF.R.S32.HI R37, RZ, 0x1f, R5 ;  /* 0x0000001fff257819 */ /* 0x000fe40000011405 */
[----:B------:R-:W-:Y:S02]  /*0240*/  SHF.R.S32.HI R8, RZ, 0x5, R8 ;  /* 0x00000005ff087819 */ /* 0x000fe40000011408 */
[----:B------:R-:W-:-:S02]  /*0250*/  SHF.L.U32 R6, R6, 0x1, RZ ;  /* 0x0000000106067819 */ /* 0x000fc400000006ff */
[----:B------:R-:W-:Y:S02]  /*0260*/  IADD3 R10, R21, 0xe0, RZ ;  /* 0x000000e0150a7810 */ /* 0x000fe40007ffe0ff */
[----:B------:R-:W-:Y:S02]  /*0270*/  ISETP.LT.AND.EX P1, PT, R7, UR11, !P4, P1 ;  /* 0x0000000b07007c0c */ /* 0x000fe4000e721310 */
[----:B------:R-:W-:Y:S02]  /*0280*/  ISETP.LT.AND.EX P2, PT, R9, UR11, !P4, P2 ;  /* 0x0000000b09007c0c */ /* 0x000fe4000e741320 */
[----:B------:R-:W-:Y:S02]  /*0290*/  ISETP.LT.AND.EX P3, PT, R11, UR11, !P4, P3 ;  /* 0x0000000b0b007c0c */ /* 0x000fe4000e761330 */
[----:B------:R-:W-:Y:S01]  /*02a0*/  ISETP.LT.AND.EX P4, PT, R37, UR11, !P4, P0 ;  /* 0x0000000b25007c0c */ /* 0x000fe2000e781300 */
[----:B------:R-:W-:Y:S01]  /*02b0*/  ULDC.64 UR10, c[0x0][0x208] ;  /* 0x00008200000a7ab9 */ /* 0x000fe20000000a00 */
[----:B------:R-:W-:Y:S01]  /*02c0*/  LEA R8, R8, UR4, 0x3 ;  /* 0x0000000408087c11 */ /* 0x000fe2000f8e18ff */
[----:B0-----:R-:W-:-:S10]  /*02d0*/  UMOV UR4, URZ ;  /* 0x0000003f00047c82 */ /* 0x001fd40008000000 */
.L_x_2504:
[----:B0-----:R-:W0:Y:S01]  /*02e0*/  LDC R18, c[0x0][0x288] ;  /* 0x0000a200ff127b82 */ /* 0x001e220000000800 */
[----:B------:R-:W-:Y:S01]  /*02f0*/  ULDC.64 UR16, c[0x0][0x278] ;  /* 0x00009e0000107ab9 */ /* 0x000fe20000000a00 */
[----:B------:R-:W-:-:S06]  /*0300*/  ULDC.64 UR14, c[0x0][0x280] ;  /* 0x0000a000000e7ab9 */ /* 0x000fcc0000000a00 */
[----:B-1----:R-:W1:Y:S08]  /*0310*/  @P2 LDC.64 R28, c[0x0][0x270] ;  /* 0x00009c00ff1c2b82 */ /* 0x002e700000000a00 */
[----:B------:R-:W2:Y:S01]  /*0320*/  @P3 LDC.64 R30, c[0x0][0x270] ;  /* 0x00009c00ff1e3b82 */ /* 0x000ea20000000a00 */
[----:B0-----:R-:W-:-:S07]  /*0330*/  IABS R15, R18 ;  /* 0x00000012000f7213 */ /* 0x001fce0000000000 */
[----:B------:R-:W0:Y:S01]  /*0340*/  @P4 LDC.64 R26, c[0x0][0x270] ;  /* 0x00009c00ff1a4b82 */ /* 0x000e220000000a00 */
[----:B------:R-:W3:Y:S01]  /*0350*/  I2F.RP R14, R15 ;  /* 0x0000000f000e7306 */ /* 0x000ee20000209400 */
[----:B-1----:R-:W-:-:S04]  /*0360*/  @P2 IMAD R20, R9, R28, RZ ;  /* 0x0000001c09142224 */ /* 0x002fc800078e02ff */
[----:B------:R-:W-:-:S03]  /*0370*/  @P2 IMAD R25, R3, R29, R20 ;  /* 0x0000001d03192224 */ /* 0x000fc600078e0214 */
[----:B---3--:R-:W1:Y:S01]  /*0380*/  MUFU.RCP R14, R14 ;  /* 0x0000000e000e7308 */ /* 0x008e620000001000 */
[----:B0-----:R-:W-:Y:S01]  /*0390*/  @P4 IMAD R38, R37, R26, RZ ;  /* 0x0000001a25264224 */ /* 0x001fe200078e02ff */
[----:B-1----:R-:W-:-:S06]  /*03a0*/  IADD3 R12, R14, 0xffffffe, RZ ;  /* 0x0ffffffe0e0c7810 */ /* 0x002fcc0007ffe0ff */
[----:B------:R0:W1:Y:S02]  /*03b0*/  F2I.FTZ.U32.TRUNC.NTZ R13, R12 ;  /* 0x0000000c000d7305 */ /* 0x000064000021f000 */
[----:B0-----:R-:W-:Y:S01]  /*03c0*/  HFMA2.MMA R12, -RZ, RZ, 0, 0 ;  /* 0x00000000ff0c7435 */ /* 0x001fe200000001ff */
[----:B-1----:R-:W-:-:S05]  /*03d0*/  IADD3 R16, RZ, -R13, RZ ;  /* 0x8000000dff107210 */ /* 0x002fca0007ffe0ff */
[----:B------:R-:W-:Y:S01]  /*03e0*/  IMAD R17, R16, R15, RZ ;  /* 0x0000000f10117224 */ /* 0x000fe200078e02ff */
[----:B------:R-:W-:-:S03]  /*03f0*/  IABS R16, UR6 ;  /* 0x0000000600107c13 */ /* 0x000fc60008000000 */
[----:B------:R-:W-:Y:S01]  /*0400*/  IMAD.HI.U32 R13, R13, R17, R12 ;  /* 0x000000110d0d7227 */ /* 0x000fe200078e000c */
[----:B------:R-:W-:Y:S01]  /*0410*/  LOP3.LUT R12, R18, UR6, RZ, 0x3c, !PT ;  /* 0x00000006120c7c12 */ /* 0x000fe2000f8e3cff */
[----:B------:R-:W0:Y:S03]  /*0420*/  LDC R17, c[0x0][0x294] ;  /* 0x0000a500ff117b82 */ /* 0x000e260000000800 */
[----:B------:R-:W-:Y:S01]  /*0430*/  ISETP.GE.AND P5, PT, R12, RZ, PT ;  /* 0x000000ff0c00720c */ /* 0x000fe20003fa6270 */
[----:B------:R-:W-:-:S05]  /*0440*/  IMAD.HI.U32 R13, R13, R16, RZ ;  /* 0x000000100d0d7227 */ /* 0x000fca00078e00ff */
[----:B------:R-:W-:-:S05]  /*0450*/  IADD3 R14, -R13, RZ, RZ ;  /* 0x000000ff0d0e7210 */ /* 0x000fca0007ffe1ff */
[----:B------:R-:W-:-:S05]  /*0460*/  IMAD R14, R15, R14, R16 ;  /* 0x0000000e0f0e7224 */ /* 0x000fca00078e0210 */
[----:B------:R-:W-:-:S13]  /*0470*/  ISETP.GT.U32.AND P6, PT, R15, R14, PT ;  /* 0x0000000e0f00720c */ /* 0x000fda0003fc4070 */
[-C--:B------:R-:W-:Y:S02]  /*0480*/  @!P6 IADD3 R14, R14, -R15.reuse, RZ ;  /* 0x8000000f0e0ee210 */ /* 0x080fe40007ffe0ff */
[----:B------:R-:W-:Y:S02]  /*0490*/  @!P6 IADD3 R13, R13, 0x1, RZ ;  /* 0x000000010d0de810 */ /* 0x000fe40007ffe0ff */
[----:B------:R-:W-:Y:S02]  /*04a0*/  ISETP.GE.U32.AND P0, PT, R14, R15, PT ;  /* 0x0000000f0e00720c */ /* 0x000fe40003f06070 */
[----:B------:R-:W-:-:S11]  /*04b0*/  ISETP.NE.AND P6, PT, R18, RZ, PT ;  /* 0x000000ff1200720c */ /* 0x000fd60003fc5270 */
[----:B------:R-:W-:-:S04]  /*04c0*/  @P0 IADD3 R13, R13, 0x1, RZ ;  /* 0x000000010d0d0810 */ /* 0x000fc80007ffe0ff */
[----:B------:R-:W-:Y:S01]  /*04d0*/  MOV R15, R13 ;  /* 0x0000000d000f7202 */ /* 0x000fe20000000f00 */
[----:B------:R-:W-:-:S03]  /*04e0*/  IMAD.WIDE.U32 R12, R0, -0x77777777, RZ ;  /* 0x88888889000c7825 */ /* 0x000fc600078e00ff */
[----:B------:R-:W-:Y:S02]  /*04f0*/  @!P5 IADD3 R15, -R15, RZ, RZ ;  /* 0x000000ff0f0fd210 */ /* 0x000fe40007ffe1ff */
[----:B------:R-:W-:Y:S02]  /*0500*/  @!P6 LOP3.LUT R15, RZ, R18, RZ, 0x33, !PT ;  /* 0x00000012ff0fe212 */ /* 0x000fe400078e33ff */
[----:B------:R-:W-:Y:S02]  /*0510*/  SHF.R.U32.HI R36, RZ, 0x3, R13 ;  /* 0x00000003ff247819 */ /* 0x000fe4000001160d */
[----:B------:R-:W-:Y:S01]  /*0520*/  IADD3 R39, -R15, RZ, RZ ;  /* 0x000000ff0f277210 */ /* 0x000fe20007ffe1ff */
[----:B------:R-:W1:Y:S01]  /*0530*/  @P1 LDC.64 R12, c[0x0][0x270] ;  /* 0x00009c00ff0c1b82 */ /* 0x000e620000000a00 */
[----:B------:R-:W-:Y:S01]  /*0540*/  SHF.R.S32.HI R14, RZ, 0x1f, R15 ;  /* 0x0000001fff0e7819 */ /* 0x000fe2000001140f */
[----:B0-----:R-:W-:Y:S02]  /*0550*/  IMAD R36, R17, UR9, R36 ;  /* 0x0000000911247c24 */ /* 0x001fe4000f8e0224 */
[----:B------:R-:W-:Y:S01]  /*0560*/  IMAD R39, R18, R39, UR6 ;  /* 0x0000000612277e24 */ /* 0x000fe2000f8e0227 */
[----:B------:R-:W-:Y:S01]  /*0570*/  SHF.R.S32.HI R18, RZ, 0x1f, R6 ;  /* 0x0000001fff127819 */ /* 0x000fe20000011406 */
[----:B------:R-:W-:Y:S01]  /*0580*/  IMAD R14, R14, UR14, RZ ;  /* 0x0000000e0e0e7c24 */ /* 0x000fe2000f8e02ff */
[----:B------:R-:W-:Y:S01]  /*0590*/  IADD3 R34, R36, 0x80, RZ ;  /* 0x0000008024227810 */ /* 0x000fe20007ffe0ff */
[----:B------:R-:W-:Y:S01]  /*05a0*/  IMAD R39, R39, 0x1e, RZ ;  /* 0x0000001e27277824 */ /* 0x000fe200078e02ff */
[----:B------:R-:W0:Y:S01]  /*05b0*/  @P1 LDC.64 R16, c[0x0][0x220] ;  /* 0x00008800ff101b82 */ /* 0x000e220000000a00 */
[----:B------:R-:W-:Y:S01]  /*05c0*/  IMAD R53, R15, UR15, R14 ;  /* 0x0000000f0f357c24 */ /* 0x000fe2000f8e020e */
[----:B------:R-:W-:-:S02]  /*05d0*/  ISETP.GE.U32.AND P5, PT, R34, UR16, PT ;  /* 0x0000001022007c0c */ /* 0x000fc4000bfa6070 */
[----:B------:R-:W-:Y:S02]  /*05e0*/  IADD3 R50, P0, R6, R39, RZ ;  /* 0x0000002706327210 */ /* 0x000fe40007f1e0ff */
[----:B------:R-:W-:Y:S02]  /*05f0*/  SHF.R.S32.HI R35, RZ, 0x1f, R34 ;  /* 0x0000001fff237819 */ /* 0x000fe40000011422 */
[----:B------:R-:W-:Y:S02]  /*0600*/  LEA.HI.X.SX32 R51, R39, R18, 0x1, P0 ;  /* 0x0000001227337211 */ /* 0x000fe400000f0eff */
[----:B------:R-:W-:Y:S01]  /*0610*/  ISETP.GE.AND.EX P5, PT, R35, UR17, PT, P5 ;  /* 0x0000001123007c0c */ /* 0x000fe2000bfa6350 */
[----:B------:R-:W3:Y:S01]  /*0620*/  @P2 LDC.64 R18, c[0x0][0x220] ;  /* 0x00008800ff122b82 */ /* 0x000ee20000000a00 */
[----:B------:R-:W-:Y:S01]  /*0630*/  IADD3 R32, R36, 0xa0, RZ ;  /* 0x000000a024207810 */ /* 0x000fe20007ffe0ff */
[----:B------:R-:W-:Y:S01]  /*0640*/  IMAD.WIDE.U32 R50, R15, UR14, R50 ;  /* 0x0000000e0f327c25 */ /* 0x000fe2000f8e0032 */
[----:B------:R-:W-:-:S02]  /*0650*/  ISETP.LT.U32.AND P5, PT, R0, 0x1e0, !P5 ;  /* 0x000001e00000780c */ /* 0x000fc40006fa1070 */
[----:B------:R-:W-:Y:S01]  /*0660*/  ISETP.GE.U32.AND P0, PT, R32, UR16, PT ;  /* 0x0000001020007c0c */ /* 0x000fe2000bf06070 */
[----:B-1----:R-:W-:Y:S01]  /*0670*/  @P1 IMAD R14, R7, R12, RZ ;  /* 0x0000000c070e1224 */ /* 0x002fe200078e02ff */
[----:B------:R-:W-:Y:S02]  /*0680*/  IADD3 R53, R51, R53, RZ ;  /* 0x0000003533357210 */ /* 0x000fe40007ffe0ff */
[-C--:B------:R-:W-:Y:S01]  /*0690*/  @P1 MOV R52, R50.reuse ;  /* 0x0000003200341202 */ /* 0x080fe20000000f00 */
[C---:B------:R-:W-:Y:S01]  /*06a0*/  @P1 IMAD R23, R21.reuse, R13, R14 ;  /* 0x0000000d15171224 */ /* 0x040fe200078e020e */
[----:B------:R-:W-:Y:S01]  /*06b0*/  SHF.R.S32.HI R33, RZ, 0x1f, R32 ;  /* 0x0000001fff217819 */ /* 0x000fe20000011420 */
[----:B------:R-:W1:Y:S01]  /*06c0*/  @P3 LDC.64 R14, c[0x0][0x220] ;  /* 0x00008800ff0e3b82 */ /* 0x000e620000000a00 */
[----:B------:R-:W-:Y:S01]  /*06d0*/  @P3 MOV R20, R50 ;  /* 0x0000003200143202 */ /* 0x000fe20000000f00 */
[----:B------:R-:W-:Y:S01]  /*06e0*/  @P1 IMAD.WIDE.U32 R12, R21, R12, R52 ;  /* 0x0000000c150c1225 */ /* 0x000fe200078e0034 */
[----:B------:R-:W-:-:S03]  /*06f0*/  ISETP.GE.AND.EX P0, PT, R33, UR17, PT, P0 ;  /* 0x0000001121007c0c */ /* 0x000fc6000bf06300 */
[----:B--2---:R-:W-:Y:S01]  /*0700*/  @P3 IMAD R21, R11, R30, RZ ;  /* 0x0000001e0b153224 */ /* 0x004fe200078e02ff */
[----:B------:R-:W-:Y:S02]  /*0710*/  @P1 IADD3 R13, R13, R23, RZ ;  /* 0x000000170d0d1210 */ /* 0x000fe40007ffe0ff */
[----:B0-----:R-:W-:Y:S01]  /*0720*/  @P1 LEA R16, P6, R12, R16, 0x1 ;  /* 0x000000100c101211 */ /* 0x001fe200078c08ff */
[----:B------:R-:W0:Y:S01]  /*0730*/  @P5 LDC.64 R22, c[0x0][0x270] ;  /* 0x00009c00ff165b82 */ /* 0x000e220000000a00 */
[----:B------:R-:W-:Y:S01]  /*0740*/  ISETP.LT.U32.AND P0, PT, R0, 0x1e0, !P0 ;  /* 0x000001e00000780c */ /* 0x000fe20004701070 */
[----:B------:R-:W-:Y:S01]  /*0750*/  @P3 IMAD R41, R4, R31, R21 ;  /* 0x0000001f04293224 */ /* 0x000fe200078e0215 */
[----:B------:R-:W-:Y:S02]  /*0760*/  @P1 LEA.HI.X R17, R12, R17, R13, 0x1, P6 ;  /* 0x000000110c111211 */ /* 0x000fe400030f0c0d */
[----:B------:R-:W-:Y:S02]  /*0770*/  @P2 MOV R12, R50 ;  /* 0x00000032000c2202 */ /* 0x000fe40000000f00 */
[----:B------:R-:W-:-:S02]  /*0780*/  @P2 MOV R13, R53 ;  /* 0x00000035000d2202 */ /* 0x000fc40000000f00 */
[----:B------:R-:W-:Y:S01]  /*0790*/  @P3 MOV R21, R53 ;  /* 0x0000003500153202 */ /* 0x000fe20000000f00 */
[----:B------:R-:W-:-:S03]  /*07a0*/  @P2 IMAD.WIDE.U32 R28, R3, R28, R12 ;  /* 0x0000001c031c2225 */ /* 0x000fc600078e000c */
[----:B------:R-:W2:Y:S01]  /*07b0*/  @P4 LDC.64 R12, c[0x0][0x220] ;  /* 0x00008800ff0c4b82 */ /* 0x000ea20000000a00 */
[----:B------:R-:W-:Y:S01]  /*07c0*/  @P3 IMAD.WIDE.U32 R30, R4, R30, R20 ;  /* 0x0000001e041e3225 */ /* 0x000fe200078e0014 */
[----:B------:R-:W-:Y:S02]  /*07d0*/  @P2 IADD3 R29, R29, R25, RZ ;  /* 0x000000191d1d2210 */ /* 0x000fe40007ffe0ff */
[----:B---3--:R-:W-:-:S04]  /*07e0*/  @P2 LEA R18, P6, R28, R18, 0x1 ;  /* 0x000000121c122211 */ /* 0x008fc800078c08ff */
[----:B------:R-:W3:Y:S01]  /*07f0*/  @P5 LDC.64 R24, c[0x0][0x220] ;  /* 0x00008800ff185b82 */ /* 0x000ee20000000a00 */
[----:B------:R-:W-:Y:S02]  /*0800*/  @P2 LEA.HI.X R19, R28, R19, R29, 0x1, P6 ;  /* 0x000000131c132211 */ /* 0x000fe400030f0c1d */
[----:B------:R-:W-:Y:S02]  /*0810*/  @P3 IADD3 R28, R31, R41, RZ ;  /* 0x000000291f1c3210 */ /* 0x000fe40007ffe0ff */
[C---:B-1----:R-:W-:Y:S02]  /*0820*/  @P3 LEA R14, P6, R30.reuse, R14, 0x1 ;  /* 0x0000000e1e0e3211 */ /* 0x042fe400078c08ff */
[----:B------:R-:W-:Y:S01]  /*0830*/  @P4 MOV R29, R53 ;  /* 0x00000035001d4202 */ /* 0x000fe20000000f00 */
[----:B------:R-:W1:Y:S01]  /*0840*/  @P0 LDC.64 R20, c[0x0][0x270] ;  /* 0x00009c00ff140b82 */ /* 0x000e620000000a00 */
[----:B------:R-:W-:Y:S01]  /*0850*/  @P3 LEA.HI.X R15, R30, R15, R28, 0x1, P6 ;  /* 0x0000000f1e0f3211 */ /* 0x000fe200030f0c1c */
[----:B0-----:R-:W-:Y:S01]  /*0860*/  @P5 IMAD R30, R35, R22, RZ ;  /* 0x00000016231e5224 */ /* 0x001fe200078e02ff */
[-C--:B------:R-:W-:Y:S01]  /*0870*/  @P4 MOV R28, R50.reuse ;  /* 0x00000032001c4202 */ /* 0x080fe20000000f00 */
[C---:B------:R-:W-:Y:S01]  /*0880*/  @P4 IMAD R35, R5.reuse, R27, R38 ;  /* 0x0000001b05234224 */ /* 0x040fe200078e0226 */
[----:B------:R-:W-:Y:S01]  /*0890*/  @P5 MOV R31, R53 ;  /* 0x00000035001f5202 */ /* 0x000fe20000000f00 */
[C---:B------:R-:W-:Y:S01]  /*08a0*/  @P5 IMAD R41, R34.reuse, R23, R30 ;  /* 0x0000001722295224 */ /* 0x040fe200078e021e */
[----:B------:R-:W-:Y:S01]  /*08b0*/  @P5 MOV R30, R50 ;  /* 0x00000032001e5202 */ /* 0x000fe20000000f00 */
[----:B------:R-:W-:Y:S01]  /*08c0*/  @P4 IMAD.WIDE.U32 R28, R5, R26, R28 ;  /* 0x0000001a051c4225 */ /* 0x000fe200078e001c */
[----:B------:R-:W-:Y:S01]  /*08d0*/  HFMA2.MMA R38, -RZ, RZ, 0, 0 ;  /* 0x00000000ff267435 */ /* 0x000fe200000001ff */
[----:B------:R-:W0:Y:S02]  /*08e0*/  @P0 LDC.64 R26, c[0x0][0x220] ;  /* 0x00008800ff1a0b82 */ /* 0x000e240000000a00 */
[----:B------:R-:W-:Y:S01]  /*08f0*/  @P5 IMAD.WIDE.U32 R22, R34, R22, R30 ;  /* 0x0000001622165225 */ /* 0x000fe200078e001e */
[----:B------:R-:W-:-:S02]  /*0900*/  @P4 IADD3 R29, R29, R35, RZ ;  /* 0x000000231d1d4210 */ /* 0x000fc40007ffe0ff */
[C---:B--2---:R-:W-:Y:S02]  /*0910*/  @P4 LEA R12, P6, R28.reuse, R12, 0x1 ;  /* 0x0000000c1c0c4211 */ /* 0x044fe400078c08ff */
[----:B------:R-:W-:Y:S02]  /*0920*/  @P5 IADD3 R23, R23, R41, RZ ;  /* 0x0000002917175210 */ /* 0x000fe40007ffe0ff */
[----:B------:R-:W-:Y:S02]  /*0930*/  @P4 LEA.HI.X R13, R28, R13, R29, 0x1, P6 ;  /* 0x0000000d1c0d4211 */ /* 0x000fe400030f0c1d */
[----:B---3--:R-:W-:Y:S02]  /*0940*/  @P5 LEA R24, P6, R22, R24, 0x1 ;  /* 0x0000001816185211 */ /* 0x008fe400078c08ff */
[----:B------:R-:W-:Y:S01]  /*0950*/  IADD3 R35, R36, 0xc0, RZ ;  /* 0x000000c024237810 */ /* 0x000fe20007ffe0ff */
[----:B-1----:R-:W-:Y:S01]  /*0960*/  @P0 IMAD R33, R33, R20, RZ ;  /* 0x0000001421210224 */ /* 0x002fe200078e02ff */
[----:B------:R-:W-:-:S02]  /*0970*/  @P5 LEA.HI.X R25, R22, R25, R23, 0x1, P6 ;  /* 0x0000001916195211 */ /* 0x000fc400030f0c17 */
[----:B------:R-:W-:Y:S01]  /*0980*/  @P0 MOV R22, R50 ;  /* 0x0000003200160202 */ /* 0x000fe20000000f00 */
[C---:B------:R-:W-:Y:S01]  /*0990*/  @P0 IMAD R21, R32.reuse, R21, R33 ;  /* 0x0000001520150224 */ /* 0x040fe200078e0221 */
[----:B------:R-:W-:Y:S01]  /*09a0*/  @P0 MOV R23, R53 ;  /* 0x0000003500170202 */ /* 0x000fe20000000f00 */
[----:B------:R1:W2:Y:S02]  /*09b0*/  @P5 LDG.E R38, desc[UR10][R24.64] ;  /* 0x0000000a18265981 */ /* 0x0002a4000c1e1900 */
[----:B------:R-:W-:Y:S01]  /*09c0*/  @P0 IMAD.WIDE.U32 R32, R32, R20, R22 ;  /* 0x0000001420200225 */ /* 0x000fe200078e0016 */
[----:B------:R-:W-:Y:S02]  /*09d0*/  ISETP.GE.U32.AND P6, PT, R35, UR16, PT ;  /* 0x0000001023007c0c */ /* 0x000fe4000bfc6070 */
[----:B------:R-:W-:Y:S02]  /*09e0*/  SHF.R.S32.HI R31, RZ, 0x1f, R35 ;  /* 0x0000001fff1f7819 */ /* 0x000fe40000011423 */
[----:B------:R-:W-:-:S02]  /*09f0*/  @P0 IADD3 R21, R33, R21, RZ ;  /* 0x0000001521150210 */ /* 0x000fc40007ffe0ff */
[C---:B0-----:R-:W-:Y:S02]  /*0a00*/  @P0 LEA R20, P5, R32.reuse, R26, 0x1 ;  /* 0x0000001a20140211 */ /* 0x041fe400078a08ff */
[----:B------:R-:W-:Y:S02]  /*0a10*/  ISETP.GE.AND.EX P6, PT, R31, UR17, PT, P6 ;  /* 0x000000111f007c0c */ /* 0x000fe4000bfc6360 */
[----:B------:R-:W-:Y:S02]  /*0a20*/  @P0 LEA.HI.X R21, R32, R27, R21, 0x1, P5 ;  /* 0x0000001b20150211 */ /* 0x000fe400028f0c15 */
[----:B------:R-:W-:Y:S02]  /*0a30*/  SHF.R.S32.HI R41, RZ, 0x1f, R10 ;  /* 0x0000001fff297819 */ /* 0x000fe4000001140a */
[----:B------:R-:W-:Y:S02]  /*0a40*/  ISETP.GE.U32.AND P5, PT, R10, UR16, PT ;  /* 0x000000100a007c0c */ /* 0x000fe4000bfa6070 */
[----:B------:R-:W-:-:S02]  /*0a50*/  ISETP.LT.U32.AND P6, PT, R0, 0x1e0, !P6 ;  /* 0x000001e00000780c */ /* 0x000fc400077c1070 */
[----:B------:R-:W-:-:S04]  /*0a60*/  ISETP.GE.AND.EX P5, PT, R41, UR17, PT, P5 ;  /* 0x0000001129007c0c */ /* 0x000fc8000bfa6350 */
[----:B------:R-:W-:Y:S01]  /*0a70*/  ISETP.GT.U32.OR P5, PT, R0, 0x1df, P5 ;  /* 0x000001df0000780c */ /* 0x000fe20002fa4470 */
[----:B------:R-:W-:-:S06]  /*0a80*/  HFMA2.MMA R40, -RZ, RZ, 0, 0 ;  /* 0x00000000ff287435 */ /* 0x000fcc00000001ff */
[----:B------:R-:W0:Y:S01]  /*0a90*/  @P6 LDC.64 R22, c[0x0][0x270] ;  /* 0x00009c00ff166b82 */ /* 0x000e220000000a00 */
[----:B------:R-:W-:-:S03]  /*0aa0*/  CS2R R42, SRZ ;  /* 0x00000000002a7805 */ /* 0x000fc6000001ff00 */
[----:B------:R-:W3:Y:S04]  /*0ab0*/  @P2 LDG.E R40, desc[UR10][R18.64] ;  /* 0x0000000a12282981 */ /* 0x000ee8000c1e1900 */
[----:B-1----:R-:W1:Y:S01]  /*0ac0*/  @!P5 LDC.64 R24, c[0x0][0x270] ;  /* 0x00009c00ff18db82 */ /* 0x002e620000000a00 */
[----:B------:R-:W4:Y:S01]  /*0ad0*/  @P1 LDG.E R42, desc[UR10][R16.64] ;  /* 0x0000000a102a1981 */ /* 0x000f22000c1e1900 */
[----:B------:R-:W-:-:S03]  /*0ae0*/  CS2R R44, SRZ ;  /* 0x00000000002c7805 */ /* 0x000fc6000001ff00 */
[----:B------:R-:W5:Y:S03]  /*0af0*/  @P3 LDG.E R43, desc[UR10][R14.64] ;  /* 0x0000000a0e2b3981 */ /* 0x000f66000c1e1900 */
[----:B------:R-:W1:Y:S01]  /*0b00*/  @P6 LDC.64 R28, c[0x0][0x220] ;  /* 0x00008800ff1c6b82 */ /* 0x000e620000000a00 */
[----:B------:R0:W2:Y:S04]  /*0b10*/  @P4 LDG.E R44, desc[UR10][R12.64] ;  /* 0x0000000a0c2c4981 */ /* 0x0000a8000c1e1900 */
[----:B------:R2:W2:Y:S03]  /*0b20*/  @P0 LDG.E R45, desc[UR10][R20.64] ;  /* 0x0000000a142d0981 */ /* 0x0004a6000c1e1900 */
[----:B------:R-:W1:Y:S01]  /*0b30*/  @!P5 LDC.64 R26, c[0x0][0x220] ;  /* 0x00008800ff1adb82 */ /* 0x000e620000000a00 */
[----:B0-----:R-:W-:Y:S01]  /*0b40*/  @P6 IMAD R30, R31, R22, RZ ;  /* 0x000000161f1e6224 */ /* 0x001fe200078e02ff */
[----:B------:R-:W-:-:S02]  /*0b50*/  @P6 MOV R12, R50 ;  /* 0x00000032000c6202 */ /* 0x000fc40000000f00 */
[----:B------:R-:W-:Y:S01]  /*0b60*/  @P6 MOV R13, R53 ;  /* 0x00000035000d6202 */ /* 0x000fe20000000f00 */
[----:B------:R-:W-:Y:S02]  /*0b70*/  @P6 IMAD R19, R35, R23, R30 ;  /* 0x0000001723136224 */ /* 0x000fe400078e021e */
[----:B-1----:R-:W-:Y:S02]  /*0b80*/  @!P5 IMAD R16, R41, R24, RZ ;  /* 0x000000182910d224 */ /* 0x002fe400078e02ff */
[----:B------:R-:W-:Y:S01]  /*0b90*/  @P6 IMAD.WIDE.U32 R22, R35, R22, R12 ;  /* 0x0000001623166225 */ /* 0x000fe200078e000c */
[----:B------:R-:W-:Y:S02]  /*0ba0*/  @!P5 MOV R12, R50 ;  /* 0x00000032000cd202 */ /* 0x000fe40000000f00 */
        /* <DEDUP_REMOVED lines=8> */
[C---:B------:R-:W-:Y:S01]  /*0c30*/  @!P5 LEA R26, P0, R24.reuse, R26, 0x1 ;  /* 0x0000001a181ad211 */ /* 0x040fe200078008ff */
[----:B------:R-:W2:Y:S03]  /*0c40*/  @P6 LDG.E R46, desc[UR10][R28.64] ;  /* 0x0000000a1c2e6981 */ /* 0x000ea6000c1e1900 */
[----:B------:R-:W-:-:S05]  /*0c50*/  @!P5 LEA.HI.X R27, R24, R27, R12, 0x1, P0 ;  /* 0x0000001b181bd211 */ /* 0x000fca00000f0c0c */
[----:B------:R-:W2:Y:S01]  /*0c60*/  @!P5 LDG.E R47, desc[UR10][R26.64] ;  /* 0x0000000a1a2fd981 */ /* 0x000ea2000c1e1900 */
[C---:B------:R-:W-:Y:S02]  /*0c70*/  ISETP.GT.AND P0, PT, R2.reuse, 0x1e, PT ;  /* 0x0000001e0200780c */ /* 0x040fe40003f04270 */
[----:B------:R-:W-:Y:S01]  /*0c80*/  ISETP.NE.AND P5, PT, R2, RZ, PT ;  /* 0x000000ff0200720c */ /* 0x000fe20003fa5270 */
[----:B------:R-:W0:Y:S01]  /*0c90*/  LDC R48, c[0x0][0xc] ;  /* 0x00000300ff307b82 */ /* 0x000e220000000800 */
[----:B------:R-:W-:Y:S01]  /*0ca0*/  BSSY B0, `(.L_x_2468) ;  /* 0x000007f000007945 */ /* 0x000fe20003800000 */
[--C-:B---3--:R-:W-:Y:S02]  /*0cb0*/  HADD2.F32 R15, -RZ, R40.reuse.H1_H1 ;  /* 0x30000028ff0f7230 */ /* 0x108fe40000004100 */
[----:B------:R-:W-:Y:S02]  /*0cc0*/  HADD2.F32 R14, -RZ, R40.H0_H0 ;  /* 0x20000028ff0e7230 */ /* 0x000fe40000004100 */
[----:B----4-:R-:W-:-:S02]  /*0cd0*/  HADD2.F32 R13, -RZ, R42.H1_H1 ;  /* 0x3000002aff0d7230 */ /* 0x010fc40000004100 */
[----:B------:R-:W-:Y:S01]  /*0ce0*/  FMUL.FTZ R17, R15, R15 ;  /* 0x0000000f0f117220 */ /* 0x000fe20000410000 */
[----:B------:R-:W-:Y:S02]  /*0cf0*/  HADD2.F32 R12, -RZ, R42.H0_H0 ;  /* 0x2000002aff0c7230 */ /* 0x000fe40000004100 */
[C---:B------:R-:W-:Y:S01]  /*0d00*/  FADD.FTZ R16, R14.reuse, R15 ;  /* 0x0000000f0e107221 */ /* 0x040fe20000010000 */
[--C-:B-----5:R-:W-:Y:S02]  /*0d10*/  HADD2.F32 R18, -RZ, R43.reuse.H1_H1 ;  /* 0x3000002bff127230 */ /* 0x120fe40000004100 */
[----:B------:R-:W-:Y:S01]  /*0d20*/  FMUL.FTZ R15, R13, R13 ;  /* 0x0000000d0d0f7220 */ /* 0x000fe20000410000 */
[----:B------:R-:W-:Y:S01]  /*0d30*/  FFMA.FTZ R14, R14, R14, R17 ;  /* 0x0000000e0e0e7223 */ /* 0x000fe20000010011 */
[----:B------:R-:W-:Y:S02]  /*0d40*/  HADD2.F32 R17, -RZ, R43.H0_H0 ;  /* 0x2000002bff117230 */ /* 0x000fe40000004100 */
[C---:B------:R-:W-:Y:S01]  /*0d50*/  FADD.FTZ R13, R12.reuse, R13 ;  /* 0x0000000d0c0d7221 */ /* 0x040fe20000010000 */
[----:B------:R-:W-:Y:S01]  /*0d60*/  FFMA.FTZ R15, R12, R12, R15 ;  /* 0x0000000c0c0f7223 */ /* 0x000fe2000001000f */
[----:B--2---:R-:W-:-:S02]  /*0d70*/  HADD2.F32 R20, -RZ, R44.H1_H1 ;  /* 0x3000002cff147230 */ /* 0x004fc40000004100 */
[----:B------:R-:W-:Y:S01]  /*0d80*/  FMUL.FTZ R12, R18, R18 ;  /* 0x00000012120c7220 */ /* 0x000fe20000410000 */
[----:B------:R-:W-:Y:S02]  /*0d90*/  HADD2.F32 R19, -RZ, R44.H0_H0 ;  /* 0x2000002cff137230 */ /* 0x000fe40000004100 */
[C---:B------:R-:W-:Y:S01]  /*0da0*/  FADD.FTZ R18, R17.reuse, R18 ;  /* 0x0000001211127221 */ /* 0x040fe20000010000 */
[----:B------:R-:W-:Y:S01]  /*0db0*/  FADD.FTZ R15, RZ, R15 ;  /* 0x0000000fff0f7221 */ /* 0x000fe20000010000 */
[----:B------:R-:W-:Y:S01]  /*0dc0*/  FADD.FTZ R13, RZ, R13 ;  /* 0x0000000dff0d7221 */ /* 0x000fe20000010000 */
[----:B------:R-:W-:Y:S01]  /*0dd0*/  FFMA.FTZ R17, R17, R17, R12 ;  /* 0x0000001111117223 */ /* 0x000fe2000001000c */
[----:B------:R-:W-:Y:S01]  /*0de0*/  FMUL.FTZ R12, R20, R20 ;  /* 0x00000014140c7220 */ /* 0x000fe20000410000 */
[----:B------:R-:W-:Y:S01]  /*0df0*/  FADD.FTZ R14, R15, R14 ;  /* 0x0000000e0f0e7221 */ /* 0x000fe20000010000 */
[----:B------:R-:W-:Y:S01]  /*0e00*/  FADD.FTZ R13, R13, R16 ;  /* 0x000000100d0d7221 */ /* 0x000fe20000010000 */
[----:B------:R-:W-:Y:S01]  /*0e10*/  FADD.FTZ R20, R19, R20 ;  /* 0x0000001413147221 */ /* 0x000fe20000010000 */
[----:B------:R-:W-:-:S02]  /*0e20*/  HADD2.F32 R15, -RZ, R38.H1_H1 ;  /* 0x30000026ff0f7230 */ /* 0x000fc40000004100 */
[----:B------:R-:W-:Y:S01]  /*0e30*/  FFMA.FTZ R19, R19, R19, R12 ;  /* 0x0000001313137223 */ /* 0x000fe2000001000c */
[----:B------:R-:W-:Y:S02]  /*0e40*/  HADD2.F32 R12, -RZ, R38.H0_H0 ;  /* 0x20000026ff0c7230 */ /* 0x000fe40000004100 */
[----:B------:R-:W-:Y:S01]  /*0e50*/  FADD.FTZ R13, R13, R18 ;  /* 0x000000120d0d7221 */ /* 0x000fe20000010000 */
[----:B------:R-:W-:Y:S01]  /*0e60*/  FADD.FTZ R14, R14, R17 ;  /* 0x000000110e0e7221 */ /* 0x000fe20000010000 */
[--C-:B------:R-:W-:Y:S02]  /*0e70*/  HADD2.F32 R18, -RZ, R45.reuse.H1_H1 ;  /* 0x3000002dff127230 */ /* 0x100fe40000004100 */
[----:B------:R-:W-:Y:S01]  /*0e80*/  FMUL.FTZ R17, R15, R15 ;  /* 0x0000000f0f117220 */ /* 0x000fe20000410000 */
[----:B------:R-:W-:Y:S01]  /*0e90*/  FADD.FTZ R16, R12, R15 ;  /* 0x0000000f0c107221 */ /* 0x000fe20000010000 */
[----:B------:R-:W-:Y:S02]  /*0ea0*/  HADD2.F32 R15, -RZ, R45.H0_H0 ;  /* 0x2000002dff0f7230 */ /* 0x000fe40000004100 */
[----:B------:R-:W-:Y:S01]  /*0eb0*/  FADD.FTZ R14, R14, R19 ;  /* 0x000000130e0e7221 */ /* 0x000fe20000010000 */
[----:B------:R-:W-:Y:S01]  /*0ec0*/  FFMA.FTZ R17, R12, R12, R17 ;  /* 0x0000000c0c117223 */ /* 0x000fe20000010011 */
[----:B------:R-:W-:Y:S01]  /*0ed0*/  FMUL.FTZ R12, R18, R18 ;  /* 0x00000012120c7220 */ /* 0x000fe20000410000 */
[----:B------:R-:W-:-:S02]  /*0ee0*/  FADD.FTZ R18, R15, R18 ;  /* 0x000000120f127221 */ /* 0x000fc40000010000 */
[----:B------:R-:W-:Y:S01]  /*0ef0*/  FADD.FTZ R14, R14, R17 ;  /* 0x000000110e0e7221 */ /* 0x000fe20000010000 */
[----:B------:R-:W-:Y:S01]  /*0f00*/  FFMA.FTZ R15, R15, R15, R12 ;  /* 0x0000000f0f0f7223 */ /* 0x000fe2000001000c */
[----:B------:R-:W-:Y:S01]  /*0f10*/  FADD.FTZ R13, R13, R20 ;  /* 0x000000140d0d7221 */ /* 0x000fe20000010000 */
[--C-:B------:R-:W-:Y:S02]  /*0f20*/  HADD2.F32 R19, -RZ, R46.reuse.H1_H1 ;  /* 0x3000002eff137230 */ /* 0x100fe40000004100 */
[----:B------:R-:W-:Y:S01]  /*0f30*/  FADD.FTZ R14, R14, R15 ;  /* 0x0000000f0e0e7221 */ /* 0x000fe20000010000 */
[----:B------:R-:W-:Y:S02]  /*0f40*/  HADD2.F32 R12, -RZ, R46.H0_H0 ;  /* 0x2000002eff0c7230 */ /* 0x000fe40000004100 */
[----:B------:R-:W-:Y:S01]  /*0f50*/  FADD.FTZ R13, R13, R16 ;  /* 0x000000100d0d7221 */ /* 0x000fe20000010000 */
[----:B------:R-:W-:Y:S01]  /*0f60*/  FMUL.FTZ R17, R19, R19 ;  /* 0x0000001313117220 */ /* 0x000fe20000410000 */
[----:B------:R-:W-:-:S02]  /*0f70*/  HADD2.F32 R15, -RZ, R47.H1_H1 ;  /* 0x3000002fff0f7230 */ /* 0x000fc40000004100 */
[C---:B------:R-:W-:Y:S01]  /*0f80*/  FADD.FTZ R16, R12.reuse, R19 ;  /* 0x000000130c107221 */ /* 0x040fe20000010000 */
[----:B------:R-:W-:Y:S01]  /*0f90*/  FFMA.FTZ R17, R12, R12, R17 ;  /* 0x0000000c0c117223 */ /* 0x000fe20000010011 */
[----:B------:R-:W-:Y:S01]  /*0fa0*/  FADD.FTZ R13, R13, R18 ;  /* 0x000000120d0d7221 */ /* 0x000fe20000010000 */
[----:B------:R-:W-:Y:S02]  /*0fb0*/  HADD2.F32 R12, -RZ, R47.H0_H0 ;  /* 0x2000002fff0c7230 */ /* 0x000fe40000004100 */
[----:B------:R-:W-:Y:S01]  /*0fc0*/  FMUL.FTZ R19, R15, R15 ;  /* 0x0000000f0f137220 */ /* 0x000fe20000410000 */
[----:B------:R-:W-:Y:S01]  /*0fd0*/  FADD.FTZ R14, R14, R17 ;  /* 0x000000110e0e7221 */ /* 0x000fe20000010000 */
[----:B------:R-:W-:Y:S01]  /*0fe0*/  FADD.FTZ R13, R13, R16 ;  /* 0x000000100d0d7221 */ /* 0x000fe20000010000 */
[C---:B------:R-:W-:Y:S01]  /*0ff0*/  FADD.FTZ R16, R12.reuse, R15 ;  /* 0x0000000f0c107221 */ /* 0x040fe20000010000 */
[----:B------:R-:W-:-:S03]  /*1000*/  FFMA.FTZ R19, R12, R12, R19 ;  /* 0x0000000c0c137223 */ /* 0x000fc60000010013 */
[----:B------:R-:W-:Y:S01]  /*1010*/  FADD.FTZ R13, R13, R16 ;  /* 0x000000100d0d7221 */ /* 0x000fe20000010000 */
[----:B------:R-:W-:-:S04]  /*1020*/  FADD.FTZ R14, R14, R19 ;  /* 0x000000130e0e7221 */ /* 0x000fc80000010000 */
[----:B------:R-:W1:Y:S04]  /*1030*/  SHFL.DOWN PT, R12, R13, 0x1, 0x1f ;  /* 0x08201f000d0c7f89 */ /* 0x000e6800000e0000 */
[----:B------:R-:W2:Y:S01]  /*1040*/  SHFL.DOWN PT, R15, R14, 0x1, 0x1f ;  /* 0x08201f000e0f7f89 */ /* 0x000ea200000e0000 */
[----:B-1----:R-:W-:Y:S01]  /*1050*/  @!P0 FADD.FTZ R13, R13, R12 ;  /* 0x0000000c0d0d8221 */ /* 0x002fe20000010000 */
[----:B--2---:R-:W-:-:S04]  /*1060*/  @!P0 FADD.FTZ R14, R14, R15 ;  /* 0x0000000f0e0e8221 */ /* 0x004fc80000010000 */
[----:B------:R-:W1:Y:S04]  /*1070*/  SHFL.DOWN PT, R12, R13, 0x2, 0x1f ;  /* 0x08401f000d0c7f89 */ /* 0x000e6800000e0000 */
[----:B------:R-:W2:Y:S01]  /*1080*/  SHFL.DOWN PT, R15, R14, 0x2, 0x1f ;  /* 0x08401f000e0f7f89 */ /* 0x000ea200000e0000 */
[----:B------:R-:W-:-:S13]  /*1090*/  ISETP.GT.AND P0, PT, R2, 0x1d, PT ;  /* 0x0000001d0200780c */ /* 0x000fda0003f04270 */
        /* <DEDUP_REMOVED lines=17> */
[----:B------:R-:W-:Y:S02]  /*11b0*/  MOV R32, R13 ;  /* 0x0000000d00207202 */ /* 0x000fe40000000f00 */
[----:B------:R-:W-:-:S05]  /*11c0*/  MOV R33, R14 ;  /* 0x0000000e00217202 */ /* 0x000fca0000000f00 */
[----:B------:R1:W-:Y:S01]  /*11d0*/  @!P5 STS.64 [R8+0x10], R32 ;  /* 0x000010200800d388 */ /* 0x0003e20000000a00 */
[----:B------:R-:W-:Y:S01]  /*11e0*/  BAR.SYNC.DEFER_BLOCKING 0x0 ;  /* 0x0000000000007b1d */ /* 0x000fe20000010000 */
[----:B------:R-:W-:Y:S02]  /*11f0*/  ISETP.NE.AND P5, PT, R0, RZ, PT ;  /* 0x000000ff0000720c */ /* 0x000fe40003fa5270 */
[----:B0-----:R-:W-:-:S11]  /*1200*/  ISETP.GE.U32.AND P0, PT, R48, 0x2, PT ;  /* 0x000000023000780c */ /* 0x001fd60003f06070 */
[----:B-1----:R-:W-:Y:S05]  /*1210*/  @P5 BRA `(.L_x_2469) ;  /* 0x00000000009c5947 */ /* 0x002fea0003800000 */
[----:B------:R-:W0:Y:S01]  /*1220*/  S2UR UR8, SR_CgaCtaId ;  /* 0x00000000000879c3 */ /* 0x000e220000008800 */
[----:B------:R-:W-:Y:S02]  /*1230*/  UMOV UR7, 0x400 ;  /* 0x0000040000077882 */ /* 0x000fe40000000000 */
[----:B0-----:R-:W-:-:S09]  /*1240*/  ULEA UR7, UR8, UR7, 0x18 ;  /* 0x0000000708077291 */ /* 0x001fd2000f8ec03f */
        /* <DEDUP_REMOVED lines=36> */
.L_x_2469:
[----:B------:R-:W-:Y:S05]  /*1490*/  BSYNC B0 ;  /* 0x0000000000007941 */ /* 0x000fea0003800000 */
.L_x_2468:
[----:B------:R-:W-:Y:S05]  /*14a0*/  @!P0 BRA `(.L_x_2470) ;  /* 0x0000001000788947 */ /* 0x000fea0003800000 */
[----:B------:R-:W0:Y:S01]  /*14b0*/  LDC R12, c[0x0][0x10] ;  /* 0x00000400ff0c7b82 */ /* 0x000e220000000800 */
[----:B------:R-:W1:Y:S01]  /*14c0*/  S2R R13, SR_CTAID.Y ;  /* 0x00000000000d7919 */ /* 0x000e620000002600 */
[----:B------:R-:W-:-:S06]  /*14d0*/  ULOP3.LUT UR7, UR4, 0x1, URZ, 0xc0, !UPT ;  /* 0x0000000104077892 */ /* 0x000fcc000f8ec03f */
[----:B------:R-:W2:Y:S08]  /*14e0*/  LDC.64 R14, c[0x0][0x240] ;  /* 0x00009000ff0e7b82 */ /* 0x000eb00000000a00 */
[----:B------:R-:W3:Y:S01]  /*14f0*/  LDC.64 R20, c[0x0][0x248] ;  /* 0x00009200ff147b82 */ /* 0x000ee20000000a00 */
[----:B0-----:R-:W-:-:S04]  /*1500*/  IMAD R16, R12, UR7, RZ ;  /* 0x000000070c107c24 */ /* 0x001fc8000f8e02ff */
[C---:B------:R-:W-:Y:S01]  /*1510*/  IMAD R18, R16.reuse, R48, RZ ;  /* 0x0000003010127224 */ /* 0x040fe200078e02ff */
[----:B-1----:R-:W-:-:S04]  /*1520*/  IADD3 R17, R16, R13, RZ ;  /* 0x0000000d10117210 */ /* 0x002fc80007ffe0ff */
[----:B------:R-:W-:Y:S01]  /*1530*/  SHF.L.U32 R19, R18, 0x1, RZ ;  /* 0x0000000112137819 */ /* 0x000fe200000006ff */
[----:B--2---:R-:W-:-:S04]  /*1540*/  IMAD.WIDE.U32 R14, R17, 0x4, R14 ;  /* 0x00000004110e7825 */ /* 0x004fc800078e000e */
[----:B---3--:R-:W-:Y:S01]  /*1550*/  IMAD.WIDE R20, R19, 0x4, R20 ;  /* 0x0000000413147825 */ /* 0x008fe200078e0214 */
[----:B------:R-:W-:Y:S06]  /*1560*/  @P5 BRA `(.L_x_2471) ;  /* 0x0000000000505947 */ /* 0x000fec0003800000 */
[----:B------:R-:W-:Y:S01]  /*1570*/  ULOP3.LUT UP0, URZ, UR4, 0x2, URZ, 0xc0, !UPT ;  /* 0x00000002043f7892 */ /* 0x000fe2000f80c03f */
[----:B------:R-:W-:Y:S01]  /*1580*/  IMAD R17, R12, UR9, R13 ;  /* 0x000000090c117c24 */ /* 0x000fe2000f8e020d */
[----:B------:R-:W-:Y:S02]  /*1590*/  UMOV UR7, 0xffffffff ;  /* 0xffffffff00077882 */ /* 0x000fe40000000000 */
[----:B------:R-:W-:Y:S01]  /*15a0*/  USEL UR7, UR7, 0x1, UP0 ;  /* 0x0000000107077887 */ /* 0x000fe20008000000 */
[----:B------:R-:W-:Y:S01]  /*15b0*/  IMAD.WIDE.U32 R16, R17, 0x8, R20 ;  /* 0x0000000811107825 */ /* 0x000fe200078e0014 */
[----:B------:R-:W-:-:S04]  /*15c0*/  PLOP3.LUT P0, PT, PT, PT, UP0, 0x80, 0x0 ;  /* 0x000000000000781c */ /* 0x000fc80003f0f008 */
[----:B------:R-:W-:Y:S01]  /*15d0*/  SEL R19, R48, RZ, !P0 ;  /* 0x000000ff30137207 */ /* 0x000fe20004000000 */
[----:B------:R0:W-:Y:S01]  /*15e0*/  STG.E.64 desc[UR10][R16.64], R32 ;  /* 0x0000002010007986 */ /* 0x0001e2000c101b0a */
[----:B------:R-:W-:Y:S02]  /*15f0*/  MOV R23, UR7 ;  /* 0x0000000700177c02 */ /* 0x000fe40008000f00 */
[----:B------:R-:W-:Y:S01]  /*1600*/  ISETP.NE.AND P0, PT, R19, -0x1, PT ;  /* 0xffffffff1300780c */ /* 0x000fe20003f05270 */
[----:B------:R-:W-:Y:S06]  /*1610*/  MEMBAR.ALL.GPU ;  /* 0x0000000000007992 */ /* 0x000fec000000a000 */
[----:B------:R-:W-:-:S00]  /*1620*/  ERRBAR ;  /* 0x00000000000079ab */ /* 0x000fc00000000000 */
[----:B------:R-:W-:Y:S06]  /*1630*/  CGAERRBAR ;  /* 0x00000000000075ab */ /* 0x000fec0000000000 */
[----:B------:R0:W-:Y:S01]  /*1640*/  REDG.E.ADD.S32.STRONG.GPU desc[UR10][R14.64], R23 ;  /* 0x000000170e00798e */ /* 0x0001e2000c10e38a */
[----:B------:R-:W-:Y:S05]  /*1650*/  @!P0 BRA `(.L_x_2471) ;  /* 0x0000000000148947 */ /* 0x000fea0003800000 */
.L_x_2472:
[----:B0-----:R-:W2:Y:S04]  /*1660*/  LDG.E.STRONG.GPU R16, desc[UR10][R14.64] ;  /* 0x0000000a0e107981 */ /* 0x001ea8000c1ef900 */
[----:B--2---:R-:W-:Y:S01]  /*1670*/  CCTL.IVALL ;  /* 0x00000000ff00798f */ /* 0x004fe20002000000 */
[----:B------:R-:W-:Y:S05]  /*1680*/  YIELD ;  /* 0x0000000000007946 */ /* 0x000fea0003800000 */
[----:B------:R-:W-:-:S13]  /*1690*/  ISETP.NE.AND P0, PT, R16, R19, PT ;  /* 0x000000131000720c */ /* 0x000fda0003f05270 */
[----:B------:R-:W-:Y:S05]  /*16a0*/  @P0 BRA `(.L_x_2472) ;  /* 0xfffffffc00ec0947 */ /* 0x000fea000383ffff */
.L_x_2471:
        /* <DEDUP_REMOVED lines=8> */
[----:B------:R-:W-:-:S04]  /*1730*/  LOP3.LUT R15, R48, 0x3, RZ, 0xc0, !PT ;  /* 0x00000003300f7812 */ /* 0x000fc800078ec0ff */
[----:B------:R-:W-:Y:S02]  /*1740*/  IADD3 R14, -R15, R48, RZ ;  /* 0x000000300f0e7210 */ /* 0x000fe40007ffe1ff */
[----:B------:R-:W-:Y:S02]  /*1750*/  MOV R15, RZ ;  /* 0x000000ff000f7202 */ /* 0x000fe40000000f00 */
[----:B------:R-:W-:-:S13]  /*1760*/  ISETP.GT.AND P0, PT, R14, RZ, PT ;  /* 0x000000ff0e00720c */ /* 0x000fda0003f04270 */
[----:B------:R-:W-:Y:S05]  /*1770*/  @!P0 BRA `(.L_x_2474) ;  /* 0x0000000800d88947 */ /* 0x000fea0003800000 */
[----:B------:R-:W-:Y:S02]  /*1780*/  ISETP.GT.AND P6, PT, R14, 0xc, PT ;  /* 0x0000000c0e00780c */ /* 0x000fe40003fc4270 */
[----:B------:R-:W-:-:S11]  /*1790*/  PLOP3.LUT P0, PT, PT, PT, PT, 0x80, 0x0 ;  /* 0x000000000000781c */ /* 0x000fd60003f0f070 */
[----:B------:R-:W-:Y:S05]  /*17a0*/  @!P6 BRA `(.L_x_2475) ;  /* 0x0000000400d0e947 */ /* 0x000fea0003800000 */
[----:B------:R-:W-:-:S13]  /*17b0*/  PLOP3.LUT P0, PT, PT, PT, PT, 0x8, 0x0 ;  /* 0x000000000000781c */ /* 0x000fda0003f0e170 */
.L_x_2476:
        /* <DEDUP_REMOVED lines=115> */
.L_x_2475:
[----:B------:R-:W-:-:S13]  /*1ef0*/  ISETP.GT.AND P6, PT, R14, 0x4, PT ;  /* 0x000000040e00780c */ /* 0x000fda0003fc4270 */
[----:B------:R-:W-:Y:S05]  /*1f00*/  @!P6 BRA `(.L_x_2477) ;  /* 0x0000000000ece947 */ /* 0x000fea0003800000 */
[C---:B------:R-:W-:Y:S02]  /*1f10*/  IADD3 R19, R15.reuse, 0x1, RZ ;  /* 0x000000010f137810 */ /* 0x040fe40007ffe0ff */
[----:B------:R-:W-:Y:S02]  /*1f20*/  ISETP.EQ.OR P0, PT, R15, UR9, P5 ;  /* 0x000000090f007c0c */ /* 0x000fe4000af02670 */
[----:B------:R-:W-:-:S11]  /*1f30*/  ISETP.EQ.OR P6, PT, R19, UR9, P5 ;  /* 0x0000000913007c0c */ /* 0x000fd6000afc2670 */
[--C-:B------:R-:W-:Y:S02]  /*1f40*/  @!P0 IMAD R17, R15, R12, R13.reuse ;  /* 0x0000000c0f118224 */ /* 0x100fe400078e020d */
[----:B------:R-:W-:Y:S02]  /*1f50*/  @!P6 IMAD R19, R12, R19, R13 ;  /* 0x000000130c13e224 */ /* 0x000fe400078e020d */
[----:B------:R-:W-:-:S04]  /*1f60*/  @!P0 IMAD.WIDE.U32 R16, R17, 0x8, R20 ;  /* 0x0000000811108825 */ /* 0x000fc800078e0014 */
[----:B------:R-:W-:Y:S02]  /*1f70*/  @!P6 IMAD.WIDE.U32 R18, R19, 0x8, R20 ;  /* 0x000000081312e825 */ /* 0x000fe400078e0014 */
[----:B------:R-:W2:Y:S04]  /*1f80*/  @!P0 LDG.E.64 R16, desc[UR10][R16.64] ;  /* 0x0000000a10108981 */ /* 0x000ea8000c1e1b00 */
[----:B------:R-:W3:Y:S01]  /*1f90*/  @!P6 LDG.E.64 R18, desc[UR10][R18.64] ;  /* 0x0000000a1212e981 */ /* 0x000ee2000c1e1b00 */
[C---:B------:R-:W-:Y:S02]  /*1fa0*/  IADD3 R23, R15.reuse, 0x2, RZ ;  /* 0x000000020f177810 */ /* 0x040fe40007ffe0ff */
[----:B------:R-:W-:Y:S01]  /*1fb0*/  IADD3 R25, R15, 0x3, RZ ;  /* 0x000000030f197810 */ /* 0x000fe20007ffe0ff */
[----:B--2---:R-:W-:Y:S01]  /*1fc0*/  @!P0 FADD.FTZ R32, R32, R16 ;  /* 0x0000001020208221 */ /* 0x004fe20000010000 */
[----:B------:R-:W-:Y:S01]  /*1fd0*/  @!P0 FADD.FTZ R33, R33, R17 ;  /* 0x0000001121218221 */ /* 0x000fe20000010000 */
[----:B------:R-:W-:-:S02]  /*1fe0*/  ISETP.EQ.OR P0, PT, R23, UR9, P5 ;  /* 0x0000000917007c0c */ /* 0x000fc4000af02670 */
[----:B---3--:R-:W-:Y:S01]  /*1ff0*/  @!P6 FADD.FTZ R32, R32, R18 ;  /* 0x000000122020e221 */ /* 0x008fe20000010000 */
[----:B------:R-:W-:Y:S01]  /*2000*/  @!P6 FADD.FTZ R33, R33, R19 ;  /* 0x000000132121e221 */ /* 0x000fe20000010000 */
[----:B------:R-:W-:-:S09]  /*2010*/  ISETP.EQ.OR P6, PT, R25, UR9, P5 ;  /* 0x0000000919007c0c */ /* 0x000fd2000afc2670 */
[----:B------:R-:W-:-:S04]  /*2020*/  @!P0 IMAD R23, R12, R23, R13 ;  /* 0x000000170c178224 */ /* 0x000fc800078e020d */
[----:B------:R-:W-:Y:S02]  /*2030*/  @!P6 IMAD R25, R12, R25, R13 ;  /* 0x000000190c19e224 */ /* 0x000fe400078e020d */
        /* <DEDUP_REMOVED lines=40> */
.L_x_2477:
[----:B------:R-:W-:-:S13]  /*22c0*/  ISETP.NE.OR P0, PT, R14, RZ, P0 ;  /* 0x000000ff0e00720c */ /* 0x000fda0000705670 */
[----:B------:R-:W-:Y:S05]  /*22d0*/  @!P0 BRA `(.L_x_2473) ;  /* 0x00000000007c8947 */ /* 0x000fea0003800000 */
.L_x_2474:
        /* <DEDUP_REMOVED lines=31> */
.L_x_2473:
        /* <DEDUP_REMOVED lines=11> */
.L_x_2479:
[----:B------:R-:W-:Y:S05]  /*2580*/  BSYNC B0 ;  /* 0x0000000000007941 */ /* 0x000fea0003800000 */
.L_x_2478:
        /* <DEDUP_REMOVED lines=16> */
.L_x_2470:
[----:B------:R-:W-:Y:S01]  /*2690*/  ULDC.64 UR14, c[0x0][0x218] ;  /* 0x00008600000e7ab9 */ /* 0x000fe20000000a00 */
[----:B------:R-:W-:Y:S01]  /*26a0*/  LOP3.LUT P0, RZ, R0, UR9, RZ, 0xfc, !PT ;  /* 0x0000000900ff7c12 */ /* 0x000fe2000f80fcff */
[----:B------:R-:W1:Y:S01]  /*26b0*/  S2UR UR8, SR_CgaCtaId ;  /* 0x00000000000879c3 */ /* 0x000e620000008800 */
[----:B------:R-:W-:Y:S01]  /*26c0*/  ISETP.EQ.U32.AND P6, PT, RZ, UR14, PT ;  /* 0x0000000eff007c0c */ /* 0x000fe2000bfc2070 */
[----:B------:R-:W-:Y:S01]  /*26d0*/  UMOV UR7, 0x400 ;  /* 0x0000040000077882 */ /* 0x000fe20000000000 */
[----:B0-----:R-:W-:Y:S02]  /*26e0*/  MOV R17, UR6 ;  /* 0x0000000600117c02 */ /* 0x001fe40008000f00 */
[----:B------:R-:W-:Y:S02]  /*26f0*/  ISETP.EQ.OR.EX P0, PT, RZ, UR15, P0, P6 ;  /* 0x0000000fff007c0c */ /* 0x000fe40008702760 */
[----:B------:R-:W-:Y:S01]  /*2700*/  IADD3 R39, R6, R39, RZ ;  /* 0x0000002706277210 */ /* 0x000fe20007ffe0ff */
[----:B------:R-:W0:Y:S08]  /*2710*/  LDC.64 R14, c[0x0][0x228] ;  /* 0x00008a00ff0e7b82 */ /* 0x000e300000000a00 */
        /* <DEDUP_REMOVED lines=11> */
[----:B------:R-:W-:Y:S01]  /*27d0*/  BAR.SYNC.DEFER_BLOCKING 0x0 ;  /* 0x0000000000007b1d */ /* 0x000fe20000010000 */
[----:B------:R-:W-:Y:S01]  /*27e0*/  ISETP.NE.AND P6, PT, RZ, UR12, PT ;  /* 0x0000000cff007c0c */ /* 0x000fe2000bfc5270 */
[----:B------:R-:W-:-:S06]  /*27f0*/  HADD2.F32 R25, -RZ, R42.H1_H1 ;  /* 0x3000002aff197230 */ /* 0x000fcc0000004100 */
[----:B0-----:R-:W0:Y:S01]  /*2800*/  LDC R21, c[0x0][0x294] ;  /* 0x0000a500ff157b82 */ /* 0x001e220000000800 */
[----:B------:R1:W2:Y:S04]  /*2810*/  LDG.E.64 R12, desc[UR10][R22.64] ;  /* 0x0000000a160c7981 */ /* 0x0002a8000c1e1b00 */
[----:B------:R-:W2:Y:S01]  /*2820*/  LDG.E.64 R14, desc[UR10][R14.64] ;  /* 0x0000000a0e0e7981 */ /* 0x000ea2000c1e1b00 */
[----:B------:R-:W-:-:S03]  /*2830*/  IMAD.WIDE.U32 R18, R0, -0x77777777, RZ ;  /* 0x8888888900127825 */ /* 0x000fc600078e00ff */
[----:B------:R-:W3:Y:S01]  /*2840*/  LDS.64 R16, [UR7+0x90] ;  /* 0x00009007ff107984 */ /* 0x000ee20008000a00 */
[----:B------:R-:W-:Y:S01]  /*2850*/  HADD2.F32 R27, -RZ, R40.H0_H0 ;  /* 0x20000028ff1b7230 */ /* 0x000fe20000004100 */
[----:B------:R-:W-:Y:S01]  /*2860*/  SHF.R.U32.HI R20, RZ, 0x3, R19 ;  /* 0x00000003ff147819 */ /* 0x000fe20000011613 */
[----:B-1----:R-:W-:Y:S02]  /*2870*/  HADD2.F32 R23, -RZ, R42.H0_H0 ;  /* 0x2000002aff177230 */ /* 0x002fe40000004100 */
[----:B------:R-:W-:Y:S02]  /*2880*/  HADD2.F32 R29, -RZ, R40.H1_H1 ;  /* 0x30000028ff1d7230 */ /* 0x000fe40000004100 */
[----:B---3--:R-:W-:-:S04]  /*2890*/  FMUL.FTZ R16, R16, UR8 ;  /* 0x0000000810107c20 */ /* 0x008fc80008410000 */
[----:B------:R-:W-:Y:S01]  /*28a0*/  FMUL.FTZ R24, R16, R16 ;  /* 0x0000001010187220 */ /* 0x000fe20000410000 */
[--C-:B------:R-:W-:Y:S01]  /*28b0*/  FADD.FTZ R18, R23, -R16.reuse ;  /* 0x8000001017127221 */ /* 0x100fe20000010000 */
[--C-:B------:R-:W-:Y:S01]  /*28c0*/  FADD.FTZ R22, R25, -R16.reuse ;  /* 0x8000001019167221 */ /* 0x100fe20000010000 */
[----:B------:R-:W-:Y:S01]  /*28d0*/  FADD.FTZ R26, R27, -R16 ;  /* 0x800000101b1a7221 */ /* 0x000fe20000010000 */
[----:B------:R-:W-:Y:S01]  /*28e0*/  FFMA.FTZ R17, R17, UR8, -R24 ;  /* 0x0000000811117c23 */ /* 0x000fe20008010818 */
[----:B------:R-:W-:-:S04]  /*28f0*/  FADD.FTZ R27, R29, -R16 ;  /* 0x800000101d1b7221 */ /* 0x000fc80000010000 */
[----:B------:R-:W-:-:S13]  /*2900*/  FSETP.GTU.FTZ.AND P0, PT, R17, RZ, PT ;  /* 0x000000ff1100720b */ /* 0x000fda0003f1c000 */
[----:B------:R-:W-:Y:S01]  /*2910*/  VOTEU.ANY UP0, P0 ;  /* 0x00000000003f7886 */ /* 0x000fe20000000100 */
[----:B------:R-:W-:-:S04]  /*2920*/  PLOP3.LUT P0, PT, PT, PT, UP0, 0x80, 0x0 ;  /* 0x000000000000781c */ /* 0x000fc80003f0f008 */
[----:B------:R-:W-:-:S09]  /*2930*/  @UP0 ULDC UR7, c[0x0][0x238] ;  /* 0x00008e0000070ab9 */ /* 0x000fd20000000800 */
[----:B------:R-:W-:Y:S01]  /*2940*/  @P0 FADD.FTZ R17, R17, UR7 ;  /* 0x0000000711110e21 */ /* 0x000fe20008010000 */
[----:B------:R-:W-:-:S05]  /*2950*/  UMOV UR7, 0x3f800000 ;  /* 0x3f80000000077882 */ /* 0x000fca0000000000 */
[----:B------:R-:W1:Y:S02]  /*2960*/  @P0 MUFU.RSQ R17, R17 ;  /* 0x0000001100110308 */ /* 0x000e640000001400 */
[----:B-1----:R-:W-:-:S13]  /*2970*/  @P0 R2UR UR8, R17 ;  /* 0x00000000110802ca */ /* 0x002fda00000e0000 */
[----:B------:R-:W-:Y:S02]  /*2980*/  @UP0 UMOV UR7, UR8 ;  /* 0x0000000800070c82 */ /* 0x000fe40008000000 */
[----:B------:R-:W-:Y:S01]  /*2990*/  FMUL.FTZ R17, R18, UR7 ;  /* 0x0000000712117c20 */ /* 0x000fe20008410000 */
[----:B------:R-:W-:-:S03]  /*29a0*/  FMUL.FTZ R22, R22, UR7 ;  /* 0x0000000716167c20 */ /* 0x000fc60008410000 */
[----:B--2---:R-:W-:Y:S01]  /*29b0*/  FFMA.FTZ R17, R12, R17, R14 ;  /* 0x000000110c117223 */ /* 0x004fe2000001000e */
[----:B------:R-:W-:Y:S01]  /*29c0*/  FFMA.FTZ R24, R13, R22, R15 ;  /* 0x000000160d187223 */ /* 0x000fe2000001000f */
[----:B0-----:R-:W-:Y:S06]  /*29d0*/  @!P6 BRA `(.L_x_2480) ;  /* 0x000000000028e947 */ /* 0x001fec0003800000 */
        /* <DEDUP_REMOVED lines=10> */
.L_x_2480:
        /* <DEDUP_REMOVED lines=14> */
.L_x_2482:
[----:B------:R-:W-:Y:S05]  /*2b60*/  BSYNC B0 ;  /* 0x0000000000007941 */ /* 0x000fea0003800000 */
.L_x_2481:
[----:B0-----:R-:W-:Y:S01]  /*2b70*/  FMUL.FTZ R17, R26, UR7 ;  /* 0x000000071a117c20 */ /* 0x001fe20008410000 */
[----:B------:R-:W-:Y:S01]  /*2b80*/  FMUL.FTZ R18, R27, UR7 ;  /* 0x000000071b127c20 */ /* 0x000fe20008410000 */
[--C-:B------:R-:W-:Y:S02]  /*2b90*/  HADD2.F32 R27, -RZ, R43.reuse.H0_H0 ;  /* 0x2000002bff1b7230 */ /* 0x100fe40000004100 */
[----:B------:R-:W-:Y:S02]  /*2ba0*/  HADD2.F32 R43, -RZ, R43.H1_H1 ;  /* 0x3000002bff2b7230 */ /* 0x000fe40000004100 */
        /* <DEDUP_REMOVED lines=13> */
.L_x_2483:
        /* <DEDUP_REMOVED lines=14> */
.L_x_2485:
[----:B------:R-:W-:Y:S05]  /*2d60*/  BSYNC B0 ;  /* 0x0000000000007941 */ /* 0x000fea0003800000 */
.L_x_2484:
[--C-:B0-----:R-:W-:Y:S01]  /*2d70*/  FADD.FTZ R17, R27, -R16.reuse ;  /* 0x800000101b117221 */ /* 0x101fe20000010000 */
[----:B------:R-:W-:Y:S01]  /*2d80*/  FADD.FTZ R18, R43, -R16 ;  /* 0x800000102b127221 */ /* 0x000fe20000010000 */
[--C-:B------:R-:W-:Y:S02]  /*2d90*/  HADD2.F32 R19, -RZ, R44.reuse.H0_H0 ;  /* 0x2000002cff137230 */ /* 0x100fe40000004100 */
[----:B------:R-:W-:Y:S02]  /*2da0*/  HADD2.F32 R27, -RZ, R44.H1_H1 ;  /* 0x3000002cff1b7230 */ /* 0x000fe40000004100 */
[----:B------:R-:W-:Y:S01]  /*2db0*/  FMUL.FTZ R17, R17, UR7 ;  /* 0x0000000711117c20 */ /* 0x000fe20008410000 */
[----:B------:R-:W-:Y:S01]  /*2dc0*/  FMUL.FTZ R18, R18, UR7 ;  /* 0x0000000712127c20 */ /* 0x000fe20008410000 */
[----:B------:R-:W-:Y:S02]  /*2dd0*/  IMAD R21, R21, UR9, R20 ;  /* 0x0000000915157c24 */ /* 0x000fe4000f8e0214 */
[--C-:B------:R-:W-:Y:S01]  /*2de0*/  FADD.FTZ R26, R19, -R16.reuse ;  /* 0x80000010131a7221 */ /* 0x100fe20000010000 */
[----:B------:R-:W-:Y:S01]  /*2df0*/  FADD.FTZ R27, R27, -R16 ;  /* 0x800000101b1b7221 */ /* 0x000fe20000010000 */
        /* <DEDUP_REMOVED lines=13> */
.L_x_2486:
        /* <DEDUP_REMOVED lines=14> */
.L_x_2488:
[----:B------:R-:W-:Y:S05]  /*2fb0*/  BSYNC B0 ;  /* 0x0000000000007941 */ /* 0x000fea0003800000 */
.L_x_2487:
[----:B------:R-:W-:Y:S01]  /*2fc0*/  FMUL.FTZ R19, R26, UR7 ;  /* 0x000000071a137c20 */ /* 0x000fe20008410000 */
[----:B------:R-:W-:Y:S01]  /*2fd0*/  FMUL.FTZ R18, R27, UR7 ;  /* 0x000000071b127c20 */ /* 0x000fe20008410000 */
[----:B------:R-:W-:Y:S01]  /*2fe0*/  HADD2.F32 R27, -RZ, R38.H0_H0 ;  /* 0x20000026ff1b7230 */ /* 0x000fe20000004100 */
[----:B0-----:R-:W-:Y:S01]  /*2ff0*/  IADD3 R17, R21, 0x80, RZ ;  /* 0x0000008015117810 */ /* 0x001fe20007ffe0ff */
        /* <DEDUP_REMOVED lines=13> */
.L_x_2489:
        /* <DEDUP_REMOVED lines=14> */
.L_x_2491:
[----:B------:R-:W-:Y:S05]  /*31b0*/  BSYNC B0 ;  /* 0x0000000000007941 */ /* 0x000fea0003800000 */
.L_x_2490:
[----:B------:R-:W-:Y:S01]  /*31c0*/  HADD2.F32 R23, -RZ, R38.H1_H1 ;  /* 0x30000026ff177230 */ /* 0x000fe20000004100 */
[----:B0-----:R-:W-:Y:S01]  /*31d0*/  IADD3 R18, R21, 0xa0, RZ ;  /* 0x000000a015127810 */ /* 0x001fe20007ffe0ff */
[----:B------:R-:W-:Y:S01]  /*31e0*/  ULDC.64 UR14, c[0x0][0x278] ;  /* 0x00009e00000e7ab9 */ /* 0x000fe20000000a00 */
[----:B------:R-:W-:Y:S01]  /*31f0*/  SHF.R.S32.HI R30, RZ, 0x1f, R17 ;  /* 0x0000001fff1e7819 */ /* 0x000fe20000011411 */
[--C-:B------:R-:W-:Y:S01]  /*3200*/  FADD.FTZ R20, R27, -R16.reuse ;  /* 0x800000101b147221 */ /* 0x100fe20000010000 */
[----:B------:R-:W-:Y:S01]  /*3210*/  ISETP.GE.U32.AND P5, PT, R17, UR14, PT ;  /* 0x0000000e11007c0c */ /* 0x000fe2000bfa6070 */
[----:B------:R-:W-:Y:S01]  /*3220*/  FADD.FTZ R22, R23, -R16 ;  /* 0x8000001017167221 */ /* 0x000fe20000010000 */
[----:B------:R-:W-:Y:S01]  /*3230*/  ISETP.GE.U32.AND P0, PT, R18, UR14, PT ;  /* 0x0000000e12007c0c */ /* 0x000fe2000bf06070 */
[--C-:B------:R-:W-:Y:S01]  /*3240*/  HADD2.F32 R25, -RZ, R45.reuse.H0_H0 ;  /* 0x2000002dff197230 */ /* 0x100fe20000004100 */
[----:B------:R-:W-:Y:S01]  /*3250*/  SHF.R.S32.HI R19, RZ, 0x1f, R18 ;  /* 0x0000001fff137819 */ /* 0x000fe20000011412 */
[----:B------:R-:W-:Y:S01]  /*3260*/  HADD2.F32 R29, -RZ, R45.H1_H1 ;  /* 0x3000002dff1d7230 */ /* 0x000fe20000004100 */
[----:B------:R-:W-:Y:S01]  /*3270*/  ISETP.GE.AND.EX P5, PT, R30, UR15, PT, P5 ;  /* 0x0000000f1e007c0c */ /* 0x000fe2000bfa6350 */
[----:B------:R-:W-:Y:S01]  /*3280*/  FMUL.FTZ R23, R20, UR7 ;  /* 0x0000000714177c20 */ /* 0x000fe20008410000 */
[----:B------:R-:W-:Y:S01]  /*3290*/  ISETP.GE.AND.EX P0, PT, R19, UR15, PT, P0 ;  /* 0x0000000f13007c0c */ /* 0x000fe2000bf06300 */
[----:B------:R-:W-:Y:S01]  /*32a0*/  FMUL.FTZ R22, R22, UR7 ;  /* 0x0000000716167c20 */ /* 0x000fe20008410000 */
[C---:B------:R-:W-:Y:S01]  /*32b0*/  ISETP.LT.U32.AND P5, PT, R0.reuse, 0x1e0, !P5 ;  /* 0x000001e00000780c */ /* 0x040fe20006fa1070 */
[--C-:B------:R-:W-:Y:S01]  /*32c0*/  FADD.FTZ R28, R25, -R16.reuse ;  /* 0x80000010191c7221 */ /* 0x100fe20000010000 */
[----:B------:R-:W-:Y:S01]  /*32d0*/  ISETP.LT.U32.AND P0, PT, R0, 0x1e0, !P0 ;  /* 0x000001e00000780c */ /* 0x000fe20004701070 */
[----:B------:R-:W-:Y:S01]  /*32e0*/  FADD.FTZ R29, R29, -R16 ;  /* 0x800000101d1d7221 */ /* 0x000fe20000010000 */
[----:B------:R-:W-:Y:S01]  /*32f0*/  FFMA.FTZ R20, R12, R23, R14 ;  /* 0x000000170c147223 */ /* 0x000fe2000001000e */
[----:B------:R-:W-:Y:S01]  /*3300*/  FFMA.FTZ R27, R13, R22, R15 ;  /* 0x000000160d1b7223 */ /* 0x000fe2000001000f */
[----:B------:R-:W-:Y:S09]  /*3310*/  @!P6 BRA `(.L_x_2492) ;  /* 0x000000000028e947 */ /* 0x000ff20003800000 */
        /* <DEDUP_REMOVED lines=10> */
.L_x_2492:
[----:B------:R-:W-:Y:S04]  /*33c0*/  BSSY B0, `(.L_x_2493) ;  /* 0x000000e000007945 */ /* 0x000fe80003800000 */
[----:B------:R-:W-:Y:S05]  /*33d0*/  @!P5 BRA `(.L_x_2494) ;  /* 0x000000000030d947 */ /* 0x000fea0003800000 */
        /* <DEDUP_REMOVED lines=12> */
.L_x_2494:
[----:B------:R-:W-:Y:S05]  /*34a0*/  BSYNC B0 ;  /* 0x0000000000007941 */ /* 0x000fea0003800000 */
.L_x_2493:
[----:B------:R-:W-:Y:S01]  /*34b0*/  FMUL.FTZ R23, R28, UR7 ;  /* 0x000000071c177c20 */ /* 0x000fe20008410000 */
[----:B------:R-:W-:Y:S01]  /*34c0*/  FMUL.FTZ R20, R29, UR7 ;  /* 0x000000071d147c20 */ /* 0x000fe20008410000 */
[----:B------:R-:W-:Y:S01]  /*34d0*/  HADD2.F32 R29, -RZ, R46.H0_H0 ;  /* 0x2000002eff1d7230 */ /* 0x000fe20000004100 */
[----:B------:R-:W-:Y:S01]  /*34e0*/  IADD3 R17, R21, 0xc0, RZ ;  /* 0x000000c015117810 */ /* 0x000fe20007ffe0ff */
[----:B0-----:R-:W-:Y:S01]  /*34f0*/  FFMA.FTZ R24, R12, R23, R14 ;  /* 0x000000170c187223 */ /* 0x001fe2000001000e */
        /* <DEDUP_REMOVED lines=12> */
.L_x_2495:
        /* <DEDUP_REMOVED lines=14> */
.L_x_2497:
[----:B------:R-:W-:Y:S05]  /*36a0*/  BSYNC B0 ;  /* 0x0000000000007941 */ /* 0x000fea0003800000 */
.L_x_2496:
[----:B0-----:R-:W-:Y:S02]  /*36b0*/  HADD2.F32 R19, -RZ, R46.H1_H1 ;  /* 0x3000002eff137230 */ /* 0x001fe40000004100 */
[--C-:B------:R-:W-:Y:S01]  /*36c0*/  FADD.FTZ R18, R29, -R16.reuse ;  /* 0x800000101d127221 */ /* 0x100fe20000010000 */
[--C-:B------:R-:W-:Y:S01]  /*36d0*/  HADD2.F32 R23, -RZ, R47.reuse.H0_H0 ;  /* 0x2000002fff177230 */ /* 0x100fe20000004100 */
[----:B------:R-:W-:Y:S01]  /*36e0*/  ISETP.GE.U32.AND P5, PT, R10, UR14, PT ;  /* 0x0000000e0a007c0c */ /* 0x000fe2000bfa6070 */
[----:B------:R-:W-:Y:S02]  /*36f0*/  HADD2.F32 R47, -RZ, R47.H1_H1 ;  /* 0x3000002fff2f7230 */ /* 0x000fe40000004100 */
[--C-:B------:R-:W-:Y:S01]  /*3700*/  FADD.FTZ R20, R19, -R16.reuse ;  /* 0x8000001013147221 */ /* 0x100fe20000010000 */
[----:B------:R-:W-:Y:S01]  /*3710*/  ISETP.GE.U32.AND P0, PT, R17, UR14, PT ;  /* 0x0000000e11007c0c */ /* 0x000fe2000bf06070 */
[--C-:B------:R-:W-:Y:S01]  /*3720*/  FADD.FTZ R22, R23, -R16.reuse ;  /* 0x8000001017167221 */ /* 0x100fe20000010000 */
[----:B------:R-:W-:Y:S01]  /*3730*/  SHF.R.S32.HI R24, RZ, 0x1f, R17 ;  /* 0x0000001fff187819 */ /* 0x000fe20000011411 */
[----:B------:R-:W-:Y:S01]  /*3740*/  FADD.FTZ R16, R47, -R16 ;  /* 0x800000102f107221 */ /* 0x000fe20000010000 */
[----:B------:R-:W-:Y:S01]  /*3750*/  FMUL.FTZ R19, R18, UR7 ;  /* 0x0000000712137c20 */ /* 0x000fe20008410000 */
[----:B------:R-:W-:Y:S01]  /*3760*/  ISETP.GE.AND.EX P5, PT, R41, UR15, PT, P5 ;  /* 0x0000000f29007c0c */ /* 0x000fe2000bfa6350 */
[----:B------:R-:W-:Y:S01]  /*3770*/  FMUL.FTZ R23, R22, UR7 ;  /* 0x0000000716177c20 */ /* 0x000fe20008410000 */
[----:B------:R-:W-:Y:S01]  /*3780*/  FMUL.FTZ R18, R16, UR7 ;  /* 0x0000000710127c20 */ /* 0x000fe20008410000 */
[----:B------:R-:W-:Y:S01]  /*3790*/  ISETP.GE.AND.EX P0, PT, R24, UR15, PT, P0 ;  /* 0x0000000f18007c0c */ /* 0x000fe2000bf06300 */
[----:B------:R-:W-:Y:S01]  /*37a0*/  FMUL.FTZ R20, R20, UR7 ;  /* 0x0000000714147c20 */ /* 0x000fe20008410000 */
        /* <DEDUP_REMOVED lines=17> */
.L_x_2498:
        /* <DEDUP_REMOVED lines=14> */
.L_x_2500:
[----:B------:R-:W-:Y:S05]  /*39a0*/  BSYNC B0 ;  /* 0x0000000000007941 */ /* 0x000fea0003800000 */
.L_x_2499:
        /* <DEDUP_REMOVED lines=11> */
.L_x_2501:
[----:B------:R-:W-:Y:S04]  /*3a60*/  BSSY B0, `(.L_x_2502) ;  /* 0x000000d000007945 */ /* 0x000fe80003800000 */
[----:B------:R-:W-:Y:S05]  /*3a70*/  @P5 BRA `(.L_x_2503) ;  /* 0x00000000002c5947 */ /* 0x000fea0003800000 */
[----:B------:R-:W-:Y:S01]  /*3a80*/  ULDC.64 UR14, c[0x0][0x270] ;  /* 0x00009c00000e7ab9 */ /* 0x000fe20000000a00 */
[----:B------:R-:W-:Y:S01]  /*3a90*/  MOV R51, R53 ;  /* 0x0000003500337202 */ /* 0x000fe20000000f00 */
[----:B------:R-:W-:Y:S01]  /*3aa0*/  IMAD R41, R41, UR14, RZ ;  /* 0x0000000e29297c24 */ /* 0x000fe2000f8e02ff */
[----:B------:R-:W-:Y:S01]  /*3ab0*/  F2FP.F16.F32.PACK_AB R19, R19, R12 ;  /* 0x0000000c1313723e */ /* 0x000fe200000000ff */
[----:B------:R-:W-:-:S04]  /*3ac0*/  IMAD.WIDE.U32 R50, R10, UR14, R50 ;  /* 0x0000000e0a327c25 */ /* 0x000fc8000f8e0032 */
[----:B------:R-:W-:Y:S01]  /*3ad0*/  IMAD R41, R10, UR15, R41 ;  /* 0x0000000f0a297c24 */ /* 0x000fe2000f8e0229 */
[----:B------:R-:W-:Y:S02]  /*3ae0*/  ULDC.64 UR14, c[0x0][0x210] ;  /* 0x00008400000e7ab9 */ /* 0x000fe40000000a00 */
[----:B0-----:R-:W-:Y:S02]  /*3af0*/  LEA R14, P0, R50, UR14, 0x1 ;  /* 0x0000000e320e7c11 */ /* 0x001fe4000f8008ff */
[----:B------:R-:W-:-:S04]  /*3b00*/  IADD3 R41, R51, R41, RZ ;  /* 0x0000002933297210 */ /* 0x000fc80007ffe0ff */
[----:B------:R-:W-:-:S05]  /*3b10*/  LEA.HI.X R15, R50, UR15, R41, 0x1, P0 ;  /* 0x0000000f320f7c11 */ /* 0x000fca00080f0c29 */
[----:B------:R1:W-:Y:S02]  /*3b20*/  STG.E desc[UR10][R14.64], R19 ;  /* 0x000000130e007986 */ /* 0x0003e4000c10190a */
.L_x_2503:
[----:B------:R-:W-:Y:S05]  /*3b30*/  BSYNC B0 ;  /* 0x0000000000007941 */ /* 0x000fea0003800000 */
.L_x_2502:
[----:B------:R-:W-:Y:S01]  /*3b40*/  ULDC UR7, c[0x0][0x10] ;  /* 0x0000040000077ab9 */ /* 0x000fe20000000800 */
[----:B------:R-:W-:Y:S02]  /*3b50*/  UIADD3 UR4, UR4, 0x1, URZ ;  /* 0x0000000104047890 */ /* 0x000fe4000fffe03f */
[----:B------:R-:W-:-:S04]  /*3b60*/  UIADD3 UR6, UR7, UR6, URZ ;  /* 0x0000000607067290 */ /* 0x000fc8000fffe03f */
[----:B------:R-:W-:-:S06]  /*3b70*/  UISETP.GE.AND UP0, UPT, UR6, UR5, UPT ;  /* 0x000000050600728c */ /* 0x000fcc000bf06270 */
[----:B------:R-:W-:-:S13]  /*3b80*/  PLOP3.LUT P0, PT, PT, PT, UP0, 0x80, 0x0 ;  /* 0x000000000000781c */ /* 0x000fda0003f0f008 */
[----:B------:R-:W-:Y:S05]  /*3b90*/  @!P0 BRA `(.L_x_2504) ;  /* 0xffffffc400d08947 */ /* 0x000fea000383ffff */
[----:B------:R-:W-:Y:S05]  /*3ba0*/  EXIT ;  /* 0x000000000000794d */ /* 0x000fea0003800000 */
.L_x_2505:
        /* <DEDUP_REMOVED lines=13> */
.L_x_3301:


//--------------------- .text._Z35group_norm_nhwc_fwd_one_pass_kernelI11Fp16IOFp32WLi512ELi30ELi480EEv26Group_norm_nhwc_fwd_params --------------------------
	.section	.text._Z35group_norm_nhwc_fwd_one_pass_kernelI11Fp16IOFp32WLi512ELi30ELi480EEv26Group_norm_nhwc_fwd_params,"ax",@progbits
	.align	128
        .global         _Z35group_norm_nhwc_fwd_one_pass_kernelI11Fp16IOFp32WLi512ELi30ELi480EEv26Group_norm_nhwc_fwd_params
        .type           _Z35group_norm_nhwc_fwd_one_pass_kernelI11Fp16IOFp32WLi512ELi30ELi480EEv26Group_norm_nhwc_fwd_params,@function
        .size           _Z35group_norm_nhwc_fwd_one_pass_kernelI11Fp16IOFp32WLi512ELi30ELi480EEv26Group_norm_nhwc_fwd_params,(.L_x_3302 - _Z35group_norm_nhwc_fwd_one_pass_kernelI11Fp16IOFp32WLi512ELi30ELi480EEv26Group_norm_nhwc_fwd_params)
        .other          _Z35group_norm_nhwc_fwd_one_pass_kernelI11Fp16IOFp32WLi512ELi30ELi480EEv26Group_norm_nhwc_fwd_params,@"STO_CUDA_ENTRY STV_DEFAULT"
_Z35group_norm_nhwc_fwd_one_pass_kernelI11Fp16IOFp32WLi512ELi30ELi480EEv26Group_norm_nhwc_fwd_params:
.text._Z35group_norm_nhwc_fwd_one_pass_kernelI11Fp16IOFp32WLi512ELi30ELi480EEv26Group_norm_nhwc_fwd_params:
        /* <DEDUP_REMOVED lines=17> */
[----:B------:R-:W-:Y:S01]  /*0110*/  SHF.R.U32.HI R2, RZ, 0x3, R5 ;  /* 0x00000003ff027819 */ /* 0x000fe20000011605 */
[----:B------:R-:W0:Y:S01]  /*0120*/  S2R R4, SR_LANEID ;  /* 0x0000000000047919 */ /* 0x000e220000000000 */
[----:B------:R-:W-:Y:S01]  /*0130*/  LEA.HI R0, R0, R3, RZ, 0x5 ;  /* 0x0000000300007211 */ /* 0x000fe200078f28ff */
[----:B--2---:R-:W-:Y:S02]  /*0140*/  ULEA UR5, UR6, UR5, 0x18 ;  /* 0x0000000506057291 */ /* 0x004fe4000f8ec03f */
[----:B-1----:R-:W-:Y:S01]  /*0150*/  IMAD R5, R7, UR7, R2 ;  /* 0x0000000707057c24 */ /* 0x002fe2000f8e0202 */
[----:B------:R-:W-:Y:S01]  /*0160*/  SHF.R.S32.HI R0, RZ, 0x5, R0 ;  /* 0x00000005ff007819 */ /* 0x000fe20000011400 */
[----:B------:R-:W-:-:S03]  /*0170*/  IMAD R39, R2, -0xf, R3 ;  /* 0xfffffff102277824 */ /* 0x000fc600078e0203 */
[C---:B------:R-:W-:Y:S02]  /*0180*/  ISETP.GE.U32.AND P0, PT, R5.reuse, UR8, PT ;  /* 0x0000000805007c0c */ /* 0x040fe4000bf06070 */
[----:B------:R-:W-:Y:S02]  /*0190*/  SHF.R.S32.HI R7, RZ, 0x1f, R5 ;  /* 0x0000001fff077819 */ /* 0x000fe40000011405 */
[----:B------:R-:W-:Y:S02]  /*01a0*/  IADD3 R9, R5, 0x20, RZ ;  /* 0x0000002005097810 */ /* 0x000fe40007ffe0ff */
[----:B------:R-:W-:Y:S01]  /*01b0*/  ISETP.GE.AND.EX P0, PT, R7, UR9, PT, P0 ;  /* 0x0000000907007c0c */ /* 0x000fe2000bf06300 */
[----:B------:R-:W-:Y:S01]  /*01c0*/  ULDC.64 UR8, c[0x0][0x208] ;  /* 0x0000820000087ab9 */ /* 0x000fe20000000a00 */
[----:B------:R-:W-:Y:S02]  /*01d0*/  SHF.L.U32 R39, R39, 0x1, RZ ;  /* 0x0000000127277819 */ /* 0x000fe400000006ff */
[----:B------:R-:W-:-:S02]  /*01e0*/  LEA R8, R0, UR5, 0x3 ;  /* 0x0000000500087c11 */ /* 0x000fc4000f8e18ff */
[C---:B------:R-:W-:Y:S02]  /*01f0*/  IADD3 R10, R5.reuse, 0x40, RZ ;  /* 0x00000040050a7810 */ /* 0x040fe40007ffe0ff */
[----:B------:R-:W-:Y:S02]  /*0200*/  IADD3 R11, R5, 0x60, RZ ;  /* 0x00000060050b7810 */ /* 0x000fe40007ffe0ff */
[----:B------:R-:W-:Y:S02]  /*0210*/  ISETP.LT.U32.AND P0, PT, R3, 0x1e0, !P0 ;  /* 0x000001e00300780c */ /* 0x000fe40004701070 */
[C---:B------:R-:W-:Y:S02]  /*0220*/  IADD3 R24, R5.reuse, 0x80, RZ ;  /* 0x0000008005187810 */ /* 0x040fe40007ffe0ff */
[C---:B------:R-:W-:Y:S02]  /*0230*/  IADD3 R25, R5.reuse, 0xa0, RZ ;  /* 0x000000a005197810 */ /* 0x040fe40007ffe0ff */
[----:B------:R-:W-:-:S02]  /*0240*/  IADD3 R26, R5, 0x180, RZ ;  /* 0x00000180051a7810 */ /* 0x000fc40007ffe0ff */
[C---:B------:R-:W-:Y:S02]  /*0250*/  IADD3 R27, R5.reuse, 0x1a0, RZ ;  /* 0x000001a0051b7810 */ /* 0x040fe40007ffe0ff */
[----:B------:R-:W-:Y:S02]  /*0260*/  IADD3 R28, R5, 0x1c0, RZ ;  /* 0x000001c0051c7810 */ /* 0x000fe40007ffe0ff */
[----:B0-----:R-:W-:-:S07]  /*0270*/  SHF.R.S32.HI R29, RZ, 0x1f, R9 ;  /* 0x0000001fff1d7819 */ /* 0x001fce0000011409 */
.L_x_2563:
[----:B0-----:R-:W0:Y:S01]  /*0280*/  LDC R19, c[0x0][0x288] ;  /* 0x0000a200ff137b82 */ /* 0x001e220000000800 */
[----:B------:R-:W-:Y:S01]  /*0290*/  ULDC.64 UR14, c[0x0][0x278] ;  /* 0x00009e00000e7ab9 */ /* 0x000fe20000000a00 */
[----:B------:R-:W-:Y:S01]  /*02a0*/  SHF.R.S32.HI R31, RZ, 0x1f, R10 ;  /* 0x0000001fff1f7819 */ /* 0x000fe2000001140a */
[----:B------:R-:W-:Y:S01]  /*02b0*/  ULDC.64 UR12, c[0x0][0x280] ;  /* 0x0000a000000c7ab9 */ /* 0x000fe20000000a00 */
[----:B------:R-:W-:Y:S02]  /*02c0*/  ISETP.GE.U32.AND P4, PT, R9, UR14, PT ;  /* 0x0000000e09007c0c */ /* 0x000fe4000bf86070 */
[----:B------:R-:W-:Y:S02]  /*02d0*/  ISETP.GE.U32.AND P6, PT, R10, UR14, PT ;  /* 0x0000000e0a007c0c */ /* 0x000fe4000bfc6070 */
[----:B------:R-:W-:Y:S01]  /*02e0*/  ISETP.GE.AND.EX P4, PT, R29, UR15, PT, P4 ;  /* 0x0000000f1d007c0c */ /* 0x000fe2000bf86340 */
[----:B------:R-:W1:Y:S01]  /*02f0*/  @P0 LDC.64 R44, c[0x0][0x220] ;  /* 0x00008800ff2c0b82 */ /* 0x000e620000000a00 */
[----:B------:R-:W-:-:S02]  /*0300*/  ISETP.GE.AND.EX P6, PT, R31, UR15, PT, P6 ;  /* 0x0000000f1f007c0c */ /* 0x000fc4000bfc6360 */
[----:B------:R-:W-:Y:S02]  /*0310*/  ISETP.LT.U32.AND P4, PT, R3, 0x1e0, !P4 ;  /* 0x000001e00300780c */ /* 0x000fe40006781070 */
[----:B------:R-:W-:Y:S02]  /*0320*/  SHF.R.S32.HI R33, RZ, 0x1f, R11 ;  /* 0x0000001fff217819 */ /* 0x000fe4000001140b */
[----:B------:R-:W-:Y:S02]  /*0330*/  ISETP.GE.U32.AND P5, PT, R11, UR14, PT ;  /* 0x0000000e0b007c0c */ /* 0x000fe4000bfa6070 */
[----:B------:R-:W-:Y:S02]  /*0340*/  ISETP.GT.U32.OR P6, PT, R3, 0x1df, P6 ;  /* 0x000001df0300780c */ /* 0x000fe400037c4470 */
[----:B------:R-:W-:Y:S02]  /*0350*/  ISETP.GE.AND.EX P5, PT, R33, UR15, PT, P5 ;  /* 0x0000000f21007c0c */ /* 0x000fe4000bfa6350 */
[----:B------:R-:W-:-:S02]  /*0360*/  SHF.R.S32.HI R35, RZ, 0x1f, R24 ;  /* 0x0000001fff237819 */ /* 0x000fc40000011418 */
[----:B0--3--:R-:W-:Y:S01]  /*0370*/  IABS R15, R19 ;  /* 0x00000013000f7213 */ /* 0x009fe20000000000 */
[----:B------:R-:W0:Y:S01]  /*0380*/  @P4 LDC.64 R50, c[0x0][0x220] ;  /* 0x00008800ff324b82 */ /* 0x000e220000000a00 */
[----:B------:R-:W-:Y:S02]  /*0390*/  ISETP.GT.U32.OR P5, PT, R3, 0x1df, P5 ;  /* 0x000001df0300780c */ /* 0x000fe40002fa4470 */
[----:B------:R-:W2:Y:S01]  /*03a0*/  I2F.RP R0, R15 ;  /* 0x0000000f00007306 */ /* 0x000ea20000209400 */
[----:B------:R-:W-:Y:S02]  /*03b0*/  SHF.R.S32.HI R37, RZ, 0x1f, R25 ;  /* 0x0000001fff257819 */ /* 0x000fe40000011419 */
[----:B------:R-:W-:-:S05]  /*03c0*/  MOV R30, RZ ;  /* 0x000000ff001e7202 */ /* 0x000fca0000000f00 */
[----:B--2---:R-:W2:Y:S02]  /*03d0*/  MUFU.RCP R0, R0 ;  /* 0x0000000000007308 */ /* 0x004ea40000001000 */
[----:B--2---:R-:W-:-:S06]  /*03e0*/  IADD3 R12, R0, 0xffffffe, RZ ;  /* 0x0ffffffe000c7810 */ /* 0x004fcc0007ffe0ff */
[----:B------:R2:W3:Y:S02]  /*03f0*/  F2I.FTZ.U32.TRUNC.NTZ R13, R12 ;  /* 0x0000000c000d7305 */ /* 0x0004e4000021f000 */
[----:B--2---:R-:W-:Y:S02]  /*0400*/  MOV R12, RZ ;  /* 0x000000ff000c7202 */ /* 0x004fe40000000f00 */
[----:B---3--:R-:W-:-:S05]  /*0410*/  IADD3 R2, RZ, -R13, RZ ;  /* 0x8000000dff027210 */ /* 0x008fca0007ffe0ff */
        /* <DEDUP_REMOVED lines=11> */
[----:B------:R-:W2:Y:S01]  /*04d0*/  @P0 LDC.64 R14, c[0x0][0x270] ;  /* 0x00009c00ff0e0b82 */ /* 0x000ea20000000a00 */
[----:B------:R-:W-:Y:S02]  /*04e0*/  ISETP.NE.AND P2, PT, R19, RZ, PT ;  /* 0x000000ff1300720c */ /* 0x000fe40003f45270 */
[----:B------:R-:W-:-:S07]  /*04f0*/  ISETP.GE.AND P3, PT, R0, RZ, PT ;  /* 0x000000ff0000720c */ /* 0x000fce0003f66270 */
[----:B------:R-:W-:-:S04]  /*0500*/  @P1 IADD3 R13, R13, 0x1, RZ ;  /* 0x000000010d0d1810 */ /* 0x000fc80007ffe0ff */
[----:B------:R-:W-:-:S04]  /*0510*/  MOV R17, R13 ;  /* 0x0000000d00117202 */ /* 0x000fc80000000f00 */
[----:B------:R-:W-:Y:S02]  /*0520*/  @!P3 IADD3 R17, -R17, RZ, RZ ;  /* 0x000000ff1111b210 */ /* 0x000fe40007ffe1ff */
[----:B------:R-:W-:Y:S02]  /*0530*/  @!P2 LOP3.LUT R17, RZ, R19, RZ, 0x33, !PT ;  /* 0x00000013ff11a212 */ /* 0x000fe400078e33ff */
[----:B------:R-:W-:Y:S02]  /*0540*/  ISETP.GE.U32.AND P3, PT, R24, UR14, PT ;  /* 0x0000000e18007c0c */ /* 0x000fe4000bf66070 */
[----:B------:R-:W-:Y:S02]  /*0550*/  IADD3 R13, -R17, RZ, RZ ;  /* 0x000000ff110d7210 */ /* 0x000fe40007ffe1ff */
[----:B------:R-:W-:Y:S02]  /*0560*/  SHF.R.S32.HI R0, RZ, 0x1f, R17 ;  /* 0x0000001fff007819 */ /* 0x000fe40000011411 */
[----:B------:R-:W-:Y:S01]  /*0570*/  ISETP.GE.AND.EX P3, PT, R35, UR15, PT, P3 ;  /* 0x0000000f23007c0c */ /* 0x000fe2000bf66330 */
[----:B------:R-:W-:Y:S01]  /*0580*/  IMAD R42, R19, R13, R38 ;  /* 0x0000000d132a7224 */ /* 0x000fe200078e0226 */
[----:B------:R-:W-:Y:S01]  /*0590*/  SHF.R.S32.HI R19, RZ, 0x1f, R39 ;  /* 0x0000001fff137819 */ /* 0x000fe20000011427 */
[----:B------:R-:W3:Y:S01]  /*05a0*/  @P4 LDC.64 R12, c[0x0][0x270] ;  /* 0x00009c00ff0c4b82 */ /* 0x000ee20000000a00 */
[----:B------:R-:W-:Y:S01]  /*05b0*/  IMAD R0, R0, UR12, RZ ;  /* 0x0000000c00007c24 */ /* 0x000fe2000f8e02ff */
[----:B------:R-:W-:Y:S01]  /*05c0*/  ISETP.GT.U32.OR P3, PT, R3, 0x1df, P3 ;  /* 0x000001df0300780c */ /* 0x000fe20001f64470 */
[----:B------:R-:W-:-:S02]  /*05d0*/  IMAD R42, R42, 0x1e, RZ ;  /* 0x0000001e2a2a7824 */ /* 0x000fc400078e02ff */
[----:B------:R-:W-:Y:S02]  /*05e0*/  IMAD R57, R17, UR13, R0 ;  /* 0x0000000d11397c24 */ /* 0x000fe4000f8e0200 */
[----:B--2---:R-:W-:Y:S01]  /*05f0*/  @P0 IMAD R0, R7, R14, RZ ;  /* 0x0000000e07000224 */ /* 0x004fe200078e02ff */
[----:B------:R-:W-:-:S03]  /*0600*/  IADD3 R54, P1, R39, R42, RZ ;  /* 0x0000002a27367210 */ /* 0x000fc60007f3e0ff */
[----:B------:R-:W-:Y:S01]  /*0610*/  @P0 IMAD R21, R5, R15, R0 ;  /* 0x0000000f05150224 */ /* 0x000fe200078e0200 */
[----:B------:R-:W-:-:S03]  /*0620*/  LEA.HI.X.SX32 R55, R42, R19, 0x1, P1 ;  /* 0x000000132a377211 */ /* 0x000fc600008f0eff */
[----:B------:R-:W-:Y:S02]  /*0630*/  IMAD.WIDE.U32 R54, R17, UR12, R54 ;  /* 0x0000000c11367c25 */ /* 0x000fe4000f8e0036 */
[----:B------:R-:W2:Y:S03]  /*0640*/  @!P6 LDC.64 R16, c[0x0][0x270] ;  /* 0x00009c00ff10eb82 */ /* 0x000ea60000000a00 */
[----:B------:R-:W-:Y:S01]  /*0650*/  IADD3 R57, R55, R57, RZ ;  /* 0x0000003937397210 */ /* 0x000fe20007ffe0ff */
[----:B---3--:R-:W-:Y:S01]  /*0660*/  @P4 IMAD R0, R29, R12, RZ ;  /* 0x0000000c1d004224 */ /* 0x008fe200078e02ff */
[-C--:B------:R-:W-:Y:S02]  /*0670*/  @P4 MOV R18, R54.reuse ;  /* 0x0000003600124202 */ /* 0x080fe40000000f00 */
[----:B------:R-:W-:Y:S01]  /*0680*/  @P4 MOV R19, R57 ;  /* 0x0000003900134202 */ /* 0x000fe20000000f00 */
[----:B------:R-:W-:Y:S01]  /*0690*/  @P4 IMAD R23, R9, R13, R0 ;  /* 0x0000000d09174224 */ /* 0x000fe200078e0200 */
[----:B------:R-:W-:-:S02]  /*06a0*/  @P0 MOV R56, R54 ;  /* 0x0000003600380202 */ /* 0x000fc40000000f00 */
[----:B------:R-:W-:Y:S01]  /*06b0*/  @!P6 MOV R46, R54 ;  /* 0x00000036002ee202 */ /* 0x000fe20000000f00 */
[----:B------:R-:W-:Y:S01]  /*06c0*/  @P4 IMAD.WIDE.U32 R12, R9, R12, R18 ;  /* 0x0000000c090c4225 */ /* 0x000fe200078e0012 */
[----:B------:R-:W-:Y:S01]  /*06d0*/  @!P6 MOV R47, R57 ;  /* 0x00000039002fe202 */ /* 0x000fe20000000f00 */
[----:B------:R-:W3:Y:S02]  /*06e0*/  @!P5 LDC.64 R18, c[0x0][0x270] ;  /* 0x00009c00ff12db82 */ /* 0x000ee40000000a00 */
[----:B------:R-:W-:Y:S01]  /*06f0*/  @P0 IMAD.WIDE.U32 R14, R5, R14, R56 ;  /* 0x0000000e050e0225 */ /* 0x000fe200078e0038 */
[----:B------:R-:W-:Y:S02]  /*0700*/  @P4 IADD3 R2, R13, R23, RZ ;  /* 0x000000170d024210 */ /* 0x000fe40007ffe0ff */
[----:B0-----:R-:W-:Y:S02]  /*0710*/  @P4 LEA R50, P2, R12, R50, 0x1 ;  /* 0x000000320c324211 */ /* 0x001fe400078408ff */
[----:B------:R-:W-:-:S02]  /*0720*/  @P0 IADD3 R0, R15, R21, RZ ;  /* 0x000000150f000210 */ /* 0x000fc40007ffe0ff */
[----:B-1----:R-:W-:Y:S01]  /*0730*/  @P0 LEA R44, P1, R14, R44, 0x1 ;  /* 0x0000002c0e2c0211 */ /* 0x002fe200078208ff */
[----:B------:R-:W0:Y:S01]  /*0740*/  @!P6 LDC.64 R20, c[0x0][0x220] ;  /* 0x00008800ff14eb82 */ /* 0x000e220000000a00 */
[----:B------:R-:W-:Y:S01]  /*0750*/  @P4 LEA.HI.X R51, R12, R51, R2, 0x1, P2 ;  /* 0x000000330c334211 */ /* 0x000fe200010f0c02 */
[-C--:B--2---:R-:W-:Y:S01]  /*0760*/  @!P6 IMAD R2, R31, R16.reuse, RZ ;  /* 0x000000101f02e224 */ /* 0x084fe200078e02ff */
[----:B------:R-:W-:Y:S01]  /*0770*/  @P0 LEA.HI.X R45, R14, R45, R0, 0x1, P1 ;  /* 0x0000002d0e2d0211 */ /* 0x000fe200008f0c00 */
[C---:B------:R-:W-:Y:S01]  /*0780*/  @!P6 IMAD.WIDE.U32 R46, R10.reuse, R16, R46 ;  /* 0x000000100a2ee225 */ /* 0x040fe200078e002e */
[----:B------:R-:W-:Y:S01]  /*0790*/  ISETP.GE.U32.AND P1, PT, R25, UR14, PT ;  /* 0x0000000e19007c0c */ /* 0x000fe2000bf26070 */
[----:B------:R1:W2:Y:S01]  /*07a0*/  @P4 LDG.E R30, desc[UR8][R50.64] ;  /* 0x00000008321e4981 */ /* 0x0002a2000c1e1900 */
[----:B------:R-:W-:Y:S01]  /*07b0*/  IADD3 R0, R5, 0xc0, RZ ;  /* 0x000000c005007810 */ /* 0x000fe20007ffe0ff */
[----:B------:R-:W1:Y:S01]  /*07c0*/  @!P5 LDC.64 R12, c[0x0][0x220] ;  /* 0x00008800ff0cdb82 */ /* 0x000e620000000a00 */
[----:B------:R-:W-:Y:S01]  /*07d0*/  ISETP.GE.AND.EX P1, PT, R37, UR15, PT, P1 ;  /* 0x0000000f25007c0c */ /* 0x000fe2000bf26310 */
[----:B------:R-:W-:Y:S01]  /*07e0*/  @!P6 IMAD R17, R10, R17, R2 ;  /* 0x000000110a11e224 */ /* 0x000fe200078e0202 */
[----:B------:R-:W-:-:S02]  /*07f0*/  ISETP.GE.U32.AND P2, PT, R0, UR14, PT ;  /* 0x0000000e00007c0c */ /* 0x000fc4000bf46070 */
[----:B------:R-:W-:Y:S01]  /*0800*/  SHF.R.S32.HI R41, RZ, 0x1f, R0 ;  /* 0x0000001fff297819 */ /* 0x000fe20000011400 */
[----:B---3--:R-:W-:Y:S01]  /*0810*/  @!P5 IMAD R2, R33, R18, RZ ;  /* 0x000000122102d224 */ /* 0x008fe200078e02ff */
[----:B------:R-:W-:Y:S01]  /*0820*/  ISETP.GT.U32.OR P1, PT, R3, 0x1df, P1 ;  /* 0x000001df0300780c */ /* 0x000fe20000f24470 */
[----:B------:R-:W3:Y:S01]  /*0830*/  @!P3 LDC.64 R14, c[0x0][0x270] ;  /* 0x00009c00ff0ebb82 */ /* 0x000ee20000000a00 */
[----:B------:R-:W-:Y:S02]  /*0840*/  ISETP.GE.AND.EX P2, PT, R41, UR15, PT, P2 ;  /* 0x0000000f29007c0c */ /* 0x000fe4000bf46320 */
[----:B------:R-:W-:Y:S02]  /*0850*/  @!P5 MOV R22, R54 ;  /* 0x000000360016d202 */ /* 0x000fe40000000f00 */
[----:B------:R-:W-:Y:S02]  /*0860*/  ISETP.GT.U32.OR P2, PT, R3, 0x1df, P2 ;  /* 0x000001df0300780c */ /* 0x000fe40001744470 */
[----:B------:R-:W-:Y:S01]  /*0870*/  @!P5 MOV R23, R57 ;  /* 0x000000390017d202 */ /* 0x000fe20000000f00 */
[----:B------:R-:W-:Y:S01]  /*0880*/  @!P5 IMAD R43, R11, R19, R2 ;  /* 0x000000130b2bd224 */ /* 0x000fe200078e0202 */
[----:B------:R-:W-:-:S02]  /*0890*/  @!P6 IADD3 R2, R47, R17, RZ ;  /* 0x000000112f02e210 */ /* 0x000fc40007ffe0ff */
[----:B------:R-:W4:Y:S01]  /*08a0*/  @!P3 LDC.64 R16, c[0x0][0x220] ;  /* 0x00008800ff10bb82 */ /* 0x000f220000000a00 */
[----:B------:R-:W-:Y:S01]  /*08b0*/  @!P5 IMAD.WIDE.U32 R22, R11, R18, R22 ;  /* 0x000000120b16d225 */ /* 0x000fe200078e0016 */
[----:B0-----:R-:W-:-:S06]  /*08c0*/  @!P6 LEA R48, P4, R46, R20, 0x1 ;  /* 0x000000142e30e211 */ /* 0x001fcc00078808ff */
[----:B------:R-:W0:Y:S01]  /*08d0*/  @!P1 LDC.64 R18, c[0x0][0x270] ;  /* 0x00009c00ff129b82 */ /* 0x000e220000000a00 */
[----:B------:R-:W-:Y:S02]  /*08e0*/  @!P6 LEA.HI.X R49, R46, R21, R2, 0x1, P4 ;  /* 0x000000152e31e211 */ /* 0x000fe400020f0c02 */
[----:B------:R-:W-:Y:S02]  /*08f0*/  @!P5 IADD3 R2, R23, R43, RZ ;  /* 0x0000002b1702d210 */ /* 0x000fe40007ffe0ff */
[----:B-1----:R-:W-:-:S03]  /*0900*/  @!P5 LEA R50, P4, R22, R12, 0x1 ;  /* 0x0000000c1632d211 */ /* 0x002fc600078808ff */
[----:B------:R-:W1:Y:S01]  /*0910*/  @!P2 LDC.64 R20, c[0x0][0x270] ;  /* 0x00009c00ff14ab82 */ /* 0x000e620000000a00 */
[----:B------:R-:W-:Y:S02]  /*0920*/  @!P5 LEA.HI.X R51, R22, R13, R2, 0x1, P4 ;  /* 0x0000000d1633d211 */ /* 0x000fe400020f0c02 */
[----:B------:R-:W-:Y:S02]  /*0930*/  @!P3 MOV R22, R54 ;  /* 0x000000360016b202 */ /* 0x000fe40000000f00 */
[----:B------:R-:W-:Y:S01]  /*0940*/  @!P3 MOV R23, R57 ;  /* 0x000000390017b202 */ /* 0x000fe20000000f00 */
[-C--:B---3--:R-:W-:Y:S01]  /*0950*/  @!P3 IMAD R12, R35, R14.reuse, RZ ;  /* 0x0000000e230cb224 */ /* 0x088fe200078e02ff */
[----:B------:R-:W-:Y:S02]  /*0960*/  IADD3 R40, R5, 0xe0, RZ ;  /* 0x000000e005287810 */ /* 0x000fe40007ffe0ff */
[----:B------:R-:W-:Y:S02]  /*0970*/  MOV R34, RZ ;  /* 0x000000ff00227202 */ /* 0x000fe40000000f00 */
[----:B------:R-:W-:Y:S01]  /*0980*/  MOV R32, RZ ;  /* 0x000000ff00207202 */ /* 0x000fe20000000f00 */
[----:B------:R-:W-:Y:S01]  /*0990*/  @!P3 IMAD.WIDE.U32 R22, R24, R14, R22 ;  /* 0x0000000e1816b225 */ /* 0x000fe200078e0016 */
[----:B------:R-:W-:-:S02]  /*09a0*/  ISETP.GE.U32.AND P4, PT, R40, UR14, PT ;  /* 0x0000000e28007c0c */ /* 0x000fc4000bf86070 */
[----:B------:R-:W-:Y:S01]  /*09b0*/  SHF.R.S32.HI R47, RZ, 0x1f, R40 ;  /* 0x0000001fff2f7819 */ /* 0x000fe20000011428 */
[----:B------:R-:W-:Y:S01]  /*09c0*/  @!P3 IMAD R15, R24, R15, R12 ;  /* 0x0000000f180fb224 */ /* 0x000fe200078e020c */
[----:B------:R-:W3:Y:S01]  /*09d0*/  @!P5 LDG.E R34, desc[UR8][R50.64] ;  /* 0x000000083222d981 */ /* 0x000ee2000c1e1900 */
[----:B------:R-:W5:Y:S01]  /*09e0*/  @!P1 LDC.64 R12, c[0x0][0x220] ;  /* 0x00008800ff0c9b82 */ /* 0x000f620000000a00 */
[----:B------:R-:W-:Y:S02]  /*09f0*/  ISETP.GE.AND.EX P5, PT, R47, UR15, PT, P4 ;  /* 0x0000000f2f007c0c */ /* 0x000fe4000bfa6340 */
[----:B------:R4:W3:Y:S01]  /*0a00*/  @!P6 LDG.E R32, desc[UR8][R48.64] ;  /* 0x000000083020e981 */ /* 0x0008e2000c1e1900 */
[----:B------:R-:W-:Y:S02]  /*0a10*/  @!P3 IADD3 R2, R23, R15, RZ ;  /* 0x0000000f1702b210 */ /* 0x000fe40007ffe0ff */
[----:B------:R-:W-:Y:S02]  /*0a20*/  ISETP.GT.U32.OR P5, PT, R3, 0x1df, P5 ;  /* 0x000001df0300780c */ /* 0x000fe40002fa4470 */
[----:B------:R-:W5:Y:S01]  /*0a30*/  @!P2 LDC.64 R14, c[0x0][0x220] ;  /* 0x00008800ff0eab82 */ /* 0x000f620000000a00 */
[----:B----4-:R-:W-:Y:S01]  /*0a40*/  @!P3 LEA R48, P4, R22, R16, 0x1 ;  /* 0x000000101630b211 */ /* 0x010fe200078808ff */
[----:B0-----:R-:W-:-:S03]  /*0a50*/  @!P1 IMAD R16, R37, R18, RZ ;  /* 0x0000001225109224 */ /* 0x001fc600078e02ff */
[----:B------:R-:W-:Y:S01]  /*0a60*/  @!P3 LEA.HI.X R49, R22, R17, R2, 0x1, P4 ;  /* 0x000000111631b211 */ /* 0x000fe200020f0c02 */
[----:B------:R-:W-:Y:S01]  /*0a70*/  @!P1 IMAD R43, R25, R19, R16 ;  /* 0x00000013192b9224 */ /* 0x000fe200078e0210 */
[----:B------:R-:W-:Y:S01]  /*0a80*/  @!P1 MOV R16, R54 ;  /* 0x0000003600109202 */ /* 0x000fe20000000f00 */
[----:B-1----:R-:W-:Y:S01]  /*0a90*/  @!P2 IMAD R2, R41, R20, RZ ;  /* 0x000000142902a224 */ /* 0x002fe200078e02ff */
[----:B------:R-:W-:Y:S02]  /*0aa0*/  @!P1 MOV R17, R57 ;  /* 0x0000003900119202 */ /* 0x000fe40000000f00 */
[----:B------:R-:W-:Y:S01]  /*0ab0*/  IADD3 R41, R5, 0x100, RZ ;  /* 0x0000010005297810 */ /* 0x000fe20007ffe0ff */
[----:B------:R-:W-:-:S03]  /*0ac0*/  @!P1 IMAD.WIDE.U32 R18, R25, R18, R16 ;  /* 0x0000001219129225 */ /* 0x000fc600078e0010 */
[----:B------:R-:W-:Y:S02]  /*0ad0*/  ISETP.GE.U32.AND P4, PT, R41, UR14, PT ;  /* 0x0000000e29007c0c */ /* 0x000fe4000bf86070 */
[----:B------:R-:W-:Y:S02]  /*0ae0*/  SHF.R.S32.HI R51, RZ, 0x1f, R41 ;  /* 0x0000001fff337819 */ /* 0x000fe40000011429 */
[----:B------:R-:W-:Y:S02]  /*0af0*/  @!P2 MOV R16, R54 ;  /* 0x000000360010a202 */ /* 0x000fe40000000f00 */
[----:B------:R-:W-:Y:S01]  /*0b00*/  @!P2 MOV R17, R57 ;  /* 0x000000390011a202 */ /* 0x000fe20000000f00 */
[C---:B------:R-:W-:Y:S01]  /*0b10*/  @!P2 IMAD R53, R0.reuse, R21, R2 ;  /* 0x000000150035a224 */ /* 0x040fe200078e0202 */
[----:B------:R-:W-:Y:S01]  /*0b20*/  ISETP.GE.AND.EX P4, PT, R51, UR15, PT, P4 ;  /* 0x0000000f33007c0c */ /* 0x000fe2000bf86340 */
[----:B------:R-:W-:-:S03]  /*0b30*/  @!P2 IMAD.WIDE.U32 R20, R0, R20, R16 ;  /* 0x000000140014a225 */ /* 0x000fc600078e0010 */
[----:B------:R-:W0:Y:S01]  /*0b40*/  @!P5 LDC.64 R16, c[0x0][0x270] ;  /* 0x00009c00ff10db82 */ /* 0x000e220000000a00 */
[----:B------:R-:W-:Y:S02]  /*0b50*/  ISETP.GT.U32.OR P4, PT, R3, 0x1df, P4 ;  /* 0x000001df0300780c */ /* 0x000fe40002784470 */
[----:B------:R-:W-:Y:S02]  /*0b60*/  @!P1 IADD3 R0, R19, R43, RZ ;  /* 0x0000002b13009210 */ /* 0x000fe40007ffe0ff */
[C---:B-----5:R-:W-:Y:S02]  /*0b70*/  @!P1 LEA R58, P6, R18.reuse, R12, 0x1 ;  /* 0x0000000c123a9211 */ /* 0x060fe400078c08ff */
[----:B------:R-:W-:Y:S02]  /*0b80*/  MOV R36, RZ ;  /* 0x000000ff00247202 */ /* 0x000fe40000000f00 */
[----:B------:R-:W-:Y:S02]  /*0b90*/  @!P1 LEA.HI.X R59, R18, R13, R0, 0x1, P6 ;  /* 0x0000000d123b9211 */ /* 0x000fe400030f0c00 */
[----:B------:R-:W-:Y:S01]  /*0ba0*/  IADD3 R23, R5, 0x120, RZ ;  /* 0x0000012005177810 */ /* 0x000fe20007ffe0ff */
[----:B------:R-:W1:Y:S01]  /*0bb0*/  @!P5 LDC.64 R18, c[0x0][0x220] ;  /* 0x00008800ff12db82 */ /* 0x000e620000000a00 */
[----:B------:R-:W-:Y:S01]  /*0bc0*/  @!P2 IADD3 R0, R21, R53, RZ ;  /* 0x000000351500a210 */ /* 0x000fe20007ffe0ff */
[----:B------:R4:W5:Y:S01]  /*0bd0*/  @!P3 LDG.E R36, desc[UR8][R48.64] ;  /* 0x000000083024b981 */ /* 0x000962000c1e1900 */
[----:B------:R-:W-:-:S02]  /*0be0*/  @!P2 LEA R52, P6, R20, R14, 0x1 ;  /* 0x0000000e1434a211 */ /* 0x000fc400078c08ff */
[----:B------:R-:W-:Y:S02]  /*0bf0*/  ISETP.GE.U32.AND P3, PT, R23, UR14, PT ;  /* 0x0000000e17007c0c */ /* 0x000fe4000bf66070 */
[----:B------:R-:W-:Y:S02]  /*0c00*/  SHF.R.S32.HI R43, RZ, 0x1f, R23 ;  /* 0x0000001fff2b7819 */ /* 0x000fe40000011417 */
[----:B------:R-:W-:Y:S02]  /*0c10*/  @!P2 LEA.HI.X R53, R20, R15, R0, 0x1, P6 ;  /* 0x0000000f1435a211 */ /* 0x000fe400030f0c00 */
[----:B------:R-:W1:Y:S01]  /*0c20*/  @!P4 LDC.64 R20, c[0x0][0x270] ;  /* 0x00009c00ff14cb82 */ /* 0x000e620000000a00 */
[----:B------:R-:W-:Y:S02]  /*0c30*/  MOV R0, RZ ;  /* 0x000000ff00007202 */ /* 0x000fe40000000f00 */
[----:B------:R-:W-:Y:S02]  /*0c40*/  ISETP.GE.AND.EX P3, PT, R43, UR15, PT, P3 ;  /* 0x0000000f2b007c0c */ /* 0x000fe4000bf66330 */
[----:B------:R-:W-:-:S02]  /*0c50*/  IADD3 R46, R5, 0x140, RZ ;  /* 0x00000140052e7810 */ /* 0x000fc40007ffe0ff */
[----:B------:R-:W-:Y:S01]  /*0c60*/  ISETP.GT.U32.OR P3, PT, R3, 0x1df, P3 ;  /* 0x000001df0300780c */ /* 0x000fe20001f64470 */
[----:B------:R4:W5:Y:S01]  /*0c70*/  @!P2 LDG.E R0, desc[UR8][R52.64] ;  /* 0x000000083400a981 */ /* 0x000962000c1e1900 */
[----:B0-----:R-:W-:Y:S01]  /*0c80*/  @!P5 IMAD R47, R47, R16, RZ ;  /* 0x000000102f2fd224 */ /* 0x001fe200078e02ff */
[----:B------:R-:W-:Y:S01]  /*0c90*/  ISETP.GE.U32.AND P2, PT, R46, UR14, PT ;  /* 0x0000000e2e007c0c */ /* 0x000fe2000bf46070 */
[----:B------:R-:W0:Y:S01]  /*0ca0*/  @!P4 LDC.64 R14, c[0x0][0x220] ;  /* 0x00008800ff0ecb82 */ /* 0x000e220000000a00 */
[----:B----4-:R-:W-:Y:S01]  /*0cb0*/  SHF.R.S32.HI R49, RZ, 0x1f, R46 ;  /* 0x0000001fff317819 */ /* 0x010fe2000001142e */
[----:B------:R-:W-:Y:S01]  /*0cc0*/  @!P5 IMAD R61, R40, R17, R47 ;  /* 0x00000011283dd224 */ /* 0x000fe200078e022f */
[----:B------:R-:W-:Y:S02]  /*0cd0*/  @!P5 MOV R52, R54 ;  /* 0x000000360034d202 */ /* 0x000fe40000000f00 */
[----:B------:R-:W-:-:S04]  /*0ce0*/  @!P5 MOV R53, R57 ;  /* 0x000000390035d202 */ /* 0x000fc80000000f00 */
[----:B------:R-:W4:Y:S01]  /*0cf0*/  @!P3 LDC.64 R12, c[0x0][0x270] ;  /* 0x00009c00ff0cbb82 */ /* 0x000f220000000a00 */
[----:B------:R-:W-:Y:S01]  /*0d00*/  ISETP.GE.AND.EX P2, PT, R49, UR15, PT, P2 ;  /* 0x0000000f31007c0c */ /* 0x000fe2000bf46320 */
[----:B------:R-:W-:-:S03]  /*0d10*/  @!P5 IMAD.WIDE.U32 R16, R40, R16, R52 ;  /* 0x000000102810d225 */ /* 0x000fc600078e0034 */
[----:B------:R-:W-:Y:S02]  /*0d20*/  ISETP.GT.U32.OR P2, PT, R3, 0x1df, P2 ;  /* 0x000001df0300780c */ /* 0x000fe40001744470 */
[----:B------:R-:W-:Y:S02]  /*0d30*/  @!P5 IADD3 R17, R17, R61, RZ ;  /* 0x0000003d1111d210 */ /* 0x000fe40007ffe0ff */
[C---:B-1----:R-:W-:Y:S01]  /*0d40*/  @!P5 LEA R52, P6, R16.reuse, R18, 0x1 ;  /* 0x000000121034d211 */ /* 0x042fe200078c08ff */
[----:B------:R-:W-:Y:S01]  /*0d50*/  @!P4 IMAD R18, R51, R20, RZ ;  /* 0x000000143312c224 */ /* 0x000fe200078e02ff */
[----:B------:R-:W-:Y:S02]  /*0d60*/  MOV R2, RZ ;  /* 0x000000ff00027202 */ /* 0x000fe40000000f00 */
[----:B------:R-:W-:Y:S02]  /*0d70*/  @!P5 LEA.HI.X R53, R16, R19, R17, 0x1, P6 ;  /* 0x000000131035d211 */ /* 0x000fe400030f0c11 */
[----:B------:R-:W-:-:S02]  /*0d80*/  @!P4 MOV R16, R54 ;  /* 0x000000360010c202 */ /* 0x000fc40000000f00 */
[----:B------:R-:W-:Y:S02]  /*0d90*/  @!P4 MOV R17, R57 ;  /* 0x000000390011c202 */ /* 0x000fe40000000f00 */
[----:B------:R-:W-:Y:S01]  /*0da0*/  IADD3 R22, R5, 0x160, RZ ;  /* 0x0000016005167810 */ /* 0x000fe20007ffe0ff */
[C---:B------:R-:W-:Y:S01]  /*0db0*/  @!P4 IMAD R51, R41.reuse, R21, R18 ;  /* 0x000000152933c224 */ /* 0x040fe200078e0212 */
[----:B------:R1:W5:Y:S01]  /*0dc0*/  @!P1 LDG.E R2, desc[UR8][R58.64] ;  /* 0x000000083a029981 */ /* 0x000362000c1e1900 */
[----:B------:R-:W-:Y:S01]  /*0dd0*/  @!P4 IMAD.WIDE.U32 R20, R41, R20, R16 ;  /* 0x000000142914c225 */ /* 0x000fe200078e0010 */
[----:B------:R-:W-:Y:S01]  /*0de0*/  ISETP.GE.U32.AND P1, PT, R22, UR14, PT ;  /* 0x0000000e16007c0c */ /* 0x000fe2000bf26070 */
[----:B------:R-:W1:Y:S01]  /*0df0*/  @!P2 LDC.64 R16, c[0x0][0x270] ;  /* 0x00009c00ff10ab82 */ /* 0x000e620000000a00 */
[----:B------:R-:W-:-:S04]  /*0e00*/  SHF.R.S32.HI R47, RZ, 0x1f, R22 ;  /* 0x0000001fff2f7819 */ /* 0x000fc80000011416 */
[----:B------:R-:W-:Y:S02]  /*0e10*/  ISETP.GE.AND.EX P1, PT, R47, UR15, PT, P1 ;  /* 0x0000000f2f007c0c */ /* 0x000fe4000bf26310 */
[----:B------:R-:W-:Y:S01]  /*0e20*/  MOV R41, RZ ;  /* 0x000000ff00297202 */ /* 0x000fe20000000f00 */
[----:B------:R-:W2:Y:S01]  /*0e30*/  @!P3 LDC.64 R18, c[0x0][0x220] ;  /* 0x00008800ff12bb82 */ /* 0x000ea20000000a00 */
[----:B------:R-:W-:Y:S02]  /*0e40*/  ISETP.GT.U32.OR P1, PT, R3, 0x1df, P1 ;  /* 0x000001df0300780c */ /* 0x000fe40000f24470 */
[----:B0-----:R-:W-:Y:S01]  /*0e50*/  @!P4 LEA R50, P6, R20, R14, 0x1 ;  /* 0x0000000e1432c211 */ /* 0x001fe200078c08ff */
[----:B----4-:R-:W-:Y:S01]  /*0e60*/  @!P3 IMAD R14, R43, R12, RZ ;  /* 0x0000000c2b0eb224 */ /* 0x010fe200078e02ff */
[----:B------:R0:W4:Y:S01]  /*0e70*/  @!P5 LDG.E R41, desc[UR8][R52.64] ;  /* 0x000000083429d981 */ /* 0x000122000c1e1900 */
[----:B------:R-:W-:Y:S02]  /*0e80*/  @!P4 IADD3 R21, R21, R51, RZ ;  /* 0x000000331515c210 */ /* 0x000fe40007ffe0ff */
[----:B------:R-:W-:-:S02]  /*0e90*/  SHF.R.S32.HI R43, RZ, 0x1f, R26 ;  /* 0x0000001fff2b7819 */ /* 0x000fc4000001141a */
[----:B------:R-:W-:Y:S02]  /*0ea0*/  ISETP.GE.U32.AND P5, PT, R26, UR14, PT ;  /* 0x0000000e1a007c0c */ /* 0x000fe4000bfa6070 */
[----:B------:R-:W-:Y:S01]  /*0eb0*/  MOV R40, RZ ;  /* 0x000000ff00287202 */ /* 0x000fe20000000f00 */
[----:B-1----:R-:W-:Y:S01]  /*0ec0*/  @!P3 IMAD R59, R23, R13, R14 ;  /* 0x0000000d173bb224 */ /* 0x002fe200078e020e */
[----:B------:R-:W-:Y:S02]  /*0ed0*/  @!P4 LEA.HI.X R51, R20, R15, R21, 0x1, P6 ;  /* 0x0000000f1433c211 */ /* 0x000fe400030f0c15 */
[----:B------:R-:W-:Y:S01]  /*0ee0*/  ISETP.GE.AND.EX P5, PT, R43, UR15, PT, P5 ;  /* 0x0000000f2b007c0c */ /* 0x000fe2000bfa6350 */
[----:B------:R-:W1:Y:S01]  /*0ef0*/  @!P2 LDC.64 R14, c[0x0][0x220] ;  /* 0x00008800ff0eab82 */ /* 0x000e620000000a00 */
[----:B0-----:R-:W-:Y:S01]  /*0f00*/  @!P3 MOV R52, R54 ;  /* 0x000000360034b202 */ /* 0x001fe20000000f00 */
[----:B------:R0:W4:Y:S01]  /*0f10*/  @P0 LDG.E R40, desc[UR8][R44.64] ;  /* 0x000000082c280981 */ /* 0x000122000c1e1900 */
[----:B------:R-:W-:Y:S01]  /*0f20*/  @!P3 MOV R53, R57 ;  /* 0x000000390035b202 */ /* 0x000fe20000000f00 */
[----:B------:R-:W-:Y:S01]  /*0f30*/  @!P2 IMAD R49, R49, R16, RZ ;  /* 0x000000103131a224 */ /* 0x000fe200078e02ff */
[----:B------:R-:W-:-:S03]  /*0f40*/  ISETP.GT.U32.OR P5, PT, R3, 0x1df, P5 ;  /* 0x000001df0300780c */ /* 0x000fc60002fa4470 */
[----:B------:R-:W1:Y:S01]  /*0f50*/  @!P1 LDC.64 R20, c[0x0][0x270] ;  /* 0x00009c00ff149b82 */ /* 0x000e620000000a00 */
[----:B------:R-:W-:Y:S01]  /*0f60*/  @!P3 IMAD.WIDE.U32 R12, R23, R12, R52 ;  /* 0x0000000c170cb225 */ /* 0x000fe200078e0034 */
[----:B0-----:R-:W-:-:S03]  /*0f70*/  MOV R44, RZ ;  /* 0x000000ff002c7202 */ /* 0x001fc60000000f00 */
[----:B------:R-:W-:Y:S01]  /*0f80*/  @!P2 IMAD R23, R46, R17, R49 ;  /* 0x000000112e17a224 */ /* 0x000fe200078e0231 */
[----:B------:R-:W-:Y:S02]  /*0f90*/  @!P2 MOV R48, R54 ;  /* 0x000000360030a202 */ /* 0x000fe40000000f00 */
[----:B------:R-:W-:Y:S01]  /*0fa0*/  @!P2 MOV R49, R57 ;  /* 0x000000390031a202 */ /* 0x000fe20000000f00 */
[----:B------:R0:W4:Y:S01]  /*0fb0*/  @!P4 LDG.E R44, desc[UR8][R50.64] ;  /* 0x00000008322cc981 */ /* 0x000122000c1e1900 */
[----:B------:R-:W-:Y:S02]  /*0fc0*/  SHF.R.S32.HI R45, RZ, 0x1f, R27 ;  /* 0x0000001fff2d7819 */ /* 0x000fe4000001141b */
[----:B------:R-:W-:Y:S02]  /*0fd0*/  @!P3 IADD3 R13, R13, R59, RZ ;  /* 0x0000003b0d0db210 */ /* 0x000fe40007ffe0ff */
[----:B------:R-:W-:Y:S02]  /*0fe0*/  ISETP.GE.U32.AND P4, PT, R27, UR14, PT ;  /* 0x0000000e1b007c0c */ /* 0x000fe4000bf86070 */
[----:B--2---:R-:W-:Y:S01]  /*0ff0*/  @!P3 LEA R18, P6, R12, R18, 0x1 ;  /* 0x000000120c12b211 */ /* 0x004fe200078c08ff */
[----:B------:R-:W-:Y:S01]  /*1000*/  @!P2 IMAD.WIDE.U32 R48, R46, R16, R48 ;  /* 0x000000102e30a225 */ /* 0x000fe200078e0030 */
[----:B------:R-:W-:Y:S01]  /*1010*/  ISETP.GE.AND.EX P4, PT, R45, UR15, PT, P4 ;  /* 0x0000000f2d007c0c */ /* 0x000fe2000bf86340 */
[----:B------:R-:W2:Y:S01]  /*1020*/  @!P1 LDC.64 R16, c[0x0][0x220] ;  /* 0x00008800ff109b82 */ /* 0x000ea20000000a00 */
[----:B------:R-:W-:-:S02]  /*1030*/  @!P3 LEA.HI.X R19, R12, R19, R13, 0x1, P6 ;  /* 0x000000130c13b211 */ /* 0x000fc400030f0c0d */
[----:B------:R-:W-:-:S05]  /*1040*/  ISETP.GT.U32.OR P4, PT, R3, 0x1df, P4 ;  /* 0x000001df0300780c */ /* 0x000fca0002784470 */
[----:B------:R-:W2:Y:S01]  /*1050*/  @!P5 LDC.64 R12, c[0x0][0x270] ;  /* 0x00009c00ff0cdb82 */ /* 0x000ea20000000a00 */
[----:B------:R-:W-:Y:S01]  /*1060*/  MOV R46, RZ ;  /* 0x000000ff002e7202 */ /* 0x000fe20000000f00 */
[----:B-1----:R-:W-:Y:S01]  /*1070*/  @!P1 IMAD R47, R47, R20, RZ ;  /* 0x000000142f2f9224 */ /* 0x002fe200078e02ff */
[----:B------:R-:W-:Y:S02]  /*1080*/  @!P2 IADD3 R23, R49, R23, RZ ;  /* 0x000000173117a210 */ /* 0x000fe40007ffe0ff */
[C---:B0-----:R-:W-:Y:S02]  /*1090*/  @!P2 LEA R50, P6, R48.reuse, R14, 0x1 ;  /* 0x0000000e3032a211 */ /* 0x041fe400078c08ff */
[----:B------:R-:W-:Y:S01]  /*10a0*/  @!P1 MOV R52, R54 ;  /* 0x0000003600349202 */ /* 0x000fe20000000f00 */
[----:B------:R0:W4:Y:S01]  /*10b0*/  @!P3 LDG.E R46, desc[UR8][R18.64] ;  /* 0x00000008122eb981 */ /* 0x000122000c1e1900 */
[----:B------:R-:W-:Y:S01]  /*10c0*/  @!P2 LEA.HI.X R51, R48, R15, R23, 0x1, P6 ;  /* 0x0000000f3033a211 */ /* 0x000fe200030f0c17 */
[----:B------:R-:W-:Y:S01]  /*10d0*/  @!P1 IMAD R23, R22, R21, R47 ;  /* 0x0000001516179224 */ /* 0x000fe200078e022f */
[----:B------:R-:W-:Y:S01]  /*10e0*/  @!P1 MOV R53, R57 ;  /* 0x0000003900359202 */ /* 0x000fe20000000f00 */
[----:B------:R-:W1:Y:S01]  /*10f0*/  @!P5 LDC.64 R14, c[0x0][0x220] ;  /* 0x00008800ff0edb82 */ /* 0x000e620000000a00 */
[----:B------:R-:W-:-:S02]  /*1100*/  SHF.R.S32.HI R47, RZ, 0x1f, R28 ;  /* 0x0000001fff2f7819 */ /* 0x000fc4000001141c */
[----:B------:R-:W-:Y:S02]  /*1110*/  CS2R R48, SRZ ;  /* 0x0000000000307805 */ /* 0x000fe4000001ff00 */
[----:B------:R-:W-:Y:S01]  /*1120*/  ISETP.GE.U32.AND P6, PT, R28, UR14, PT ;  /* 0x0000000e1c007c0c */ /* 0x000fe2000bfc6070 */
[----:B------:R-:W-:Y:S02]  /*1130*/  @!P1 IMAD.WIDE.U32 R52, R22, R20, R52 ;  /* 0x0000001416349225 */ /* 0x000fe400078e0034 */
[----:B0-----:R-:W0:Y:S01]  /*1140*/  @!P4 LDC.64 R18, c[0x0][0x270] ;  /* 0x00009c00ff12cb82 */ /* 0x001e220000000a00 */
[----:B------:R-:W-:Y:S01]  /*1150*/  ISETP.GE.AND.EX P6, PT, R47, UR15, PT, P6 ;  /* 0x0000000f2f007c0c */ /* 0x000fe2000bfc6360 */
[----:B------:R2:W4:Y:S01]  /*1160*/  @!P2 LDG.E R48, desc[UR8][R50.64] ;  /* 0x000000083230a981 */ /* 0x000522000c1e1900 */
[----:B------:R-:W-:Y:S02]  /*1170*/  IADD3 R20, R5, 0x1e0, RZ ;  /* 0x000001e005147810 */ /* 0x000fe40007ffe0ff */
[----:B------:R-:W-:-:S02]  /*1180*/  ISETP.GT.U32.OR P2, PT, R3, 0x1df, P6 ;  /* 0x000001df0300780c */ /* 0x000fc40003744470 */
[----:B--2---:R-:W-:Y:S01]  /*1190*/  @!P1 LEA R22, P6, R52, R16, 0x1 ;  /* 0x0000001034169211 */ /* 0x004fe200078c08ff */
[----:B------:R-:W-:Y:S01]  /*11a0*/  @!P5 IMAD R16, R43, R12, RZ ;  /* 0x0000000c2b10d224 */ /* 0x000fe200078e02ff */
[----:B------:R-:W-:Y:S02]  /*11b0*/  @!P1 IADD3 R23, R53, R23, RZ ;  /* 0x0000001735179210 */ /* 0x000fe40007ffe0ff */
[----:B------:R-:W-:Y:S01]  /*11c0*/  ISETP.GE.U32.AND P3, PT, R20, UR14, PT ;  /* 0x0000000e14007c0c */ /* 0x000fe2000bf66070 */
[----:B------:R-:W-:Y:S01]  /*11d0*/  @!P5 IMAD R53, R26, R13, R16 ;  /* 0x0000000d1a35d224 */ /* 0x000fe200078e0210 */
[----:B------:R-:W-:Y:S02]  /*11e0*/  SHF.R.S32.HI R21, RZ, 0x1f, R20 ;  /* 0x0000001fff157819 */ /* 0x000fe40000011414 */
[----:B------:R-:W-:Y:S02]  /*11f0*/  @!P5 MOV R50, R54 ;  /* 0x000000360032d202 */ /* 0x000fe40000000f00 */
[----:B------:R-:W-:-:S02]  /*1200*/  @!P5 MOV R51, R57 ;  /* 0x000000390033d202 */ /* 0x000fc40000000f00 */
[----:B------:R-:W-:Y:S02]  /*1210*/  @!P1 LEA.HI.X R23, R52, R17, R23, 0x1, P6 ;  /* 0x0000001134179211 */ /* 0x000fe400030f0c17 */
[----:B------:R-:W2:Y:S01]  /*1220*/  @!P4 LDC.64 R16, c[0x0][0x220] ;  /* 0x00008800ff10cb82 */ /* 0x000ea20000000a00 */
[----:B------:R-:W-:Y:S01]  /*1230*/  ISETP.GE.AND.EX P3, PT, R21, UR15, PT, P3 ;  /* 0x0000000f15007c0c */ /* 0x000fe2000bf66330 */
[----:B------:R-:W-:Y:S01]  /*1240*/  @!P5 IMAD.WIDE.U32 R50, R26, R12, R50 ;  /* 0x0000000c1a32d225 */ /* 0x000fe200078e0032 */
[----:B------:R2:W4:Y:S02]  /*1250*/  @!P1 LDG.E R49, desc[UR8][R22.64] ;  /* 0x0000000816319981 */ /* 0x000524000c1e1900 */
[----:B------:R-:W-:Y:S01]  /*1260*/  ISETP.GT.U32.OR P3, PT, R3, 0x1df, P3 ;  /* 0x000001df0300780c */ /* 0x000fe20001f64470 */
[----:B0-----:R-:W-:Y:S01]  /*1270*/  @!P4 IMAD R52, R45, R18, RZ ;  /* 0x000000122d34c224 */ /* 0x001fe200078e02ff */
[----:B------:R-:W-:Y:S01]  /*1280*/  @!P5 IADD3 R51, R51, R53, RZ ;  /* 0x000000353333d210 */ /* 0x000fe20007ffe0ff */
[----:B------:R-:W0:Y:S01]  /*1290*/  @!P2 LDC.64 R12, c[0x0][0x270] ;  /* 0x00009c00ff0cab82 */ /* 0x000e220000000a00 */
[----:B-1----:R-:W-:-:S02]  /*12a0*/  @!P5 LEA R58, P6, R50, R14, 0x1 ;  /* 0x0000000e323ad211 */ /* 0x002fc400078c08ff */
[----:B------:R-:W-:Y:S02]  /*12b0*/  @!P4 MOV R53, R57 ;  /* 0x000000390035c202 */ /* 0x000fe40000000f00 */
[----:B------:R-:W-:Y:S01]  /*12c0*/  @!P5 LEA.HI.X R59, R50, R15, R51, 0x1, P6 ;  /* 0x0000000f323bd211 */ /* 0x000fe200030f0c33 */
[----:B------:R-:W-:Y:S01]  /*12d0*/  @!P4 IMAD R51, R27, R19, R52 ;  /* 0x000000131b33c224 */ /* 0x000fe200078e0234 */
[----:B------:R-:W-:-:S03]  /*12e0*/  @!P4 MOV R52, R54 ;  /* 0x000000360034c202 */ /* 0x000fc60000000f00 */
[----:B------:R-:W1:Y:S02]  /*12f0*/  @!P3 LDC.64 R14, c[0x0][0x270] ;  /* 0x00009c00ff0ebb82 */ /* 0x000e640000000a00 */
[----:B------:R-:W-:-:S05]  /*1300*/  @!P4 IMAD.WIDE.U32 R52, R27, R18, R52 ;  /* 0x000000121b34c225 */ /* 0x000fca00078e0034 */
[----:B------:R-:W-:Y:S01]  /*1310*/  @!P4 IADD3 R51, R53, R51, RZ ;  /* 0x000000333533c210 */ /* 0x000fe20007ffe0ff */
[----:B------:R-:W3:Y:S01]  /*1320*/  @!P2 LDC.64 R18, c[0x0][0x220] ;  /* 0x00008800ff12ab82 */ /* 0x000ee20000000a00 */
[----:B--2---:R-:W-:-:S04]  /*1330*/  @!P4 LEA R22, P1, R52, R16, 0x1 ;  /* 0x000000103416c211 */ /* 0x004fc800078208ff */
[----:B------:R-:W-:Y:S01]  /*1340*/  @!P4 LEA.HI.X R23, R52, R17, R51, 0x1, P1 ;  /* 0x000000113417c211 */ /* 0x000fe200008f0c33 */
[----:B0-----:R-:W-:Y:S02]  /*1350*/  @!P2 IMAD R51, R47, R12, RZ ;  /* 0x0000000c2f33a224 */ /* 0x001fe400078e02ff */
[----:B------:R-:W0:Y:S02]  /*1360*/  @!P3 LDC.64 R16, c[0x0][0x220] ;  /* 0x00008800ff10bb82 */ /* 0x000e240000000a00 */
[----:B------:R-:W-:Y:S01]  /*1370*/  @!P2 IMAD R61, R28, R13, R51 ;  /* 0x0000000d1c3da224 */ /* 0x000fe200078e0233 */
[----:B------:R-:W-:Y:S02]  /*1380*/  MOV R51, RZ ;  /* 0x000000ff00337202 */ /* 0x000fe40000000f00 */
[----:B------:R-:W-:Y:S02]  /*1390*/  @!P2 MOV R52, R54 ;  /* 0x000000360034a202 */ /* 0x000fe40000000f00 */
[----:B------:R-:W-:-:S02]  /*13a0*/  @!P2 MOV R53, R57 ;  /* 0x000000390035a202 */ /* 0x000fc40000000f00 */
[----:B------:R-:W-:Y:S01]  /*13b0*/  MOV R50, RZ ;  /* 0x000000ff00327202 */ /* 0x000fe20000000f00 */
[----:B------:R2:W4:Y:S01]  /*13c0*/  @!P4 LDG.E R51, desc[UR8][R22.64] ;  /* 0x000000081633c981 */ /* 0x000522000c1e1900 */
[----:B-1----:R-:W-:Y:S02]  /*13d0*/  @!P3 IMAD R21, R21, R14, RZ ;  /* 0x0000000e1515b224 */ /* 0x002fe400078e02ff */
[----:B------:R-:W-:Y:S02]  /*13e0*/  @!P2 IMAD.WIDE.U32 R12, R28, R12, R52 ;  /* 0x0000000c1c0ca225 */ /* 0x000fe400078e0034 */
[----:B------:R-:W4:Y:S01]  /*13f0*/  @!P5 LDG.E R50, desc[UR8][R58.64] ;  /* 0x000000083a32d981 */ /* 0x000f22000c1e1900 */
[----:B--2---:R-:W-:Y:S02]  /*1400*/  @!P3 MOV R22, R54 ;  /* 0x000000360016b202 */ /* 0x004fe40000000f00 */
[----:B------:R-:W-:Y:S01]  /*1410*/  @!P3 MOV R23, R57 ;  /* 0x000000390017b202 */ /* 0x000fe20000000f00 */
[----:B------:R-:W-:Y:S01]  /*1420*/  @!P3 IMAD R21, R20, R15, R21 ;  /* 0x0000000f1415b224 */ /* 0x000fe200078e0215 */
[----:B------:R-:W-:-:S02]  /*1430*/  @!P2 IADD3 R13, R13, R61, RZ ;  /* 0x0000003d0d0da210 */ /* 0x000fc40007ffe0ff */
[----:B---3--:R-:W-:Y:S01]  /*1440*/  @!P2 LEA R18, P1, R12, R18, 0x1 ;  /* 0x000000120c12a211 */ /* 0x008fe200078208ff */
[----:B------:R-:W-:Y:S01]  /*1450*/  @!P3 IMAD.WIDE.U32 R14, R20, R14, R22 ;  /* 0x0000000e140eb225 */ /* 0x000fe200078e0016 */
[----:B------:R-:W-:Y:S02]  /*1460*/  CS2R R52, SRZ ;  /* 0x0000000000347805 */ /* 0x000fe4000001ff00 */
[----:B------:R-:W-:Y:S02]  /*1470*/  @!P2 LEA.HI.X R19, R12, R19, R13, 0x1, P1 ;  /* 0x000000130c13a211 */ /* 0x000fe400008f0c0d */
[----:B------:R-:W-:Y:S02]  /*1480*/  @!P3 IADD3 R12, R15, R21, RZ ;  /* 0x000000150f0cb210 */ /* 0x000fe40007ffe0ff */
[C---:B0-----:R-:W-:Y:S01]  /*1490*/  @!P3 LEA R16, P1, R14.reuse, R16, 0x1 ;  /* 0x000000100e10b211 */ /* 0x041fe200078208ff */
[----:B------:R-:W2:Y:S03]  /*14a0*/  @!P2 LDG.E R52, desc[UR8][R18.64] ;  /* 0x000000081234a981 */ /* 0x000ea6000c1e1900 */
[----:B------:R-:W-:-:S05]  /*14b0*/  @!P3 LEA.HI.X R17, R14, R17, R12, 0x1, P1 ;  /* 0x000000110e11b211 */ /* 0x000fca00008f0c0c */
[----:B------:R0:W3:Y:S01]  /*14c0*/  @!P3 LDG.E R53, desc[UR8][R16.64] ;  /* 0x000000081035b981 */ /* 0x0000e2000c1e1900 */
[--C-:B------:R-:W-:Y:S02]  /*14d0*/  HADD2.F32 R21, -RZ, R30.reuse.H1_H1 ;  /* 0x3000001eff157230 */ /* 0x100fe40000004100 */
[----:B------:R-:W-:-:S03]  /*14e0*/  HADD2.F32 R14, -RZ, R30.H0_H0 ;  /* 0x2000001eff0e7230 */ /* 0x000fc60000004100 */
[----:B------:R-:W-:Y:S01]  /*14f0*/  FMUL.FTZ R23, R21, R21 ;  /* 0x0000001515177220 */ /* 0x000fe20000410000 */
[--C-:B0-----:R-:W-:Y:S02]  /*1500*/  HADD2.F32 R17, -RZ, R32.reuse.H1_H1 ;  /* 0x30000020ff117230 */ /* 0x101fe40000004100 */
[----:B------:R-:W-:Y:S02]  /*1510*/  HADD2.F32 R16, -RZ, R32.H0_H0 ;  /* 0x20000020ff107230 */ /* 0x000fe40000004100 */
[----:B------:R-:W-:Y:S02]  /*1520*/  HADD2.F32 R18, -RZ, R34.H1_H1 ;  /* 0x30000022ff127230 */ /* 0x000fe40000004100 */
[----:B-----5:R-:W-:Y:S02]  /*1530*/  HADD2.F32 R19, -RZ, R36.H1_H1 ;  /* 0x30000024ff137230 */ /* 0x020fe40000004100 */
[--C-:B----4-:R-:W-:Y:S02]  /*1540*/  HADD2.F32 R13, -RZ, R40.reuse.H1_H1 ;  /* 0x30000028ff0d7230 */ /* 0x110fe40000004100 */
[----:B------:R-:W-:-:S03]  /*1550*/  HADD2.F32 R12, -RZ, R40.H0_H0 ;  /* 0x20000028ff0c7230 */ /* 0x000fc60000004100 */
[----:B------:R-:W-:Y:S02]  /*1560*/  FMUL.FTZ R15, R13, R13 ;  /* 0x0000000d0d0f7220 */ /* 0x000fe40000410000 */
[C---:B------:R-:W-:Y:S02]  /*1570*/  FADD.FTZ R13, R12.reuse, R13 ;  /* 0x0000000d0c0d7221 */ /* 0x040fe40000010000 */
[----:B------:R-:W-:Y:S01]  /*1580*/  FFMA.FTZ R15, R12, R12, R15 ;  /* 0x0000000c0c0f7223 */ /* 0x000fe2000001000f */
[C---:B------:R-:W-:Y:S01]  /*1590*/  FADD.FTZ R12, R14.reuse, R21 ;  /* 0x000000150e0c7221 */ /* 0x040fe20000010000 */
[----:B------:R-:W-:Y:S01]  /*15a0*/  FADD.FTZ R13, RZ, R13 ;  /* 0x0000000dff0d7221 */ /* 0x000fe20000010000 */
[----:B------:R-:W-:Y:S01]  /*15b0*/  FFMA.FTZ R14, R14, R14, R23 ;  /* 0x0000000e0e0e7223 */ /* 0x000fe20000010017 */
[----:B------:R-:W-:Y:S02]  /*15c0*/  FADD.FTZ R15, RZ, R15 ;  /* 0x0000000fff0f7221 */ /* 0x000fe40000010000 */
[----:B------:R-:W-:Y:S01]  /*15d0*/  FADD.FTZ R12, R13, R12 ;  /* 0x0000000c0d0c7221 */ /* 0x000fe20000010000 */
[----:B------:R-:W-:Y:S01]  /*15e0*/  FMUL.FTZ R13, R17, R17 ;  /* 0x00000011110d7220 */ /* 0x000fe20000410000 */
[----:B------:R-:W-:Y:S01]  /*15f0*/  FADD.FTZ R14, R15, R14 ;  /* 0x0000000e0f0e7221 */ /* 0x000fe20000010000 */
[----:B------:R-:W-:Y:S01]  /*1600*/  FADD.FTZ R17, R16, R17 ;  /* 0x0000001110117221 */ /* 0x000fe20000010000 */
[----:B------:R-:W-:-:S02]  /*1610*/  HADD2.F32 R15, -RZ, R34.H0_H0 ;  /* 0x20000022ff0f7230 */ /* 0x000fc40000004100 */
[----:B------:R-:W-:Y:S01]  /*1620*/  FFMA.FTZ R13, R16, R16, R13 ;  /* 0x00000010100d7223 */ /* 0x000fe2000001000d */
[----:B------:R-:W-:Y:S01]  /*1630*/  FMUL.FTZ R16, R18, R18 ;  /* 0x0000001212107220 */ /* 0x000fe20000410000 */
[----:B------:R-:W-:Y:S02]  /*1640*/  FADD.FTZ R12, R12, R17 ;  /* 0x000000110c0c7221 */ /* 0x000fe40000010000 */
[----:B------:R-:W-:Y:S01]  /*1650*/  FADD.FTZ R13, R14, R13 ;  /* 0x0000000d0e0d7221 */ /* 0x000fe20000010000 */
[C---:B------:R-:W-:Y:S01]  /*1660*/  FFMA.FTZ R16, R15.reuse, R15, R16 ;  /* 0x0000000f0f107223 */ /* 0x040fe20000010010 */
[----:B------:R-:W-:Y:S02]  /*1670*/  HADD2.F32 R14, -RZ, R36.H0_H0 ;  /* 0x20000024ff0e7230 */ /* 0x000fe40000004100 */
[----:B------:R-:W-:Y:S01]  /*1680*/  FADD.FTZ R17, R15, R18 ;  /* 0x000000120f117221 */ /* 0x000fe20000010000 */
[----:B------:R-:W-:Y:S01]  /*1690*/  FMUL.FTZ R15, R19, R19 ;  /* 0x00000013130f7220 */ /* 0x000fe20000410000 */
[----:B------:R-:W-:Y:S01]  /*16a0*/  FADD.FTZ R13, R13, R16 ;  /* 0x000000100d0d7221 */ /* 0x000fe20000010000 */
[----:B------:R-:W-:-:S02]  /*16b0*/  HADD2.F32 R16, -RZ, R2.H1_H1 ;  /* 0x30000002ff107230 */ /* 0x000fc40000004100 */
[C---:B------:R-:W-:Y:S01]  /*16c0*/  FADD.FTZ R19, R14.reuse, R19 ;  /* 0x000000130e137221 */ /* 0x040fe20000010000 */
[----:B------:R-:W-:Y:S01]  /*16d0*/  FFMA.FTZ R14, R14, R14, R15 ;  /* 0x0000000e0e0e7223 */ /* 0x000fe2000001000f */
[----:B------:R-:W-:Y:S02]  /*16e0*/  HADD2.F32 R15, -RZ, R2.H0_H0 ;  /* 0x20000002ff0f7230 */ /* 0x000fe40000004100 */
[----:B------:R-:W-:Y:S01]  /*16f0*/  FADD.FTZ R12, R12, R17 ;  /* 0x000000110c0c7221 */ /* 0x000fe20000010000 */
[----:B------:R-:W-:Y:S01]  /*1700*/  FMUL.FTZ R18, R16, R16 ;  /* 0x0000001010127220 */ /* 0x000fe20000410000 */
[----:B------:R-:W-:Y:S01]  /*1710*/  FADD.FTZ R13, R13, R14 ;  /* 0x0000000e0d0d7221 */ /* 0x000fe20000010000 */
[C---:B------:R-:W-:Y:S02]  /*1720*/  FADD.FTZ R17, R15.reuse, R16 ;  /* 0x000000100f117221 */ /* 0x040fe40000010000 */
[----:B------:R-:W-:Y:S01]  /*1730*/  FFMA.FTZ R18, R15, R15, R18 ;  /* 0x0000000f0f127223 */ /* 0x000fe20000010012 */
[----:B------:R-:W-:Y:S01]  /*1740*/  FADD.FTZ R12, R12, R19 ;  /* 0x000000130c0c7221 */ /* 0x000fe20000010000 */
[----:B------:R-:W-:-:S02]  /*1750*/  HADD2.F32 R15, -RZ, R0.H1_H1 ;  /* 0x30000000ff0f7230 */ /* 0x000fc40000004100 */
[----:B------:R-:W-:Y:S02]  /*1760*/  HADD2.F32 R14, -RZ, R0.H0_H0 ;  /* 0x20000000ff0e7230 */ /* 0x000fe40000004100 */
[----:B------:R-:W-:Y:S01]  /*1770*/  FADD.FTZ R12, R12, R17 ;  /* 0x000000110c0c7221 */ /* 0x000fe20000010000 */
[--C-:B------:R-:W-:Y:S02]  /*1780*/  HADD2.F32 R19, -RZ, R41.reuse.H1_H1 ;  /* 0x30000029ff137230 */ /* 0x100fe40000004100 */
[----:B------:R-:W-:Y:S01]  /*1790*/  FMUL.FTZ R17, R15, R15 ;  /* 0x0000000f0f117220 */ /* 0x000fe20000410000 */
[C---:B------:R-:W-:Y:S01]  /*17a0*/  FADD.FTZ R15, R14.reuse, R15 ;  /* 0x0000000f0e0f7221 */ /* 0x040fe20000010000 */
[----:B------:R-:W-:Y:S01]  /*17b0*/  FADD.FTZ R13, R13, R18 ;  /* 0x000000120d0d7221 */ /* 0x000fe20000010000 */
[----:B------:R-:W-:Y:S02]  /*17c0*/  HADD2.F32 R16, -RZ, R41.H0_H0 ;  /* 0x20000029ff107230 */ /* 0x000fe40000004100 */
[----:B------:R-:W-:Y:S01]  /*17d0*/  FFMA.FTZ R14, R14, R14, R17 ;  /* 0x0000000e0e0e7223 */ /* 0x000fe20000010011 */
[----:B------:R-:W-:Y:S01]  /*17e0*/  FADD.FTZ R12, R12, R15 ;  /* 0x0000000f0c0c7221 */ /* 0x000fe20000010000 */
[----:B------:R-:W-:-:S02]  /*17f0*/  HADD2.F32 R17, -RZ, R44.H1_H1 ;  /* 0x3000002cff117230 */ /* 0x000fc40000004100 */
[----:B------:R-:W-:Y:S01]  /*1800*/  FMUL.FTZ R15, R19, R19 ;  /* 0x00000013130f7220 */ /* 0x000fe20000410000 */
[----:B------:R-:W-:Y:S01]  /*1810*/  FADD.FTZ R13, R13, R14 ;  /* 0x0000000e0d0d7221 */ /* 0x000fe20000010000 */
[C---:B------:R-:W-:Y:S01]  /*1820*/  FADD.FTZ R19, R16.reuse, R19 ;  /* 0x0000001310137221 */ /* 0x040fe20000010000 */
[----:B------:R-:W-:Y:S02]  /*1830*/  HADD2.F32 R14, -RZ, R44.H0_H0 ;  /* 0x2000002cff0e7230 */ /* 0x000fe40000004100 */
[----:B------:R-:W-:Y:S01]  /*1840*/  FFMA.FTZ R16, R16, R16, R15 ;  /* 0x0000001010107223 */ /* 0x000fe2000001000f */
[----:B------:R-:W-:Y:S01]  /*1850*/  FMUL.FTZ R15, R17, R17 ;  /* 0x00000011110f7220 */ /* 0x000fe20000410000 */
[--C-:B------:R-:W-:Y:S02]  /*1860*/  HADD2.F32 R18, -RZ, R46.reuse.H1_H1 ;  /* 0x3000002eff127230 */ /* 0x100fe40000004100 */
[C---:B------:R-:W-:Y:S01]  /*1870*/  FADD.FTZ R17, R14.reuse, R17 ;  /* 0x000000110e117221 */ /* 0x040fe20000010000 */
[----:B------:R-:W-:Y:S01]  /*1880*/  FADD.FTZ R13, R13, R16 ;  /* 0x000000100d0d7221 */ /* 0x000fe20000010000 */
[----:B------:R-:W-:Y:S01]  /*1890*/  FFMA.FTZ R14, R14, R14, R15 ;  /* 0x0000000e0e0e7223 */ /* 0x000fe2000001000f */
[----:B------:R-:W-:Y:S01]  /*18a0*/  FADD.FTZ R12, R12, R19 ;  /* 0x000000130c0c7221 */ /* 0x000fe20000010000 */
[----:B------:R-:W-:-:S02]  /*18b0*/  HADD2.F32 R15, -RZ, R46.H0_H0 ;  /* 0x2000002eff0f7230 */ /* 0x000fc40000004100 */
[----:B------:R-:W-:Y:S01]  /*18c0*/  FMUL.FTZ R16, R18, R18 ;  /* 0x0000001212107220 */ /* 0x000fe20000410000 */
[--C-:B------:R-:W-:Y:S02]  /*18d0*/  HADD2.F32 R19, -RZ, R48.reuse.H1_H1 ;  /* 0x30000030ff137230 */ /* 0x100fe40000004100 */
[----:B------:R-:W-:Y:S01]  /*18e0*/  FADD.FTZ R13, R13, R14 ;  /* 0x0000000e0d0d7221 */ /* 0x000fe20000010000 */
[----:B------:R-:W-:Y:S01]  /*18f0*/  FADD.FTZ R12, R12, R17 ;  /* 0x000000110c0c7221 */ /* 0x000fe20000010000 */
[----:B------:R-:W-:Y:S02]  /*1900*/  HADD2.F32 R14, -RZ, R48.H0_H0 ;  /* 0x20000030ff0e7230 */ /* 0x000fe40000004100 */
[C---:B------:R-:W-:Y:S01]  /*1910*/  FADD.FTZ R17, R15.reuse, R18 ;  /* 0x000000120f117221 */ /* 0x040fe20000010000 */
[----:B------:R-:W-:Y:S01]  /*1920*/  FFMA.FTZ R16, R15, R15, R16 ;  /* 0x0000000f0f107223 */ /* 0x000fe20000010010 */
[----:B------:R-:W-:Y:S01]  /*1930*/  FMUL.FTZ R15, R19, R19 ;  /* 0x00000013130f7220 */ /* 0x000fe20000410000 */
[----:B------:R-:W-:-:S02]  /*1940*/  FADD.FTZ R19, R14, R19 ;  /* 0x000000130e137221 */ /* 0x000fc40000010000 */
[----:B------:R-:W-:Y:S01]  /*1950*/  FADD.FTZ R13, R13, R16 ;  /* 0x000000100d0d7221 */ /* 0x000fe20000010000 */
[----:B------:R-:W-:Y:S01]  /*1960*/  FFMA.FTZ R14, R14, R14, R15 ;  /* 0x0000000e0e0e7223 */ /* 0x000fe2000001000f */
[--C-:B------:R-:W-:Y:S02]  /*1970*/  HADD2.F32 R16, -RZ, R49.reuse.H1_H1 ;  /* 0x30000031ff107230 */ /* 0x100fe40000004100 */
[----:B------:R-:W-:Y:S01]  /*1980*/  FADD.FTZ R12, R12, R17 ;  /* 0x000000110c0c7221 */ /* 0x000fe20000010000 */
[----:B------:R-:W-:Y:S02]  /*1990*/  HADD2.F32 R15, -RZ, R49.H0_H0 ;  /* 0x20000031ff0f7230 */ /* 0x000fe40000004100 */
[----:B------:R-:W-:Y:S01]  /*19a0*/  FADD.FTZ R13, R13, R14 ;  /* 0x0000000e0d0d7221 */ /* 0x000fe20000010000 */
[----:B------:R-:W-:Y:S01]  /*19b0*/  FADD.FTZ R12, R12, R19 ;  /* 0x000000130c0c7221 */ /* 0x000fe20000010000 */
[----:B------:R-:W-:Y:S01]  /*19c0*/  FMUL.FTZ R14, R16, R16 ;  /* 0x00000010100e7220 */ /* 0x000fe20000410000 */
[----:B------:R-:W-:-:S03]  /*19d0*/  FADD.FTZ R17, R15, R16 ;  /* 0x000000100f117221 */ /* 0x000fc60000010000 */
[----:B------:R-:W-:Y:S01]  /*19e0*/  FFMA.FTZ R14, R15, R15, R14 ;  /* 0x0000000f0f0e7223 */ /* 0x000fe2000001000e */
[----:B------:R-:W-:-:S03]  /*19f0*/  FADD.FTZ R12, R12, R17 ;  /* 0x000000110c0c7221 */ /* 0x000fc60000010000 */
[----:B------:R-:W-:Y:S01]  /*1a00*/  FADD.FTZ R13, R13, R14 ;  /* 0x0000000e0d0d7221 */ /* 0x000fe20000010000 */
[----:B------:R-:W-:Y:S02]  /*1a10*/  HADD2.F32 R17, -RZ, R51.H1_H1 ;  /* 0x30000033ff117230 */ /* 0x000fe40000004100 */
[--C-:B------:R-:W-:Y:S02]  /*1a20*/  HADD2.F32 R19, -RZ, R50.reuse.H1_H1 ;  /* 0x30000032ff137230 */ /* 0x100fe40000004100 */
[----:B------:R-:W-:-:S03]  /*1a30*/  HADD2.F32 R16, -RZ, R50.H0_H0 ;  /* 0x20000032ff107230 */ /* 0x000fc60000004100 */
[----:B------:R-:W-:Y:S01]  /*1a40*/  FMUL.FTZ R15, R19, R19 ;  /* 0x00000013130f7220 */ /* 0x000fe20000410000 */
[----:B------:R-:W-:Y:S02]  /*1a50*/  HADD2.F32 R14, -RZ, R51.H0_H0 ;  /* 0x20000033ff0e7230 */ /* 0x000fe40000004100 */
[C---:B------:R-:W-:Y:S01]  /*1a60*/  FADD.FTZ R19, R16.reuse, R19 ;  /* 0x0000001310137221 */ /* 0x040fe20000010000 */
[----:B------:R-:W-:Y:S01]  /*1a70*/  FFMA.FTZ R16, R16, R16, R15 ;  /* 0x0000001010107223 */ /* 0x000fe2000001000f */
[----:B------:R-:W-:Y:S01]  /*1a80*/  FMUL.FTZ R15, R17, R17 ;  /* 0x00000011110f7220 */ /* 0x000fe20000410000 */
[----:B------:R-:W-:Y:S01]  /*1a90*/  FADD.FTZ R17, R14, R17 ;  /* 0x000000110e117221 */ /* 0x000fe20000010000 */
[----:B------:R-:W-:Y:S01]  /*1aa0*/  FADD.FTZ R12, R12, R19 ;  /* 0x000000130c0c7221 */ /* 0x000fe20000010000 */
[----:B------:R-:W-:Y:S01]  /*1ab0*/  FADD.FTZ R13, R13, R16 ;  /* 0x000000100d0d7221 */ /* 0x000fe20000010000 */
[----:B------:R-:W-:Y:S01]  /*1ac0*/  FFMA.FTZ R14, R14, R14, R15 ;  /* 0x0000000e0e0e7223 */ /* 0x000fe2000001000f */
[----:B--2---:R-:W-:-:S02]  /*1ad0*/  HADD2.F32 R18, -RZ, R52.H1_H1 ;  /* 0x30000034ff127230 */ /* 0x004fc40000004100 */
[----:B------:R-:W-:Y:S02]  /*1ae0*/  HADD2.F32 R15, -RZ, R52.H0_H0 ;  /* 0x20000034ff0f7230 */ /* 0x000fe40000004100 */
[----:B------:R-:W-:Y:S01]  /*1af0*/  FADD.FTZ R13, R13, R14 ;  /* 0x0000000e0d0d7221 */ /* 0x000fe20000010000 */
[----:B------:R-:W-:Y:S01]  /*1b00*/  FMUL.FTZ R16, R18, R18 ;  /* 0x0000001212107220 */ /* 0x000fe20000410000 */
[--C-:B---3--:R-:W-:Y:S02]  /*1b10*/  HADD2.F32 R19, -RZ, R53.reuse.H1_H1 ;  /* 0x30000035ff137230 */ /* 0x108fe40000004100 */
[----:B------:R-:W-:Y:S01]  /*1b20*/  FADD.FTZ R12, R12, R17 ;  /* 0x000000110c0c7221 */ /* 0x000fe20000010000 */
[----:B------:R-:W-:Y:S02]  /*1b30*/  HADD2.F32 R14, -RZ, R53.H0_H0 ;  /* 0x20000035ff0e7230 */ /* 0x000fe40000004100 */
[C---:B------:R-:W-:Y:S01]  /*1b40*/  FADD.FTZ R17, R15.reuse, R18 ;  /* 0x000000120f117221 */ /* 0x040fe20000010000 */
[----:B------:R-:W-:Y:S01]  /*1b50*/  FFMA.FTZ R16, R15, R15, R16 ;  /* 0x0000000f0f107223 */ /* 0x000fe20000010010 */
[----:B------:R-:W-:Y:S01]  /*1b60*/  FMUL.FTZ R15, R19, R19 ;  /* 0x00000013130f7220 */ /* 0x000fe20000410000 */
[----:B------:R-:W-:Y:S01]  /*1b70*/  FADD.FTZ R19, R14, R19 ;  /* 0x000000130e137221 */ /* 0x000fe20000010000 */
[----:B------:R-:W-:Y:S01]  /*1b80*/  FADD.FTZ R12, R12, R17 ;  /* 0x000000110c0c7221 */ /* 0x000fe20000010000 */
[----:B------:R-:W-:Y:S01]  /*1b90*/  FADD.FTZ R13, R13, R16 ;  /* 0x000000100d0d7221 */ /* 0x000fe20000010000 */
[----:B------:R-:W-:-:S02]  /*1ba0*/  FFMA.FTZ R14, R14, R14, R15 ;  /* 0x0000000e0e0e7223 */ /* 0x000fc4000001000f */
[----:B------:R-:W-:Y:S02]  /*1bb0*/  FADD.FTZ R12, R12, R19 ;  /* 0x000000130c0c7221 */ /* 0x000fe40000010000 */
[----:B------:R-:W-:-:S03]  /*1bc0*/  FADD.FTZ R13, R13, R14 ;  /* 0x0000000e0d0d7221 */ /* 0x000fc60000010000 */
        /* <DEDUP_REMOVED lines=23> */
[----:B------:R-:W-:Y:S02]  /*1d40*/  ISETP.NE.AND P2, PT, R4, RZ, PT ;  /* 0x000000ff0400720c */ /* 0x000fe40003f45270 */
[----:B------:R-:W-:Y:S01]  /*1d50*/  ISETP.NE.AND P3, PT, R3, RZ, PT ;  /* 0x000000ff0300720c */ /* 0x000fe20003f65270 */
[----:B------:R-:W-:Y:S08]  /*1d60*/  BSSY B0, `(.L_x_2506) ;  /* 0x000002d000007945 */ /* 0x000ff00003800000 */
        /* <DEDUP_REMOVED lines=44> */
.L_x_2507:
[----:B------:R-:W-:Y:S05]  /*2030*/  BSYNC B0 ;  /* 0x0000000000007941 */ /* 0x000fea0003800000 */
.L_x_2506:
        /* <DEDUP_REMOVED lines=13> */
[----:B--2---:R-:W-:-:S04]  /*2110*/  IMAD R21, R21, UR7, R20 ;  /* 0x0000000715157c24 */ /* 0x004fc8000f8e0214 */
[----:B---3--:R-:W-:Y:S01]  /*2120*/  IMAD.WIDE R16, R19, 0x4, R16 ;  /* 0x0000000413107825 */ /* 0x008fe200078e0210 */
[----:B------:R-:W-:Y:S02]  /*2130*/  IADD3 R19, R18, R20, RZ ;  /* 0x0000001412137210 */ /* 0x000fe40007ffe0ff */
[----:B------:R-:W-:-:S03]  /*2140*/  MOV R18, 0xffffffff ;  /* 0xffffffff00127802 */ /* 0x000fc60000000f00 */
[----:B----4-:R-:W-:Y:S01]  /*2150*/  IMAD.WIDE.U32 R14, R19, 0x4, R14 ;  /* 0x00000004130e7825 */ /* 0x010fe200078e000e */
        /* <DEDUP_REMOVED lines=10> */
.L_x_2510:
[----:B-1----:R-:W2:Y:S04]  /*2200*/  LDG.E.STRONG.GPU R16, desc[UR8][R14.64] ;  /* 0x000000080e107981 */ /* 0x002ea8000c1ef900 */
[----:B--2---:R-:W-:Y:S01]  /*2210*/  CCTL.IVALL ;  /* 0x00000000ff00798f */ /* 0x004fe20002000000 */
[----:B------:R-:W-:Y:S05]  /*2220*/  YIELD ;  /* 0x0000000000007946 */ /* 0x000fea0003800000 */
[----:B------:R-:W-:-:S13]  /*2230*/  ISETP.NE.AND P1, PT, R16, R19, PT ;  /* 0x000000131000720c */ /* 0x000fda0003f25270 */
[----:B------:R-:W-:Y:S05]  /*2240*/  @P1 BRA `(.L_x_2510) ;  /* 0xfffffffc00ec1947 */ /* 0x000fea000383ffff */
.L_x_2509:
        /* <DEDUP_REMOVED lines=11> */
.L_x_2512:
        /* <DEDUP_REMOVED lines=24> */
[----:B--2---:R-:W-:Y:S02]  /*2480*/  @!P4 IMAD R61, R19, R20, R18 ;  /* 0x00000014133dc224 */ /* 0x004fe400078e0212 */
[----:B------:R-:W-:-:S03]  /*2490*/  @!P2 IMAD R60, R60, R23, RZ ;  /* 0x000000173c3ca224 */ /* 0x000fc600078e02ff */
[----:B------:R-:W2:Y:S02]  /*24a0*/  @!P4 LDC.64 R18, c[0x0][0x248] ;  /* 0x00009200ff12cb82 */ /* 0x000ea40000000a00 */
[----:B------:R-:W-:-:S05]  /*24b0*/  @!P2 SHF.L.U32 R59, R60, 0x1, RZ ;  /* 0x000000013c3ba819 */ /* 0x000fca00000006ff */
[----:B-1----:R-:W-:-:S04]  /*24c0*/  @!P2 IMAD.WIDE R16, R59, 0x4, R16 ;  /* 0x000000043b10a825 */ /* 0x002fc800078e0210 */
[----:B------:R-:W-:Y:S01]  /*24d0*/  @!P2 IMAD.WIDE.U32 R16, R21, 0x8, R16 ;  /* 0x000000081510a825 */ /* 0x000fe200078e0010 */
[----:B------:R-:W-:-:S05]  /*24e0*/  @!P4 LOP3.LUT R21, R6, 0x1, RZ, 0xc0, !PT ;  /* 0x000000010615c812 */ /* 0x000fca00078ec0ff */
[----:B------:R-:W-:Y:S01]  /*24f0*/  @!P4 IMAD R20, R21, R20, RZ ;  /* 0x000000141514c224 */ /* 0x000fe200078e02ff */
[----:B------:R-:W-:Y:S01]  /*2500*/  IADD3 R21, R22, 0x3, RZ ;  /* 0x0000000316157810 */ /* 0x000fe20007ffe0ff */
[----:B------:R-:W3:Y:S02]  /*2510*/  @!P2 LDG.E.64 R16, desc[UR8][R16.64] ;  /* 0x000000081010a981 */ /* 0x000ee4000c1e1b00 */
[----:B------:R-:W-:Y:S01]  /*2520*/  @!P4 IMAD R20, R20, R23, RZ ;  /* 0x000000171414c224 */ /* 0x000fe200078e02ff */
[----:B------:R-:W-:-:S04]  /*2530*/  ISETP.EQ.OR P5, PT, R21, UR7, P3 ;  /* 0x0000000715007c0c */ /* 0x000fc80009fa2670 */
[----:B------:R-:W-:-:S05]  /*2540*/  @!P4 SHF.L.U32 R59, R20, 0x1, RZ ;  /* 0x00000001143bc819 */ /* 0x000fca00000006ff */
[----:B--2---:R-:W-:-:S04]  /*2550*/  @!P4 IMAD.WIDE R18, R59, 0x4, R18 ;  /* 0x000000043b12c825 */ /* 0x004fc800078e0212 */
[----:B------:R-:W1:Y:S01]  /*2560*/  @!P5 S2R R20, SR_CTAID.Y ;  /* 0x000000000014d919 */ /* 0x000e620000002600 */
[----:B------:R-:W-:Y:S01]  /*2570*/  @!P4 IMAD.WIDE.U32 R60, R61, 0x8, R18 ;  /* 0x000000083d3cc825 */ /* 0x000fe200078e0012 */
[----:B------:R-:W-:Y:S01]  /*2580*/  @!P5 LOP3.LUT R19, R6, 0x1, RZ, 0xc0, !PT ;  /* 0x000000010613d812 */ /* 0x000fe200078ec0ff */
[----:B------:R-:W1:Y:S02]  /*2590*/  @!P5 LDC R18, c[0x0][0x10] ;  /* 0x00000400ff12db82 */ /* 0x000e640000000800 */
[-C--:B-1----:R-:W-:Y:S02]  /*25a0*/  @!P5 IMAD R21, R21, R18.reuse, R20 ;  /* 0x000000121515d224 */ /* 0x082fe400078e0214 */
[----:B0-----:R-:W-:Y:S01]  /*25b0*/  @!P1 FADD.FTZ R12, R12, R14 ;  /* 0x0000000e0c0c9221 */ /* 0x001fe20000010000 */
[----:B------:R-:W-:-:S03]  /*25c0*/  @!P5 IMAD R14, R19, R18, RZ ;  /* 0x00000012130ed224 */ /* 0x000fc600078e02ff */
[----:B------:R-:W0:Y:S01]  /*25d0*/  @!P5 LDC.64 R18, c[0x0][0x248] ;  /* 0x00009200ff12db82 */ /* 0x000e220000000a00 */
[----:B------:R-:W-:-:S05]  /*25e0*/  @!P5 IMAD R14, R14, R23, RZ ;  /* 0x000000170e0ed224 */ /* 0x000fca00078e02ff */
[----:B------:R-:W-:-:S05]  /*25f0*/  @!P5 SHF.L.U32 R59, R14, 0x1, RZ ;  /* 0x000000010e3bd819 */ /* 0x000fca00000006ff */
[----:B0-----:R-:W-:-:S04]  /*2600*/  @!P5 IMAD.WIDE R18, R59, 0x4, R18 ;  /* 0x000000043b12d825 */ /* 0x001fc800078e0212 */
[----:B------:R-:W-:Y:S02]  /*2610*/  @!P5 IMAD.WIDE.U32 R20, R21, 0x8, R18 ;  /* 0x000000081514d825 */ /* 0x000fe400078e0012 */
[----:B------:R-:W2:Y:S04]  /*2620*/  @!P4 LDG.E.64 R18, desc[UR8][R60.64] ;  /* 0x000000083c12c981 */ /* 0x000ea8000c1e1b00 */
[----:B------:R-:W4:Y:S01]  /*2630*/  @!P5 LDG.E.64 R20, desc[UR8][R20.64] ;  /* 0x000000081414d981 */ /* 0x000f22000c1e1b00 */
[----:B------:R-:W-:Y:S01]  /*2640*/  IADD3 R58, R58, -0x4, RZ ;  /* 0xfffffffc3a3a7810 */ /* 0x000fe20007ffe0ff */
[----:B------:R-:W-:-:S03]  /*2650*/  @!P1 FADD.FTZ R13, R13, R15 ;  /* 0x0000000f0d0d9221 */ /* 0x000fc60000010000 */
[----:B------:R-:W-:Y:S02]  /*2660*/  ISETP.NE.AND P1, PT, R58, RZ, PT ;  /* 0x000000ff3a00720c */ /* 0x000fe40003f25270 */
[----:B------:R-:W-:Y:S01]  /*2670*/  IADD3 R22, R22, 0x4, RZ ;  /* 0x0000000416167810 */ /* 0x000fe20007ffe0ff */
[----:B---3--:R-:W-:Y:S01]  /*2680*/  @!P2 FADD.FTZ R12, R12, R16 ;  /* 0x000000100c0ca221 */ /* 0x008fe20000010000 */
[----:B------:R-:W-:-:S03]  /*2690*/  @!P2 FADD.FTZ R13, R13, R17 ;  /* 0x000000110d0da221 */ /* 0x000fc60000010000 */
[----:B--2---:R-:W-:Y:S01]  /*26a0*/  @!P4 FADD.FTZ R12, R12, R18 ;  /* 0x000000120c0cc221 */ /* 0x004fe20000010000 */
[----:B------:R-:W-:-:S03]  /*26b0*/  @!P4 FADD.FTZ R13, R13, R19 ;  /* 0x000000130d0dc221 */ /* 0x000fc60000010000 */
[----:B----4-:R-:W-:Y:S01]  /*26c0*/  @!P5 FADD.FTZ R12, R12, R20 ;  /* 0x000000140c0cd221 */ /* 0x010fe20000010000 */
[----:B------:R-:W-:Y:S01]  /*26d0*/  @!P5 FADD.FTZ R13, R13, R21 ;  /* 0x000000150d0dd221 */ /* 0x000fe20000010000 */
[----:B------:R-:W-:Y:S06]  /*26e0*/  @P1 BRA `(.L_x_2512) ;  /* 0xfffffffc00041947 */ /* 0x000fec000383ffff */
.L_x_2511:
        /* <DEDUP_REMOVED lines=19> */
.L_x_2514:
[----:B------:R-:W-:Y:S05]  /*2820*/  BSYNC B0 ;  /* 0x0000000000007941 */ /* 0x000fea0003800000 */
.L_x_2513:
        /* <DEDUP_REMOVED lines=9> */
[----:B------:R-:W2:Y:S01]  /*28c0*/  @!P1 S2R R21, SR_CTAID.Y ;  /* 0x0000000000159919 */ /* 0x000ea20000002600 */
[----:B------:R-:W-:Y:S02]  /*28d0*/  @!P1 LOP3.LUT R19, R6, 0x1, RZ, 0xc0, !PT ;  /* 0x0000000106139812 */ /* 0x000fe400078ec0ff */
[----:B------:R-:W3:Y:S08]  /*28e0*/  @!P1 LDC R20, c[0x0][0x10] ;  /* 0x00000400ff149b82 */ /* 0x000ef00000000800 */
[----:B------:R-:W4:Y:S01]  /*28f0*/  @!P2 LDC.64 R16, c[0x0][0x248] ;  /* 0x00009200ff10ab82 */ /* 0x000f220000000a00 */
[----:B-1----:R-:W-:-:S02]  /*2900*/  @!P2 IMAD R59, R59, R18, R14 ;  /* 0x000000123b3ba224 */ /* 0x002fc400078e020e */
[----:B------:R-:W-:-:S05]  /*2910*/  @!P2 IMAD R18, R15, R18, RZ ;  /* 0x000000120f12a224 */ /* 0x000fca00078e02ff */
[----:B------:R-:W1:Y:S01]  /*2920*/  @!P1 LDC.64 R14, c[0x0][0x248] ;  /* 0x00009200ff0e9b82 */ /* 0x000e620000000a00 */
[-C--:B---3--:R-:W-:Y:S02]  /*2930*/  @!P1 IMAD R58, R19, R20.reuse, RZ ;  /* 0x00000014133a9224 */ /* 0x088fe400078e02ff */
[-C--:B------:R-:W-:Y:S02]  /*2940*/  @!P2 IMAD R18, R18, R23.reuse, RZ ;  /* 0x000000171212a224 */ /* 0x080fe400078e02ff */
[----:B------:R-:W-:Y:S02]  /*2950*/  @!P1 IMAD R58, R58, R23, RZ ;  /* 0x000000173a3a9224 */ /* 0x000fe400078e02ff */
[----:B--2---:R-:W-:Y:S01]  /*2960*/  @!P1 IMAD R21, R22, R20, R21 ;  /* 0x0000001416159224 */ /* 0x004fe200078e0215 */
[----:B------:R-:W-:-:S05]  /*2970*/  @!P2 SHF.L.U32 R19, R18, 0x1, RZ ;  /* 0x000000011213a819 */ /* 0x000fca00000006ff */
        /* <DEDUP_REMOVED lines=11> */
.L_x_2508:
[----:B------:R-:W-:Y:S01]  /*2a30*/  ULDC.64 UR12, c[0x0][0x218] ;  /* 0x00008600000c7ab9 */ /* 0x000fe20000000a00 */
[----:B------:R-:W-:Y:S01]  /*2a40*/  LOP3.LUT P1, RZ, R3, UR7, RZ, 0xfc, !PT ;  /* 0x0000000703ff7c12 */ /* 0x000fe2000f82fcff */
[----:B------:R-:W2:Y:S01]  /*2a50*/  S2UR UR6, SR_CgaCtaId ;  /* 0x00000000000679c3 */ /* 0x000ea20000008800 */
[----:B------:R-:W-:Y:S01]  /*2a60*/  ISETP.EQ.U32.AND P2, PT, RZ, UR12, PT ;  /* 0x0000000cff007c0c */ /* 0x000fe2000bf42070 */
[----:B------:R-:W-:Y:S01]  /*2a70*/  UMOV UR5, 0x400 ;  /* 0x0000040000057882 */ /* 0x000fe20000000000 */
[----:B------:R-:W-:Y:S01]  /*2a80*/  IADD3 R61, R39, R42, RZ ;  /* 0x0000002a273d7210 */ /* 0x000fe20007ffe0ff */
[----:B------:R-:W-:Y:S01]  /*2a90*/  ULDC.64 UR14, c[0x0][0x278] ;  /* 0x00009e00000e7ab9 */ /* 0x000fe20000000a00 */
        /* <DEDUP_REMOVED lines=13> */
[----:B------:R-:W-:Y:S06]  /*2b70*/  BAR.SYNC.DEFER_BLOCKING 0x0 ;  /* 0x0000000000007b1d */ /* 0x000fec0000010000 */
[----:B------:R-:W2:Y:S04]  /*2b80*/  LDG.E.64 R14, desc[UR8][R58.64] ;  /* 0x000000083a0e7981 */ /* 0x000ea8000c1e1b00 */
[----:B------:R-:W2:Y:S01]  /*2b90*/  LDG.E.64 R16, desc[UR8][R16.64] ;  /* 0x0000000810107981 */ /* 0x000ea2000c1e1b00 */
[----:B-1----:R-:W-:Y:S01]  /*2ba0*/  MOV R20, 0x3f800000 ;  /* 0x3f80000000147802 */ /* 0x002fe20000000f00 */
[----:B0-----:R-:W-:Y:S01]  /*2bb0*/  HADD2.F32 R13, -RZ, R40.H0_H0 ;  /* 0x20000028ff0d7230 */ /* 0x001fe20000004100 */
[----:B------:R-:W-:Y:S01]  /*2bc0*/  ISETP.NE.AND P6, PT, RZ, UR10, PT ;  /* 0x0000000aff007c0c */ /* 0x000fe2000bfc5270 */
[----:B------:R-:W0:Y:S01]  /*2bd0*/  LDS.64 R18, [UR5+0x90] ;  /* 0x00009005ff127984 */ /* 0x000e220008000a00 */
[----:B------:R-:W-:-:S02]  /*2be0*/  HADD2.F32 R21, -RZ, R30.H0_H0 ;  /* 0x2000001eff157230 */ /* 0x000fc40000004100 */
[----:B------:R-:W-:Y:S02]  /*2bf0*/  HADD2.F32 R23, -RZ, R30.H1_H1 ;  /* 0x3000001eff177230 */ /* 0x000fe40000004100 */
[----:B0-----:R-:W-:-:S04]  /*2c00*/  FMUL.FTZ R42, R18, UR6 ;  /* 0x00000006122a7c20 */ /* 0x001fc80008410000 */
[----:B------:R-:W-:Y:S01]  /*2c10*/  FMUL.FTZ R18, R42, R42 ;  /* 0x0000002a2a127220 */ /* 0x000fe20000410000 */
[--C-:B------:R-:W-:Y:S01]  /*2c20*/  FADD.FTZ R13, R13, -R42.reuse ;  /* 0x8000002a0d0d7221 */ /* 0x100fe20000010000 */
[--C-:B------:R-:W-:Y:S01]  /*2c30*/  FADD.FTZ R21, R21, -R42.reuse ;  /* 0x8000002a15157221 */ /* 0x100fe20000010000 */
[----:B------:R-:W-:Y:S01]  /*2c40*/  FADD.FTZ R23, R23, -R42 ;  /* 0x8000002a17177221 */ /* 0x000fe20000010000 */
[----:B------:R-:W-:-:S05]  /*2c50*/  FFMA.FTZ R18, R19, UR6, -R18 ;  /* 0x0000000613127c23 */ /* 0x000fca0008010812 */
[----:B------:R-:W-:-:S13]  /*2c60*/  FSETP.GTU.FTZ.AND P1, PT, R18, RZ, PT ;  /* 0x000000ff1200720b */ /* 0x000fda0003f3c000 */
[----:B------:R-:W0:Y:S02]  /*2c70*/  @P1 LDC R19, c[0x0][0x238] ;  /* 0x00008e00ff131b82 */ /* 0x000e240000000800 */
[----:B0-----:R-:W-:Y:S01]  /*2c80*/  @P1 FADD.FTZ R18, R18, R19 ;  /* 0x0000001312121221 */ /* 0x001fe20000010000 */
[----:B------:R-:W-:-:S03]  /*2c90*/  HADD2.F32 R19, -RZ, R40.H1_H1 ;  /* 0x30000028ff137230 */ /* 0x000fc60000004100 */
[----:B------:R-:W0:Y:S01]  /*2ca0*/  @P1 MUFU.RSQ R20, R18 ;  /* 0x0000001200141308 */ /* 0x000e220000001400 */
[----:B------:R-:W-:Y:S01]  /*2cb0*/  ISETP.GE.U32.AND P1, PT, R9, UR14, PT ;  /* 0x0000000e09007c0c */ /* 0x000fe2000bf26070 */
[----:B------:R-:W-:-:S03]  /*2cc0*/  FADD.FTZ R19, R19, -R42 ;  /* 0x8000002a13137221 */ /* 0x000fc60000010000 */
[----:B------:R-:W-:-:S04]  /*2cd0*/  ISETP.GE.AND.EX P1, PT, R29, UR15, PT, P1 ;  /* 0x0000000f1d007c0c */ /* 0x000fc8000bf26310 */
[----:B------:R-:W-:Y:S01]  /*2ce0*/  ISETP.LT.U32.AND P1, PT, R3, 0x1e0, !P1 ;  /* 0x000001e00300780c */ /* 0x000fe20004f21070 */
        /* <DEDUP_REMOVED lines=15> */
.L_x_2515:
        /* <DEDUP_REMOVED lines=14> */
.L_x_2517:
[----:B------:R-:W-:Y:S05]  /*2ec0*/  BSYNC B0 ;  /* 0x0000000000007941 */ /* 0x000fea0003800000 */
.L_x_2516:
[-C--:B------:R-:W-:Y:S01]  /*2ed0*/  FMUL.FTZ R13, R21, R20.reuse ;  /* 0x00000014150d7220 */ /* 0x080fe20000410000 */
[----:B------:R-:W-:Y:S01]  /*2ee0*/  FMUL.FTZ R12, R23, R20 ;  /* 0x00000014170c7220 */ /* 0x000fe20000410000 */
[--C-:B------:R-:W-:Y:S02]  /*2ef0*/  HADD2.F32 R21, -RZ, R32.reuse.H0_H0 ;  /* 0x20000020ff157230 */ /* 0x100fe40000004100 */
[----:B------:R-:W-:Y:S02]  /*2f00*/  HADD2.F32 R23, -RZ, R32.H1_H1 ;  /* 0x30000020ff177230 */ /* 0x000fe40000004100 */
[----:B------:R-:W-:Y:S01]  /*2f10*/  FFMA.FTZ R22, R14, R13, R16 ;  /* 0x0000000d0e167223 */ /* 0x000fe20000010010 */
[----:B0-----:R-:W-:Y:S01]  /*2f20*/  FFMA.FTZ R59, R15, R12, R17 ;  /* 0x0000000c0f3b7223 */ /* 0x001fe20000010011 */
        /* <DEDUP_REMOVED lines=11> */
.L_x_2518:
        /* <DEDUP_REMOVED lines=14> */
.L_x_2520:
[----:B------:R-:W-:Y:S05]  /*30c0*/  BSYNC B0 ;  /* 0x0000000000007941 */ /* 0x000fea0003800000 */
.L_x_2519:
[----:B------:R-:W-:Y:S01]  /*30d0*/  ISETP.GE.U32.AND P1, PT, R10, UR14, PT ;  /* 0x0000000e0a007c0c */ /* 0x000fe2000bf26070 */
[--C-:B------:R-:W-:Y:S01]  /*30e0*/  FADD.FTZ R13, R21, -R42.reuse ;  /* 0x8000002a150d7221 */ /* 0x100fe20000010000 */
[----:B------:R-:W-:Y:S01]  /*30f0*/  ISETP.GE.U32.AND P2, PT, R11, UR14, PT ;  /* 0x0000000e0b007c0c */ /* 0x000fe2000bf46070 */
[--C-:B------:R-:W-:Y:S01]  /*3100*/  FADD.FTZ R23, R23, -R42.reuse ;  /* 0x8000002a17177221 */ /* 0x100fe20000010000 */
[----:B------:R-:W-:Y:S01]  /*3110*/  ISETP.GE.U32.AND P3, PT, R24, UR14, PT ;  /* 0x0000000e18007c0c */ /* 0x000fe2000bf66070 */
[--C-:B0-----:R-:W-:Y:S01]  /*3120*/  HADD2.F32 R19, -RZ, R34.reuse.H0_H0 ;  /* 0x20000022ff137230 */ /* 0x101fe20000004100 */
[----:B------:R-:W-:Y:S01]  /*3130*/  ISETP.GE.AND.EX P1, PT, R31, UR15, PT, P1 ;  /* 0x0000000f1f007c0c */ /* 0x000fe2000bf26310 */
[----:B------:R-:W-:Y:S01]  /*3140*/  HADD2.F32 R61, -RZ, R34.H1_H1 ;  /* 0x30000022ff3d7230 */ /* 0x000fe20000004100 */
[----:B------:R-:W-:Y:S01]  /*3150*/  ISETP.GE.AND.EX P2, PT, R33, UR15, PT, P2 ;  /* 0x0000000f21007c0c */ /* 0x000fe2000bf46320 */
[-C--:B------:R-:W-:Y:S01]  /*3160*/  FMUL.FTZ R13, R13, R20.reuse ;  /* 0x000000140d0d7220 */ /* 0x080fe20000410000 */
[----:B------:R-:W-:Y:S01]  /*3170*/  ISETP.GE.AND.EX P3, PT, R35, UR15, PT, P3 ;  /* 0x0000000f23007c0c */ /* 0x000fe2000bf66330 */
[----:B------:R-:W-:Y:S01]  /*3180*/  FMUL.FTZ R30, R23, R20 ;  /* 0x00000014171e7220 */ /* 0x000fe20000410000 */
[--C-:B------:R-:W-:Y:S01]  /*3190*/  HADD2.F32 R59, -RZ, R36.reuse.H0_H0 ;  /* 0x20000024ff3b7230 */ /* 0x100fe20000004100 */
[C---:B------:R-:W-:Y:S01]  /*31a0*/  ISETP.GT.U32.OR P1, PT, R3.reuse, 0x1df, P1 ;  /* 0x000001df0300780c */ /* 0x040fe20000f24470 */
[----:B------:R-:W-:Y:S01]  /*31b0*/  HADD2.F32 R21, -RZ, R36.H1_H1 ;  /* 0x30000024ff157230 */ /* 0x000fe20000004100 */
[----:B------:R-:W-:Y:S01]  /*31c0*/  ISETP.GT.U32.OR P2, PT, R3, 0x1df, P2 ;  /* 0x000001df0300780c */ /* 0x000fe20001744470 */
[--C-:B------:R-:W-:Y:S01]  /*31d0*/  FADD.FTZ R23, R19, -R42.reuse ;  /* 0x8000002a13177221 */ /* 0x100fe20000010000 */
[----:B------:R-:W-:Y:S01]  /*31e0*/  ISETP.GT.U32.OR P3, PT, R3, 0x1df, P3 ;  /* 0x000001df0300780c */ /* 0x000fe20001f64470 */
        /* <DEDUP_REMOVED lines=14> */
.L_x_2521:
[----:B------:R-:W-:Y:S04]  /*32d0*/  BSSY B0, `(.L_x_2522) ;  /* 0x000000e000007945 */ /* 0x000fe80003800000 */
[----:B------:R-:W-:Y:S05]  /*32e0*/  @P1 BRA `(.L_x_2523) ;  /* 0x0000000000301947 */ /* 0x000fea0003800000 */
[----:B------:R-:W-:Y:S01]  /*32f0*/  ULDC.64 UR12, c[0x0][0x270] ;  /* 0x00009c00000c7ab9 */ /* 0x000fe20000000a00 */
[----:B------:R-:W-:Y:S01]  /*3300*/  MOV R12, R54 ;  /* 0x00000036000c7202 */ /* 0x000fe20000000f00 */
[----:B------:R-:W-:Y:S01]  /*3310*/  IMAD R31, R31, UR12, RZ ;  /* 0x0000000c1f1f7c24 */ /* 0x000fe2000f8e02ff */
[----:B------:R-:W-:-:S03]  /*3320*/  MOV R13, R57 ;  /* 0x00000039000d7202 */ /* 0x000fc60000000f00 */
[C---:B------:R-:W-:Y:S02]  /*3330*/  IMAD R31, R10.reuse, UR13, R31 ;  /* 0x0000000d0a1f7c24 */ /* 0x040fe4000f8e021f */
[----:B------:R-:W-:Y:S01]  /*3340*/  IMAD.WIDE.U32 R12, R10, UR12, R12 ;  /* 0x0000000c0a0c7c25 */ /* 0x000fe2000f8e000c */
[----:B------:R-:W-:Y:S02]  /*3350*/  ULDC.64 UR12, c[0x0][0x210] ;  /* 0x00008400000c7ab9 */ /* 0x000fe40000000a00 */
[----:B------:R-:W-:Y:S02]  /*3360*/  LEA R18, P1, R12, UR12, 0x1 ;  /* 0x0000000c0c127c11 */ /* 0x000fe4000f8208ff */
[----:B------:R-:W-:Y:S02]  /*3370*/  IADD3 R31, R13, R31, RZ ;  /* 0x0000001f0d1f7210 */ /* 0x000fe40007ffe0ff */
[----:B------:R-:W-:Y:S02]  /*3380*/  F2FP.F16.F32.PACK_AB R13, R30, R22 ;  /* 0x000000161e0d723e */ /* 0x000fe400000000ff */
[----:B------:R-:W-:-:S05]  /*3390*/  LEA.HI.X R19, R12, UR13, R31, 0x1, P1 ;  /* 0x0000000d0c137c11 */ /* 0x000fca00088f0c1f */
[----:B------:R0:W-:Y:S02]  /*33a0*/  STG.E desc[UR8][R18.64], R13 ;  /* 0x0000000d12007986 */ /* 0x0001e4000c101908 */
.L_x_2523:
[----:B------:R-:W-:Y:S05]  /*33b0*/  BSYNC B0 ;  /* 0x0000000000007941 */ /* 0x000fea0003800000 */
.L_x_2522:
[-C--:B------:R-:W-:Y:S01]  /*33c0*/  FMUL.FTZ R23, R23, R20.reuse ;  /* 0x0000001417177220 */ /* 0x080fe20000410000 */
[----:B------:R-:W-:Y:S01]  /*33d0*/  FMUL.FTZ R12, R61, R20 ;  /* 0x000000143d0c7220 */ /* 0x000fe20000410000 */
[--C-:B------:R-:W-:Y:S01]  /*33e0*/  FADD.FTZ R59, R59, -R42.reuse ;  /* 0x8000002a3b3b7221 */ /* 0x100fe20000010000 */
[----:B------:R-:W-:Y:S01]  /*33f0*/  FADD.FTZ R21, R21, -R42 ;  /* 0x8000002a15157221 */ /* 0x000fe20000010000 */
        /* <DEDUP_REMOVED lines=13> */
.L_x_2524:
[----:B------:R-:W-:Y:S04]  /*34d0*/  BSSY B0, `(.L_x_2525) ;  /* 0x000000e000007945 */ /* 0x000fe80003800000 */
[----:B------:R-:W-:Y:S05]  /*34e0*/  @P2 BRA `(.L_x_2526) ;  /* 0x0000000000302947 */ /* 0x000fea0003800000 */
[----:B------:R-:W-:Y:S01]  /*34f0*/  ULDC.64 UR12, c[0x0][0x270] ;  /* 0x00009c00000c7ab9 */ /* 0x000fe20000000a00 */
[----:B------:R-:W-:Y:S01]  /*3500*/  MOV R12, R54 ;  /* 0x00000036000c7202 */ /* 0x000fe20000000f00 */
[----:B0-----:R-:W-:Y:S01]  /*3510*/  IMAD R18, R33, UR12, RZ ;  /* 0x0000000c21127c24 */ /* 0x001fe2000f8e02ff */
        /* <DEDUP_REMOVED lines=9> */
.L_x_2526:
[----:B------:R-:W-:Y:S05]  /*35b0*/  BSYNC B0 ;  /* 0x0000000000007941 */ /* 0x000fea0003800000 */
.L_x_2525:
[-C--:B------:R-:W-:Y:S01]  /*35c0*/  FMUL.FTZ R59, R59, R20.reuse ;  /* 0x000000143b3b7220 */ /* 0x080fe20000410000 */
[----:B------:R-:W-:Y:S01]  /*35d0*/  FMUL.FTZ R12, R21, R20 ;  /* 0x00000014150c7220 */ /* 0x000fe20000410000 */
[--C-:B0-----:R-:W-:Y:S02]  /*35e0*/  HADD2.F32 R13, -RZ, R2.reuse.H0_H0 ;  /* 0x20000002ff0d7230 */ /* 0x101fe40000004100 */
[----:B-1----:R-:W-:Y:S02]  /*35f0*/  HADD2.F32 R19, -RZ, R2.H1_H1 ;  /* 0x30000002ff137230 */ /* 0x002fe40000004100 */
        /* <DEDUP_REMOVED lines=13> */
.L_x_2527:
        /* <DEDUP_REMOVED lines=14> */
.L_x_2529:
[----:B------:R-:W-:Y:S05]  /*37b0*/  BSYNC B0 ;  /* 0x0000000000007941 */ /* 0x000fea0003800000 */
.L_x_2528:
[--C-:B0-----:R-:W-:Y:S01]  /*37c0*/  HADD2.F32 R21, -RZ, R0.reuse.H0_H0 ;  /* 0x20000000ff157230 */ /* 0x101fe20000004100 */
[----:B------:R-:W-:Y:S01]  /*37d0*/  IADD3 R18, R5, 0xc0, RZ ;  /* 0x000000c005127810 */ /* 0x000fe20007ffe0ff */
[----:B------:R-:W-:Y:S01]  /*37e0*/  HADD2.F32 R31, -RZ, R0.H1_H1 ;  /* 0x30000000ff1f7230 */ /* 0x000fe20000004100 */
[----:B------:R-:W-:Y:S01]  /*37f0*/  ISETP.GE.U32.AND P1, PT, R25, UR14, PT ;  /* 0x0000000e19007c0c */ /* 0x000fe2000bf26070 */
[----:B------:R-:W-:Y:S01]  /*3800*/  HADD2.F32 R23, -RZ, R41.H0_H0 ;  /* 0x20000029ff177230 */ /* 0x000fe20000004100 */
[----:B------:R-:W-:Y:S01]  /*3810*/  ISETP.GE.U32.AND P2, PT, R18, UR14, PT ;  /* 0x0000000e12007c0c */ /* 0x000fe2000bf46070 */
[----:B------:R-:W-:Y:S01]  /*3820*/  HADD2.F32 R0, -RZ, R48.H0_H0 ;  /* 0x20000030ff007230 */ /* 0x000fe20000004100 */
[----:B------:R-:W-:Y:S01]  /*3830*/  SHF.R.S32.HI R30, RZ, 0x1f, R18 ;  /* 0x0000001fff1e7819 */ /* 0x000fe20000011412 */
[----:B------:R-:W-:Y:S02]  /*3840*/  HADD2.F32 R2, -RZ, R49.H0_H0 ;  /* 0x20000031ff027230 */ /* 0x000fe40000004100 */
[----:B------:R-:W-:Y:S01]  /*3850*/  FADD.FTZ R13, R13, -R42 ;  /* 0x8000002a0d0d7221 */ /* 0x000fe20000010000 */
[----:B------:R-:W-:-:S02]  /*3860*/  HADD2.F32 R12, -RZ, R50.H0_H0 ;  /* 0x20000032ff0c7230 */ /* 0x000fc40000004100 */
[--C-:B------:R-:W-:Y:S01]  /*3870*/  FADD.FTZ R36, R19, -R42.reuse ;  /* 0x8000002a13247221 */ /* 0x100fe20000010000 */
[----:B------:R-:W-:Y:S02]  /*3880*/  HADD2.F32 R22, -RZ, R51.H0_H0 ;  /* 0x20000033ff167230 */ /* 0x000fe40000004100 */
[--C-:B------:R-:W-:Y:S01]  /*3890*/  FADD.FTZ R21, R21, -R42.reuse ;  /* 0x8000002a15157221 */ /* 0x100fe20000010000 */
[----:B------:R-:W-:Y:S02]  /*38a0*/  HADD2.F32 R32, -RZ, R52.H0_H0 ;  /* 0x20000034ff207230 */ /* 0x000fe40000004100 */
[--C-:B------:R-:W-:Y:S01]  /*38b0*/  FADD.FTZ R31, R31, -R42.reuse ;  /* 0x8000002a1f1f7221 */ /* 0x100fe20000010000 */
[----:B------:R-:W-:Y:S02]  /*38c0*/  HADD2.F32 R34, -RZ, R53.H0_H0 ;  /* 0x20000035ff227230 */ /* 0x000fe40000004100 */
[----:B------:R-:W-:Y:S01]  /*38d0*/  FADD.FTZ R23, R23, -R42 ;  /* 0x8000002a17177221 */ /* 0x000fe20000010000 */
[----:B------:R-:W-:-:S02]  /*38e0*/  HADD2.F32 R41, -RZ, R41.H1_H1 ;  /* 0x30000029ff297230 */ /* 0x000fc40000004100 */
[--C-:B------:R-:W-:Y:S01]  /*38f0*/  FADD.FTZ R0, R0, -R42.reuse ;  /* 0x8000002a00007221 */ /* 0x100fe20000010000 */
[--C-:B------:R-:W-:Y:S02]  /*3900*/  HADD2.F32 R33, -RZ, R44.reuse.H0_H0 ;  /* 0x2000002cff217230 */ /* 0x100fe40000004100 */
[--C-:B------:R-:W-:Y:S01]  /*3910*/  FADD.FTZ R2, R2, -R42.reuse ;  /* 0x8000002a02027221 */ /* 0x100fe20000010000 */
[----:B------:R-:W-:Y:S02]  /*3920*/  HADD2.F32 R35, -RZ, R44.H1_H1 ;  /* 0x3000002cff237230 */ /* 0x000fe40000004100 */
[--C-:B------:R-:W-:Y:S01]  /*3930*/  FADD.FTZ R41, R41, -R42.reuse ;  /* 0x8000002a29297221 */ /* 0x100fe20000010000 */
[--C-:B------:R-:W-:Y:S02]  /*3940*/  HADD2.F32 R59, -RZ, R46.reuse.H0_H0 ;  /* 0x2000002eff3b7230 */ /* 0x100fe40000004100 */
[----:B------:R-:W-:Y:S01]  /*3950*/  FADD.FTZ R19, R33, -R42 ;  /* 0x8000002a21137221 */ /* 0x000fe20000010000 */
[----:B------:R-:W-:-:S02]  /*3960*/  HADD2.F32 R61, -RZ, R46.H1_H1 ;  /* 0x3000002eff3d7230 */ /* 0x000fc40000004100 */
[--C-:B------:R-:W-:Y:S01]  /*3970*/  FADD.FTZ R35, R35, -R42.reuse ;  /* 0x8000002a23237221 */ /* 0x100fe20000010000 */
[----:B------:R-:W-:Y:S02]  /*3980*/  HADD2.F32 R48, -RZ, R48.H1_H1 ;  /* 0x30000030ff307230 */ /* 0x000fe40000004100 */
[--C-:B------:R-:W-:Y:S01]  /*3990*/  FADD.FTZ R59, R59, -R42.reuse ;  /* 0x8000002a3b3b7221 */ /* 0x100fe20000010000 */
[----:B------:R-:W-:Y:S02]  /*39a0*/  HADD2.F32 R49, -RZ, R49.H1_H1 ;  /* 0x30000031ff317230 */ /* 0x000fe40000004100 */
[--C-:B------:R-:W-:Y:S01]  /*39b0*/  FADD.FTZ R61, R61, -R42.reuse ;  /* 0x8000002a3d3d7221 */ /* 0x100fe20000010000 */
[----:B------:R-:W-:Y:S02]  /*39c0*/  HADD2.F32 R50, -RZ, R50.H1_H1 ;  /* 0x30000032ff327230 */ /* 0x000fe40000004100 */
[----:B------:R-:W-:Y:S01]  /*39d0*/  FADD.FTZ R48, R48, -R42 ;  /* 0x8000002a30307221 */ /* 0x000fe20000010000 */
[----:B------:R-:W-:-:S02]  /*39e0*/  HADD2.F32 R51, -RZ, R51.H1_H1 ;  /* 0x30000033ff337230 */ /* 0x000fc40000004100 */
[--C-:B------:R-:W-:Y:S01]  /*39f0*/  FADD.FTZ R49, R49, -R42.reuse ;  /* 0x8000002a31317221 */ /* 0x100fe20000010000 */
[----:B------:R-:W-:Y:S02]  /*3a00*/  HADD2.F32 R52, -RZ, R52.H1_H1 ;  /* 0x30000034ff347230 */ /* 0x000fe40000004100 */
[--C-:B------:R-:W-:Y:S01]  /*3a10*/  FADD.FTZ R40, R12, -R42.reuse ;  /* 0x8000002a0c287221 */ /* 0x100fe20000010000 */
[----:B------:R-:W-:Y:S02]  /*3a20*/  HADD2.F32 R53, -RZ, R53.H1_H1 ;  /* 0x30000035ff357230 */ /* 0x000fe40000004100 */
[--C-:B------:R-:W-:Y:S01]  /*3a30*/  FADD.FTZ R50, R50, -R42.reuse ;  /* 0x8000002a32327221 */ /* 0x100fe20000010000 */
[--C-:B------:R-:W-:Y:S01]  /*3a40*/  FADD.FTZ R22, R22, -R42.reuse ;  /* 0x8000002a16167221 */ /* 0x100fe20000010000 */
[--C-:B------:R-:W-:Y:S01]  /*3a50*/  FADD.FTZ R51, R51, -R42.reuse ;  /* 0x8000002a33337221 */ /* 0x100fe20000010000 */
[--C-:B------:R-:W-:Y:S01]  /*3a60*/  FADD.FTZ R44, R32, -R42.reuse ;  /* 0x8000002a202c7221 */ /* 0x100fe20000010000 */
[--C-:B------:R-:W-:Y:S01]  /*3a70*/  FADD.FTZ R52, R52, -R42.reuse ;  /* 0x8000002a34347221 */ /* 0x100fe20000010000 */
[--C-:B------:R-:W-:Y:S01]  /*3a80*/  FADD.FTZ R34, R34, -R42.reuse ;  /* 0x8000002a22227221 */ /* 0x100fe20000010000 */
[----:B------:R-:W-:Y:S01]  /*3a90*/  FADD.FTZ R53, R53, -R42 ;  /* 0x8000002a35357221 */ /* 0x000fe20000010000 */
[----:B------:R-:W-:Y:S01]  /*3aa0*/  ISETP.GE.AND.EX P1, PT, R37, UR15, PT, P1 ;  /* 0x0000000f25007c0c */ /* 0x000fe2000bf26310 */
[-C--:B------:R-:W-:Y:S01]  /*3ab0*/  FMUL.FTZ R13, R13, R20.reuse ;  /* 0x000000140d0d7220 */ /* 0x080fe20000410000 */
[----:B------:R-:W-:Y:S01]  /*3ac0*/  ISETP.GE.AND.EX P2, PT, R30, UR15, PT, P2 ;  /* 0x0000000f1e007c0c */ /* 0x000fe2000bf46320 */
[-C--:B------:R-:W-:Y:S01]  /*3ad0*/  FMUL.FTZ R42, R36, R20.reuse ;  /* 0x00000014242a7220 */ /* 0x080fe20000410000 */
[-C--:B------:R-:W-:Y:S01]  /*3ae0*/  FMUL.FTZ R36, R31, R20.reuse ;  /* 0x000000141f247220 */ /* 0x080fe20000410000 */
[----:B------:R-:W-:Y:S01]  /*3af0*/  ISETP.GT.U32.OR P1, PT, R3, 0x1df, P1 ;  /* 0x000001df0300780c */ /* 0x000fe20000f24470 */
[----:B------:R-:W-:Y:S01]  /*3b00*/  FMUL.FTZ R21, R21, R20 ;  /* 0x0000001415157220 */ /* 0x000fe20000410000 */
[----:B------:R-:W-:Y:S01]  /*3b10*/  ISETP.GT.U32.OR P2, PT, R3, 0x1df, P2 ;  /* 0x000001df0300780c */ /* 0x000fe20001744470 */
[----:B------:R-:W-:Y:S01]  /*3b20*/  FFMA.FTZ R31, R14, R13, R16 ;  /* 0x0000000d0e1f7223 */ /* 0x000fe20000010010 */
        /* <DEDUP_REMOVED lines=12> */
.L_x_2530:
        /* <DEDUP_REMOVED lines=14> */
.L_x_2532:
[----:B------:R-:W-:Y:S05]  /*3cd0*/  BSYNC B0 ;  /* 0x0000000000007941 */ /* 0x000fea0003800000 */
.L_x_2531:
        /* <DEDUP_REMOVED lines=13> */
.L_x_2533:
        /* <DEDUP_REMOVED lines=14> */
.L_x_2535:
[----:B------:R-:W-:Y:S05]  /*3e90*/  BSYNC B0 ;  /* 0x0000000000007941 */ /* 0x000fea0003800000 */
.L_x_2534:
[----:B01----:R-:W-:Y:S01]  /*3ea0*/  IADD3 R31, R5, 0xe0, RZ ;  /* 0x000000e0051f7810 */ /* 0x003fe20007ffe0ff */
[-C--:B------:R-:W-:Y:S01]  /*3eb0*/  FMUL.FTZ R36, R35, R20.reuse ;  /* 0x0000001423247220 */ /* 0x080fe20000410000 */
[----:B------:R-:W-:Y:S01]  /*3ec0*/  IADD3 R12, R5, 0x100, RZ ;  /* 0x00000100050c7810 */ /* 0x000fe20007ffe0ff */
[-C--:B------:R-:W-:Y:S01]  /*3ed0*/  FMUL.FTZ R23, R23, R20.reuse ;  /* 0x0000001417177220 */ /* 0x080fe20000410000 */
[----:B------:R-:W-:Y:S01]  /*3ee0*/  IADD3 R13, R5, 0x120, RZ ;  /* 0x00000120050d7810 */ /* 0x000fe20007ffe0ff */
[-C--:B------:R-:W-:Y:S01]  /*3ef0*/  FMUL.FTZ R46, R41, R20.reuse ;  /* 0x00000014292e7220 */ /* 0x080fe20000410000 */
[----:B------:R-:W-:Y:S01]  /*3f00*/  IADD3 R18, R5, 0x140, RZ ;  /* 0x0000014005127810 */ /* 0x000fe20007ffe0ff */
        /* <DEDUP_REMOVED lines=9> */
[----:B------:R-:W-:Y:S01]  /*3fa0*/  SHF.R.S32.HI R30, RZ, 0x1f, R31 ;  /* 0x0000001fff1e7819 */ /* 0x000fe2000001141f */
[-C--:B------:R-:W-:Y:S01]  /*3fb0*/  FMUL.FTZ R19, R19, R20.reuse ;  /* 0x0000001413137220 */ /* 0x080fe20000410000 */
[----:B------:R-:W-:Y:S01]  /*3fc0*/  SHF.R.S32.HI R21, RZ, 0x1f, R12 ;  /* 0x0000001fff157819 */ /* 0x000fe2000001140c */
[-C--:B------:R-:W-:Y:S01]  /*3fd0*/  FMUL.FTZ R59, R59, R20.reuse ;  /* 0x000000143b3b7220 */ /* 0x080fe20000410000 */
[----:B------:R-:W-:Y:S01]  /*3fe0*/  SHF.R.S32.HI R32, RZ, 0x1f, R13 ;  /* 0x0000001fff207819 */ /* 0x000fe2000001140d */
[-C--:B------:R-:W-:Y:S01]  /*3ff0*/  FMUL.FTZ R48, R48, R20.reuse ;  /* 0x0000001430307220 */ /* 0x080fe20000410000 */
[----:B------:R-:W-:Y:S01]  /*4000*/  SHF.R.S32.HI R33, RZ, 0x1f, R18 ;  /* 0x0000001fff217819 */ /* 0x000fe20000011412 */
        /* <DEDUP_REMOVED lines=10> */
[----:B------:R-:W-:Y:S01]  /*40b0*/  FMUL.FTZ R20, R53, R20 ;  /* 0x0000001435147220 */ /* 0x000fe20000410000 */
[C---:B------:R-:W-:Y:S01]  /*40c0*/  ISETP.GT.U32.OR P4, PT, R3.reuse, 0x1df, P4 ;  /* 0x000001df0300780c */ /* 0x040fe20002784470 */
[----:B------:R-:W-:Y:S01]  /*40d0*/  FFMA.FTZ R34, R14, R23, R16 ;  /* 0x000000170e227223 */ /* 0x000fe20000010010 */
[----:B------:R-:W-:Y:S01]  /*40e0*/  ISETP.GT.U32.OR P3, PT, R3, 0x1df, P3 ;  /* 0x000001df0300780c */ /* 0x000fe20001f64470 */
        /* <DEDUP_REMOVED lines=14> */
.L_x_2536:
        /* <DEDUP_REMOVED lines=14> */
.L_x_2538:
[----:B------:R-:W-:Y:S05]  /*42b0*/  BSYNC B0 ;  /* 0x0000000000007941 */ /* 0x000fea0003800000 */
.L_x_2537:
        /* <DEDUP_REMOVED lines=13> */
.L_x_2539:
        /* <DEDUP_REMOVED lines=14> */
.L_x_2541:
[----:B------:R-:W-:Y:S05]  /*4470*/  BSYNC B0 ;  /* 0x0000000000007941 */ /* 0x000fea0003800000 */
.L_x_2540:
        /* <DEDUP_REMOVED lines=13> */
.L_x_2542:
        /* <DEDUP_REMOVED lines=14> */
.L_x_2544:
[----:B------:R-:W-:Y:S05]  /*4630*/  BSYNC B0 ;  /* 0x0000000000007941 */ /* 0x000fea0003800000 */
.L_x_2543:
[----:B------:R-:W-:Y:S01]  /*4640*/  IADD3 R21, R5, 0x160, RZ ;  /* 0x0000016005157810 */ /* 0x000fe20007ffe0ff */
[----:B------:R-:W-:Y:S01]  /*4650*/  FFMA.FTZ R35, R14, R35, R16 ;  /* 0x000000230e237223 */ /* 0x000fe20000010010 */
[----:B------:R-:W-:Y:S01]  /*4660*/  FFMA.FTZ R48, R15, R48, R17 ;  /* 0x000000300f307223 */ /* 0x000fe20000010011 */
[----:B------:R-:W-:Y:S06]  /*4670*/  @!P6 BRA `(.L_x_2545) ;  /* 0x000000000028e947 */ /* 0x000fec0003800000 */
[----:B-1----:R-:W-:Y:S01]  /*4680*/  FMUL.FTZ R19, R48, -1.4426950216293334961 ;  /* 0xbfb8aa3b30137820 */ /* 0x002fe20000410000 */
[----:B--2---:R-:W-:-:S05]  /*4690*/  FMUL.FTZ R12, R35, -1.4426950216293334961 ;  /* 0xbfb8aa3b230c7820 */ /* 0x004fca0000410000 */
        /* <DEDUP_REMOVED lines=8> */
.L_x_2545:
[----:B------:R-:W-:Y:S04]  /*4720*/  BSSY B0, `(.L_x_2546) ;  /* 0x000000e000007945 */ /* 0x000fe80003800000 */
[----:B------:R-:W-:Y:S05]  /*4730*/  @P2 BRA `(.L_x_2547) ;  /* 0x0000000000302947 */ /* 0x000fea0003800000 */
[----:B------:R-:W-:Y:S01]  /*4740*/  ULDC.64 UR12, c[0x0][0x270] ;  /* 0x00009c00000c7ab9 */ /* 0x000fe20000000a00 */
[----:B--2---:R-:W-:Y:S01]  /*4750*/  MOV R12, R54 ;  /* 0x00000036000c7202 */ /* 0x004fe20000000f00 */
        /* <DEDUP_REMOVED lines=8> */
[----:B-1----:R-:W-:-:S05]  /*47e0*/  LEA.HI.X R19, R12, UR13, R33, 0x1, P1 ;  /* 0x0000000d0c137c11 */ /* 0x002fca00088f0c21 */
[----:B------:R3:W-:Y:S02]  /*47f0*/  STG.E desc[UR8][R18.64], R35 ;  /* 0x0000002312007986 */ /* 0x0007e4000c101908 */
.L_x_2547:
[----:B------:R-:W-:Y:S05]  /*4800*/  BSYNC B0 ;  /* 0x0000000000007941 */ /* 0x000fea0003800000 */
.L_x_2546:
[----:B-1-3--:R-:W-:Y:S01]  /*4810*/  IADD3 R19, R5, 0x1e0, RZ ;  /* 0x000001e005137810 */ /* 0x00afe20007ffe0ff */
[C-C-:B------:R-:W-:Y:S01]  /*4820*/  FFMA.FTZ R37, R14.reuse, R37, R16.reuse ;  /* 0x000000250e257223 */ /* 0x140fe20000010010 */
[----:B------:R-:W-:Y:S01]  /*4830*/  ISETP.GE.U32.AND P5, PT, R21, UR14, PT ;  /* 0x0000000e15007c0c */ /* 0x000fe2000bfa6070 */
[--C-:B------:R-:W-:Y:S01]  /*4840*/  FFMA.FTZ R41, R14, R41, R16.reuse ;  /* 0x000000290e297223 */ /* 0x100fe20000010010 */
[----:B------:R-:W-:Y:S01]  /*4850*/  ISETP.GE.U32.AND P1, PT, R26, UR14, PT ;  /* 0x0000000e1a007c0c */ /* 0x000fe2000bf26070 */
[C-C-:B------:R-:W-:Y:S01]  /*4860*/  FFMA.FTZ R49, R14.reuse, R49, R16.reuse ;  /* 0x000000310e317223 */ /* 0x140fe20000010010 */
[----:B------:R-:W-:Y:S01]  /*4870*/  ISETP.GE.U32.AND P2, PT, R27, UR14, PT ;  /* 0x0000000e1b007c0c */ /* 0x000fe2000bf46070 */
[C-C-:B------:R-:W-:Y:S01]  /*4880*/  FFMA.FTZ R51, R14.reuse, R51, R16.reuse ;  /* 0x000000330e337223 */ /* 0x140fe20000010010 */
[----:B------:R-:W-:Y:S01]  /*4890*/  SHF.R.S32.HI R22, RZ, 0x1f, R21 ;  /* 0x0000001fff167819 */ /* 0x000fe20000011415 */
[----:B------:R-:W-:Y:S01]  /*48a0*/  FFMA.FTZ R16, R14, R61, R16 ;  /* 0x0000003d0e107223 */ /* 0x000fe20000010010 */
[----:B------:R-:W-:Y:S01]  /*48b0*/  ISETP.GE.U32.AND P3, PT, R28, UR14, PT ;  /* 0x0000000e1c007c0c */ /* 0x000fe2000bf66070 */
[--C-:B------:R-:W-:Y:S01]  /*48c0*/  FFMA.FTZ R50, R15, R50, R17.reuse ;  /* 0x000000320f327223 */ /* 0x100fe20000010011 */
[----:B------:R-:W-:Y:S01]  /*48d0*/  ISETP.GE.U32.AND P4, PT, R19, UR14, PT ;  /* 0x0000000e13007c0c */ /* 0x000fe2000bf86070 */
[C---:B------:R-:W-:Y:S01]  /*48e0*/  FFMA.FTZ R2, R15.reuse, R2, R17 ;  /* 0x000000020f027223 */ /* 0x040fe20000010011 */
[----:B------:R-:W-:Y:S01]  /*48f0*/  SHF.R.S32.HI R18, RZ, 0x1f, R19 ;  /* 0x0000001fff127819 */ /* 0x000fe20000011413 */
[C-C-:B------:R-:W-:Y:S01]  /*4900*/  FFMA.FTZ R52, R15.reuse, R52, R17.reuse ;  /* 0x000000340f347223 */ /* 0x140fe20000010011 */
[----:B------:R-:W-:Y:S01]  /*4910*/  ISETP.GE.AND.EX P5, PT, R22, UR15, PT, P5 ;  /* 0x0000000f16007c0c */ /* 0x000fe2000bfa6350 */
[--C-:B------:R-:W-:Y:S01]  /*4920*/  FFMA.FTZ R23, R15, R20, R17.reuse ;  /* 0x000000140f177223 */ /* 0x100fe20000010011 */
[----:B------:R-:W-:Y:S01]  /*4930*/  ISETP.GE.AND.EX P1, PT, R43, UR15, PT, P1 ;  /* 0x0000000f2b007c0c */ /* 0x000fe2000bf26310 */
[----:B------:R-:W-:Y:S01]  /*4940*/  FFMA.FTZ R0, R15, R0, R17 ;  /* 0x000000000f007223 */ /* 0x000fe20000010011 */
        /* <DEDUP_REMOVED lines=9> */
[----:B------:R-:W-:Y:S01]  /*49e0*/  FMUL.FTZ R15, R0, -1.4426950216293334961 ;  /* 0xbfb8aa3b000f7820 */ /* 0x000fe20000410000 */
        /* <DEDUP_REMOVED lines=9> */
.L_x_2548:
[----:B------:R-:W-:Y:S04]  /*4a80*/  BSSY B0, `(.L_x_2549) ;  /* 0x000000e000007945 */ /* 0x000fe80003800000 */
[----:B------:R-:W-:Y:S05]  /*4a90*/  @P5 BRA `(.L_x_2550) ;  /* 0x0000000000305947 */ /* 0x000fea0003800000 */
[----:B------:R-:W-:Y:S01]  /*4aa0*/  ULDC.64 UR12, c[0x0][0x270] ;  /* 0x00009c00000c7ab9 */ /* 0x000fe20000000a00 */
[----:B--2---:R-:W-:Y:S01]  /*4ab0*/  MOV R12, R54 ;  /* 0x00000036000c7202 */ /* 0x004fe20000000f00 */
        /* <DEDUP_REMOVED lines=10> */
.L_x_2550:
[----:B------:R-:W-:Y:S05]  /*4b60*/  BSYNC B0 ;  /* 0x0000000000007941 */ /* 0x000fea0003800000 */
.L_x_2549:
[----:B------:R-:W-:Y:S05]  /*4b70*/  @!P6 BRA `(.L_x_2551) ;  /* 0x000000000028e947 */ /* 0x000fea0003800000 */
[----:B------:R-:W-:Y:S01]  /*4b80*/  FMUL.FTZ R0, R41, -1.4426950216293334961 ;  /* 0xbfb8aa3b29007820 */ /* 0x000fe20000410000 */
[----:B--2---:R-:W-:-:S05]  /*4b90*/  FMUL.FTZ R13, R50, -1.4426950216293334961 ;  /* 0xbfb8aa3b320d7820 */ /* 0x004fca0000410000 */
        /* <DEDUP_REMOVED lines=8> */
.L_x_2551:
        /* <DEDUP_REMOVED lines=10> */
[----:B-1----:R-:W-:-:S02]  /*4cc0*/  LEA R14, P1, R12, UR12, 0x1 ;  /* 0x0000000c0c0e7c11 */ /* 0x002fc4000f8208ff */
[----:B------:R-:W-:-:S04]  /*4cd0*/  IADD3 R43, R13, R43, RZ ;  /* 0x0000002b0d2b7210 */ /* 0x000fc80007ffe0ff */
[----:B------:R-:W-:-:S05]  /*4ce0*/  LEA.HI.X R15, R12, UR13, R43, 0x1, P1 ;  /* 0x0000000d0c0f7c11 */ /* 0x000fca00088f0c2b */
[----:B------:R3:W-:Y:S02]  /*4cf0*/  STG.E desc[UR8][R14.64], R41 ;  /* 0x000000290e007986 */ /* 0x0007e4000c101908 */
.L_x_2553:
[----:B------:R-:W-:Y:S05]  /*4d00*/  BSYNC B0 ;  /* 0x0000000000007941 */ /* 0x000fea0003800000 */
.L_x_2552:
[----:B------:R-:W-:Y:S05]  /*4d10*/  @!P6 BRA `(.L_x_2554) ;  /* 0x000000000028e947 */ /* 0x000fea0003800000 */
[----:B------:R-:W-:Y:S01]  /*4d20*/  FMUL.FTZ R0, R49, -1.4426950216293334961 ;  /* 0xbfb8aa3b31007820 */ /* 0x000fe20000410000 */
[----:B--2---:R-:W-:-:S05]  /*4d30*/  FMUL.FTZ R13, R2, -1.4426950216293334961 ;  /* 0xbfb8aa3b020d7820 */ /* 0x004fca0000410000 */
[----:B------:R-:W2:Y:S08]  /*4d40*/  MUFU.EX2 R0, R0 ;  /* 0x0000000000007308 */ /* 0x000eb00000000800 */
[----:B------:R-:W1:Y:S01]  /*4d50*/  MUFU.EX2 R13, R13 ;  /* 0x0000000d000d7308 */ /* 0x000e620000000800 */
[----:B--2---:R-:W-:-:S07]  /*4d60*/  FADD.FTZ R12, R0, 1 ;  /* 0x3f800000000c7421 */ /* 0x004fce0000010000 */
[----:B------:R-:W2:Y:S01]  /*4d70*/  MUFU.RCP R12, R12 ;  /* 0x0000000c000c7308 */ /* 0x000ea20000001000 */
[----:B-1-3--:R-:W-:-:S07]  /*4d80*/  FADD.FTZ R14, R13, 1 ;  /* 0x3f8000000d0e7421 */ /* 0x00afce0000010000 */
[----:B------:R-:W1:Y:S01]  /*4d90*/  MUFU.RCP R15, R14 ;  /* 0x0000000e000f7308 */ /* 0x000e620000001000 */
[----:B--2---:R-:W-:Y:S01]  /*4da0*/  FMUL.FTZ R49, R49, R12 ;  /* 0x0000000c31317220 */ /* 0x004fe20000410000 */
[----:B-1----:R-:W-:-:S07]  /*4db0*/  FMUL.FTZ R2, R2, R15 ;  /* 0x0000000f02027220 */ /* 0x002fce0000410000 */
.L_x_2554:
[----:B------:R-:W-:Y:S04]  /*4dc0*/  BSSY B0, `(.L_x_2555) ;  /* 0x000000e000007945 */ /* 0x000fe80003800000 */
[----:B------:R-:W-:Y:S05]  /*4dd0*/  @P2 BRA `(.L_x_2556) ;  /* 0x0000000000302947 */ /* 0x000fea0003800000 */
[----:B------:R-:W-:Y:S01]  /*4de0*/  ULDC.64 UR12, c[0x0][0x270] ;  /* 0x00009c00000c7ab9 */ /* 0x000fe20000000a00 */
[----:B-1-3--:R-:W-:Y:S01]  /*4df0*/  MOV R14, R54 ;  /* 0x00000036000e7202 */ /* 0x00afe20000000f00 */
[----:B------:R-:W-:Y:S01]  /*4e00*/  IMAD R0, R45, UR12, RZ ;  /* 0x0000000c2d007c24 */ /* 0x000fe2000f8e02ff */
[----:B------:R-:W-:Y:S02]  /*4e10*/  MOV R15, R57 ;  /* 0x00000039000f7202 */ /* 0x000fe40000000f00 */
[----:B------:R-:W-:Y:S01]  /*4e20*/  F2FP.F16.F32.PACK_AB R49, R2, R49 ;  /* 0x000000310231723e */ /* 0x000fe200000000ff */
[C---:B--2---:R-:W-:Y:S02]  /*4e30*/  IMAD R13, R27.reuse, UR13, R0 ;  /* 0x0000000d1b0d7c24 */ /* 0x044fe4000f8e0200 */
[----:B------:R-:W-:Y:S01]  /*4e40*/  IMAD.WIDE.U32 R14, R27, UR12, R14 ;  /* 0x0000000c1b0e7c25 */ /* 0x000fe2000f8e000e */
[----:B------:R-:W-:Y:S02]  /*4e50*/  ULDC.64 UR12, c[0x0][0x210] ;  /* 0x00008400000c7ab9 */ /* 0x000fe40000000a00 */
[----:B------:R-:W-:-:S02]  /*4e60*/  LEA R12, P1, R14, UR12, 0x1 ;  /* 0x0000000c0e0c7c11 */ /* 0x000fc4000f8208ff */
[----:B------:R-:W-:-:S04]  /*4e70*/  IADD3 R13, R15, R13, RZ ;  /* 0x0000000d0f0d7210 */ /* 0x000fc80007ffe0ff */
[----:B------:R-:W-:-:S05]  /*4e80*/  LEA.HI.X R13, R14, UR13, R13, 0x1, P1 ;  /* 0x0000000d0e0d7c11 */ /* 0x000fca00088f0c0d */
[----:B------:R4:W-:Y:S02]  /*4e90*/  STG.E desc[UR8][R12.64], R49 ;  /* 0x000000310c007986 */ /* 0x0009e4000c101908 */
.L_x_2556:
[----:B------:R-:W-:Y:S05]  /*4ea0*/  BSYNC B0 ;  /* 0x0000000000007941 */ /* 0x000fea0003800000 */
.L_x_2555:
[----:B------:R-:W-:Y:S05]  /*4eb0*/  @!P6 BRA `(.L_x_2557) ;  /* 0x000000000028e947 */ /* 0x000fea0003800000 */
[----:B------:R-:W-:Y:S01]  /*4ec0*/  FMUL.FTZ R0, R51, -1.4426950216293334961 ;  /* 0xbfb8aa3b33007820 */ /* 0x000fe20000410000 */
[----:B--2-4-:R-:W-:-:S05]  /*4ed0*/  FMUL.FTZ R12, R52, -1.4426950216293334961 ;  /* 0xbfb8aa3b340c7820 */ /* 0x014fca0000410000 */
[----:B------:R-:W2:Y:S08]  /*4ee0*/  MUFU.EX2 R0, R0 ;  /* 0x0000000000007308 */ /* 0x000eb00000000800 */
[----:B------:R-:W4:Y:S01]  /*4ef0*/  MUFU.EX2 R12, R12 ;  /* 0x0000000c000c7308 */ /* 0x000f220000000800 */
[----:B--2---:R-:W-:-:S07]  /*4f00*/  FADD.FTZ R2, R0, 1 ;  /* 0x3f80000000027421 */ /* 0x004fce0000010000 */
[----:B------:R-:W2:Y:S01]  /*4f10*/  MUFU.RCP R2, R2 ;  /* 0x0000000200027308 */ /* 0x000ea20000001000 */
[----:B----4-:R-:W-:-:S07]  /*4f20*/  FADD.FTZ R13, R12, 1 ;  /* 0x3f8000000c0d7421 */ /* 0x010fce0000010000 */
[----:B------:R-:W4:Y:S01]  /*4f30*/  MUFU.RCP R13, R13 ;  /* 0x0000000d000d7308 */ /* 0x000f220000001000 */
[----:B--2---:R-:W-:Y:S01]  /*4f40*/  FMUL.FTZ R51, R51, R2 ;  /* 0x0000000233337220 */ /* 0x004fe20000410000 */
[----:B----4-:R-:W-:-:S07]  /*4f50*/  FMUL.FTZ R52, R52, R13 ;  /* 0x0000000d34347220 */ /* 0x010fce0000410000 */
.L_x_2557:
[----:B------:R-:W-:Y:S04]  /*4f60*/  BSSY B0, `(.L_x_2558) ;  /* 0x000000e000007945 */ /* 0x000fe80003800000 */
[----:B------:R-:W-:Y:S05]  /*4f70*/  @P3 BRA `(.L_x_2559) ;  /* 0x0000000000303947 */ /* 0x000fea0003800000 */
[----:B------:R-:W-:Y:S01]  /*4f80*/  ULDC.64 UR12, c[0x0][0x270] ;  /* 0x00009c00000c7ab9 */ /* 0x000fe20000000a00 */
[----:B--2-4-:R-:W-:Y:S01]  /*4f90*/  MOV R12, R54 ;  /* 0x00000036000c7202 */ /* 0x014fe20000000f00 */
[----:B------:R-:W-:Y:S01]  /*4fa0*/  IMAD R47, R47, UR12, RZ ;  /* 0x0000000c2f2f7c24 */ /* 0x000fe2000f8e02ff */
[----:B------:R-:W-:Y:S02]  /*4fb0*/  MOV R13, R57 ;  /* 0x00000039000d7202 */ /* 0x000fe40000000f00 */
[----:B------:R-:W-:Y:S01]  /*4fc0*/  F2FP.F16.F32.PACK_AB R51, R52, R51 ;  /* 0x000000333433723e */ /* 0x000fe200000000ff */
[C---:B------:R-:W-:Y:S02]  /*4fd0*/  IMAD R47, R28.reuse, UR13, R47 ;  /* 0x0000000d1c2f7c24 */ /* 0x040fe4000f8e022f */
[----:B-1-3--:R-:W-:Y:S01]  /*4fe0*/  IMAD.WIDE.U32 R14, R28, UR12, R12 ;  /* 0x0000000c1c0e7c25 */ /* 0x00afe2000f8e000c */
[----:B------:R-:W-:Y:S02]  /*4ff0*/  ULDC.64 UR12, c[0x0][0x210] ;  /* 0x00008400000c7ab9 */ /* 0x000fe40000000a00 */
[----:B------:R-:W-:-:S02]  /*5000*/  LEA R12, P1, R14, UR12, 0x1 ;  /* 0x0000000c0e0c7c11 */ /* 0x000fc4000f8208ff */
[----:B------:R-:W-:-:S04]  /*5010*/  IADD3 R47, R15, R47, RZ ;  /* 0x0000002f0f2f7210 */ /* 0x000fc80007ffe0ff */
[----:B------:R-:W-:-:S05]  /*5020*/  LEA.HI.X R13, R14, UR13, R47, 0x1, P1 ;  /* 0x0000000d0e0d7c11 */ /* 0x000fca00088f0c2f */
[----:B------:R1:W-:Y:S02]  /*5030*/  STG.E desc[UR8][R12.64], R51 ;  /* 0x000000330c007986 */ /* 0x0003e4000c101908 */
.L_x_2559:
[----:B------:R-:W-:Y:S05]  /*5040*/  BSYNC B0 ;  /* 0x0000000000007941 */ /* 0x000fea0003800000 */
.L_x_2558:
[----:B------:R-:W-:Y:S05]  /*5050*/  @!P6 BRA `(.L_x_2560) ;  /* 0x000000000028e947 */ /* 0x000fea0003800000 */
[----:B-12-4-:R-:W-:Y:S01]  /*5060*/  FMUL.FTZ R12, R23, -1.4426950216293334961 ;  /* 0xbfb8aa3b170c7820 */ /* 0x016fe20000410000 */
[----:B------:R-:W-:-:S05]  /*5070*/  FMUL.FTZ R0, R16, -1.4426950216293334961 ;  /* 0xbfb8aa3b10007820 */ /* 0x000fca0000410000 */
[----:B------:R-:W3:Y:S08]  /*5080*/  MUFU.EX2 R12, R12 ;  /* 0x0000000c000c7308 */ /* 0x000ef00000000800 */
[----:B------:R-:W1:Y:S01]  /*5090*/  MUFU.EX2 R0, R0 ;  /* 0x0000000000007308 */ /* 0x000e620000000800 */
[----:B---3--:R-:W-:-:S07]  /*50a0*/  FADD.FTZ R14, R12, 1 ;  /* 0x3f8000000c0e7421 */ /* 0x008fce0000010000 */
[----:B------:R-:W2:Y:S01]  /*50b0*/  MUFU.RCP R14, R14 ;  /* 0x0000000e000e7308 */ /* 0x000ea20000001000 */
[----:B-1----:R-:W-:-:S07]  /*50c0*/  FADD.FTZ R2, R0, 1 ;  /* 0x3f80000000027421 */ /* 0x002fce0000010000 */
[----:B------:R-:W1:Y:S01]  /*50d0*/  MUFU.RCP R13, R2 ;  /* 0x00000002000d7308 */ /* 0x000e620000001000 */
[----:B--2---:R-:W-:Y:S01]  /*50e0*/  FMUL.FTZ R23, R23, R14 ;  /* 0x0000000e17177220 */ /* 0x004fe20000410000 */
[----:B-1----:R-:W-:-:S07]  /*50f0*/  FMUL.FTZ R16, R16, R13 ;  /* 0x0000000d10107220 */ /* 0x002fce0000410000 */
.L_x_2560:
        /* <DEDUP_REMOVED lines=9> */
[----:B-12-4-:R-:W-:Y:S02]  /*5190*/  LEA R12, P1, R54, UR12, 0x1 ;  /* 0x0000000c360c7c11 */ /* 0x016fe4000f8208ff */
[----:B------:R-:W-:-:S04]  /*51a0*/  IADD3 R19, R55, R19, RZ ;  /* 0x0000001337137210 */ /* 0x000fc80007ffe0ff */
[----:B------:R-:W-:-:S05]  /*51b0*/  LEA.HI.X R13, R54, UR13, R19, 0x1, P1 ;  /* 0x0000000d360d7c11 */ /* 0x000fca00088f0c13 */
[----:B------:R1:W-:Y:S02]  /*51c0*/  STG.E desc[UR8][R12.64], R23 ;  /* 0x000000170c007986 */ /* 0x0003e4000c101908 */
.L_x_2562:
[----:B------:R-:W-:Y:S05]  /*51d0*/  BSYNC B0 ;  /* 0x0000000000007941 */ /* 0x000fea0003800000 */
.L_x_2561:
[----:B-12-4-:R-:W1:Y:S01]  /*51e0*/  LDC R13, c[0x0][0x10] ;  /* 0x00000400ff0d7b82 */ /* 0x016e620000000800 */
[----:B------:R-:W-:Y:S02]  /*51f0*/  IADD3 R6, R6, 0x1, RZ ;  /* 0x0000000106067810 */ /* 0x000fe40007ffe0ff */
[----:B-1----:R-:W-:-:S04]  /*5200*/  IADD3 R38, R13, R38, RZ ;  /* 0x000000260d267210 */ /* 0x002fc80007ffe0ff */
[----:B------:R-:W-:-:S13]  /*5210*/  ISETP.GE.AND P1, PT, R38, UR4, PT ;  /* 0x0000000426007c0c */ /* 0x000fda000bf26270 */
[----:B------:R-:W-:Y:S05]  /*5220*/  @!P1 BRA `(.L_x_2563) ;  /* 0xffffffb000149947 */ /* 0x000fea000383ffff */
[----:B------:R-:W-:Y:S05]  /*5230*/  EXIT ;  /* 0x000000000000794d */ /* 0x000fea0003800000 */
.L_x_2564:
        /* <DEDUP_REMOVED lines=12> */
.L_x_3302:


//--------------------- .text._Z35group_norm_nhwc_fwd_one_pass_kernelI11Fp16IOBf16WLi64ELi30ELi480EEv26Group_norm_nhwc_fwd_params --------------------------
	.section	.text._Z35group_norm_nhwc_fwd_one_pass_kernelI11Fp16IOBf16WLi64ELi30ELi480EEv26Group_norm_nhwc_fwd_params,"ax",@progbits
	.align	128
        .global         _Z35group_norm_nhwc_fwd_one_pass_kernelI11Fp16IOBf16WLi64ELi30ELi480EEv26Group_norm_nhwc_fwd_params
        .type           _Z35group_norm_nhwc_fwd_one_pass_kernelI11Fp16IOBf16WLi64ELi30ELi480EEv26Group_norm_nhwc_fwd_params,@function
        .size           _Z35group_norm_nhwc_fwd_one_pass_kernelI11Fp16IOBf16WLi64ELi30ELi480EEv26Group_norm_nhwc_fwd_params,(.L_x_3303 - _Z35group_norm_nhwc_fwd_one_pass_kernelI11Fp16IOBf16WLi64ELi30ELi480EEv26Group_norm_nhwc_fwd_params)
        .other          _Z35group_norm_nhwc_fwd_one_pass_kernelI11Fp16IOBf16WLi64ELi30ELi480EEv26Group_norm_nhwc_fwd_params,@"STO_CUDA_ENTRY STV_DEFAULT"
_Z35group_norm_nhwc_fwd_one_pass_kernelI11Fp16IOBf16WLi64ELi30ELi480EEv26Group_norm_nhwc_fwd_params:
.text._Z35group_norm_nhwc_fwd_one_pass_kernelI11Fp16IOBf16WLi64ELi30ELi480EEv26Group_norm_nhwc_fwd_params:
        /* <DEDUP_REMOVED lines=31> */
.L_x_2580:
        /* <DEDUP_REMOVED lines=151> */
.L_x_2566:
[----:B------:R-:W-:Y:S05]  /*0b60*/  BSYNC B0 ;  /* 0x0000000000007941 */ /* 0x000fea0003800000 */
.L_x_2565:
        /* <DEDUP_REMOVED lines=28> */
.L_x_2569:
[----:B-1----:R-:W2:Y:S04]  /*0d30*/  LDG.E.STRONG.GPU R8, desc[UR8][R6.64] ;  /* 0x0000000806087981 */ /* 0x002ea8000c1ef900 */
[----:B--2---:R-:W-:Y:S01]  /*0d40*/  CCTL.IVALL ;  /* 0x00000000ff00798f */ /* 0x004fe20002000000 */
[----:B------:R-:W-:Y:S05]  /*0d50*/  YIELD ;  /* 0x0000000000007946 */ /* 0x000fea0003800000 */
[----:B------:R-:W-:-:S13]  /*0d60*/  ISETP.NE.AND P1, PT, R8, R11, PT ;  /* 0x0000000b0800720c */ /* 0x000fda0003f25270 */
[----:B------:R-:W-:Y:S05]  /*0d70*/  @P1 BRA `(.L_x_2569) ;  /* 0xfffffffc00ec1947 */ /* 0x000fea000383ffff */
.L_x_2568:
        /* <DEDUP_REMOVED lines=11> */
.L_x_2571:
        /* <DEDUP_REMOVED lines=63> */
.L_x_2570:
        /* <DEDUP_REMOVED lines=19> */
.L_x_2573:
[----:B------:R-:W-:Y:S05]  /*1350*/  BSYNC B0 ;  /* 0x0000000000007941 */ /* 0x000fea0003800000 */
.L_x_2572:
[----:B------:R-:W-:Y:S05]  /*1360*/  @!P3 BRA `(.L_x_2567) ;  /* 0x000000000080b947 */ /* 0x000fea0003800000 */
[C---:B------:R-:W-:Y:S02]  /*1370*/  IADD3 R6, R13.reuse, 0x1, RZ ;  /* 0x000000010d067810 */ /* 0x040fe40007ffe0ff */
[----:B------:R-:W-:Y:S02]  /*1380*/  IADD3 R14, R13, 0x2, RZ ;  /* 0x000000020d0e7810 */ /* 0x000fe40007ffe0ff */
[----:B------:R-:W-:Y:S02]  /*1390*/  ISETP.EQ.OR P3, PT, R6, UR7, P2 ;  /* 0x0000000706007c0c */ /* 0x000fe40009762670 */
[----:B------:R-:W-:Y:S02]  /*13a0*/  LOP3.LUT R7, R12, 0x3, RZ, 0xc0, !PT ;  /* 0x000000030c077812 */ /* 0x000fe400078ec0ff */
[----:B------:R-:W-:-:S04]  /*13b0*/  ISETP.EQ.OR P1, PT, R14, UR7, P2 ;  /* 0x000000070e007c0c */ /* 0x000fc80009722670 */
[----:B------:R-:W-:-:S05]  /*13c0*/  ISETP.EQ.OR P1, PT, R7, 0x2, P1 ;  /* 0x000000020700780c */ /* 0x000fca0000f22670 */
[----:B------:R-:W1:Y:S01]  /*13d0*/  @!P3 S2R R15, SR_CTAID.Y ;  /* 0x00000000000fb919 */ /* 0x000e620000002600 */
        /* <DEDUP_REMOVED lines=9> */
[-C--:B------:R-:W-:Y:S02]  /*1470*/  @!P3 IMAD R11, R11, R12.reuse, RZ ;  /* 0x0000000c0b0bb224 */ /* 0x080fe400078e02ff */
[-C--:B---3--:R-:W-:Y:S02]  /*1480*/  @!P1 IMAD R29, R10, R23.reuse, RZ ;  /* 0x000000170a1d9224 */ /* 0x088fe400078e02ff */
        /* <DEDUP_REMOVED lines=14> */
.L_x_2567:
        /* <DEDUP_REMOVED lines=18> */
[----:B------:R1:W-:Y:S01]  /*1690*/  @!P1 STG.E.64 desc[UR8][R12.64], R8 ;  /* 0x000000080c009986 */ /* 0x0003e2000c101b08 */
[----:B------:R-:W-:Y:S06]  /*16a0*/  BAR.SYNC.DEFER_BLOCKING 0x0 ;  /* 0x0000000000007b1d */ /* 0x000fec0000010000 */
[----:B------:R-:W2:Y:S04]  /*16b0*/  LDG.E.U16 R3, desc[UR8][R10.64] ;  /* 0x000000080a037981 */ /* 0x000ea8000c1e1500 */
[----:B------:R-:W3:Y:S04]  /*16c0*/  LDG.E.U16 R23, desc[UR8][R10.64+0x2] ;  /* 0x000002080a177981 */ /* 0x000ee8000c1e1500 */
[----:B------:R-:W4:Y:S04]  /*16d0*/  LDG.E.U16 R28, desc[UR8][R6.64] ;  /* 0x00000008061c7981 */ /* 0x000f28000c1e1500 */
[----:B------:R5:W4:Y:S01]  /*16e0*/  LDG.E.U16 R29, desc[UR8][R6.64+0x2] ;  /* 0x00000208061d7981 */ /* 0x000b22000c1e1500 */
[----:B-1----:R-:W-:-:S02]  /*16f0*/  HADD2.F32 R13, -RZ, R17.H1_H1 ;  /* 0x30000011ff0d7230 */ /* 0x002fc40000004100 */
[----:B------:R-:W-:Y:S01]  /*1700*/  HADD2.F32 R9, -RZ, R17.H0_H0 ;  /* 0x20000011ff097230 */ /* 0x000fe20000004100 */
[----:B------:R-:W1:Y:S01]  /*1710*/  LDS.64 R14, [UR5+0x90] ;  /* 0x00009005ff0e7984 */ /* 0x000e620008000a00 */
[----:B-----5:R-:W-:Y:S02]  /*1720*/  HADD2.F32 R7, -RZ, R16.H1_H1 ;  /* 0x30000010ff077230 */ /* 0x020fe40000004100 */
[----:B-1----:R-:W-:-:S04]  /*1730*/  FMUL.FTZ R14, R14, UR6 ;  /* 0x000000060e0e7c20 */ /* 0x002fc80008410000 */
[----:B0-----:R-:W-:Y:S01]  /*1740*/  FMUL.FTZ R4, R14, R14 ;  /* 0x0000000e0e047220 */ /* 0x001fe20000410000 */
[--C-:B------:R-:W-:Y:S01]  /*1750*/  FADD.FTZ R7, R7, -R14.reuse ;  /* 0x8000000e07077221 */ /* 0x100fe20000010000 */
[--C-:B------:R-:W-:Y:S01]  /*1760*/  FADD.FTZ R13, R13, -R14.reuse ;  /* 0x8000000e0d0d7221 */ /* 0x100fe20000010000 */
[----:B------:R-:W-:Y:S01]  /*1770*/  FADD.FTZ R9, R9, -R14 ;  /* 0x8000000e09097221 */ /* 0x000fe20000010000 */
[----:B------:R-:W-:-:S05]  /*1780*/  FFMA.FTZ R4, R15, UR6, -R4 ;  /* 0x000000060f047c23 */ /* 0x000fca0008010804 */
[----:B------:R-:W-:-:S13]  /*1790*/  FSETP.GTU.FTZ.AND P1, PT, R4, RZ, PT ;  /* 0x000000ff0400720b */ /* 0x000fda0003f3c000 */
[----:B------:R-:W0:Y:S02]  /*17a0*/  @P1 LDC R5, c[0x0][0x238] ;  /* 0x00008e00ff051b82 */ /* 0x000e240000000800 */
[----:B0-----:R-:W-:Y:S01]  /*17b0*/  @P1 FADD.FTZ R8, R4, R5 ;  /* 0x0000000504081221 */ /* 0x001fe20000010000 */
[----:B------:R-:W-:Y:S01]  /*17c0*/  MOV R4, 0x3f800000 ;  /* 0x3f80000000047802 */ /* 0x000fe20000000f00 */
[----:B------:R-:W-:-:S05]  /*17d0*/  HADD2.F32 R5, -RZ, R16.H0_H0 ;  /* 0x20000010ff057230 */ /* 0x000fca0000004100 */
[----:B------:R-:W0:Y:S01]  /*17e0*/  @P1 MUFU.RSQ R4, R8 ;  /* 0x0000000800041308 */ /* 0x000e220000001400 */
[----:B------:R-:W-:Y:S01]  /*17f0*/  ISETP.NE.AND P1, PT, RZ, UR10, PT ;  /* 0x0000000aff007c0c */ /* 0x000fe2000bf25270 */
[----:B------:R-:W-:Y:S01]  /*1800*/  FADD.FTZ R5, R5, -R14 ;  /* 0x8000000e05057221 */ /* 0x000fe20000010000 */
[-C--:B0-----:R-:W-:Y:S01]  /*1810*/  FMUL.FTZ R7, R7, R4.reuse ;  /* 0x0000000407077220 */ /* 0x081fe20000410000 */
[-C--:B------:R-:W-:Y:S02]  /*1820*/  FMUL.FTZ R13, R13, R4.reuse ;  /* 0x000000040d0d7220 */ /* 0x080fe40000410000 */
[-C--:B------:R-:W-:Y:S01]  /*1830*/  FMUL.FTZ R6, R5, R4.reuse ;  /* 0x0000000405067220 */ /* 0x080fe20000410000 */
[----:B------:R-:W-:Y:S01]  /*1840*/  FMUL.FTZ R4, R9, R4 ;  /* 0x0000000409047220 */ /* 0x000fe20000410000 */
[----:B------:R-:W-:Y:S02]  /*1850*/  IADD3 R9, R20, 0x20, RZ ;  /* 0x0000002014097810 */ /* 0x000fe40007ffe0ff */
[----:B--2---:R-:W-:-:S02]  /*1860*/  SHF.L.U32 R11, R3, 0x10, RZ ;  /* 0x00000010030b7819 */ /* 0x004fc400000006ff */
[----:B---3--:R-:W-:Y:S02]  /*1870*/  SHF.L.U32 R8, R23, 0x10, RZ ;  /* 0x0000001017087819 */ /* 0x008fe400000006ff */
[----:B----4-:R-:W-:Y:S02]  /*1880*/  SHF.L.U32 R28, R28, 0x10, RZ ;  /* 0x000000101c1c7819 */ /* 0x010fe400000006ff */
[----:B------:R-:W-:-:S03]  /*1890*/  SHF.L.U32 R29, R29, 0x10, RZ ;  /* 0x000000101d1d7819 */ /* 0x000fc600000006ff */
[C-C-:B------:R-:W-:Y:S01]  /*18a0*/  FFMA.FTZ R3, R11.reuse, R4, R28.reuse ;  /* 0x000000040b037223 */ /* 0x140fe2000001001c */
[----:B------:R-:W-:Y:S01]  /*18b0*/  FFMA.FTZ R11, R11, R6, R28 ;  /* 0x000000060b0b7223 */ /* 0x000fe2000001001c */
        /* <DEDUP_REMOVED lines=13> */
.L_x_2574:
        /* <DEDUP_REMOVED lines=15> */
.L_x_2576:
[----:B------:R-:W-:Y:S05]  /*1a80*/  BSYNC B0 ;  /* 0x0000000000007941 */ /* 0x000fea0003800000 */
.L_x_2575:
        /* <DEDUP_REMOVED lines=11> */
.L_x_2577:
        /* <DEDUP_REMOVED lines=19> */
.L_x_2579:
[----:B------:R-:W-:Y:S05]  /*1c70*/  BSYNC B0 ;  /* 0x0000000000007941 */ /* 0x000fea0003800000 */
.L_x_2578:
[----:B------:R-:W1:Y:S01]  /*1c80*/  LDC R4, c[0x0][0x10] ;  /* 0x00000400ff047b82 */ /* 0x000e620000000800 */
[----:B------:R-:W-:Y:S02]  /*1c90*/  IADD3 R18, R18, 0x1, RZ ;  /* 0x0000000112127810 */ /* 0x000fe40007ffe0ff */
[----:B-1----:R-:W-:-:S04]  /*1ca0*/  IADD3 R21, R4, R21, RZ ;  /* 0x0000001504157210 */ /* 0x002fc80007ffe0ff */
[----:B------:R-:W-:-:S13]  /*1cb0*/  ISETP.GE.AND P1, PT, R21, UR4, PT ;  /* 0x0000000415007c0c */ /* 0x000fda000bf26270 */
[----:B------:R-:W-:Y:S05]  /*1cc0*/  @!P1 BRA `(.L_x_2580) ;  /* 0xffffffe400489947 */ /* 0x000fea000383ffff */
[----:B------:R-:W-:Y:S05]  /*1cd0*/  EXIT ;  /* 0x000000000000794d */ /* 0x000fea0003800000 */
.L_x_2581:
        /* <DEDUP_REMOVED lines=10> */
.L_x_3303:


//--------------------- .text._Z35group_norm_nhwc_fwd_one_pass_kernelI11Fp16IOBf16WLi128ELi30ELi480EEv26Group_norm_nhwc_fwd_params --------------------------
	.section	.text._Z35group_norm_nhwc_fwd_one_pass_kernelI11Fp16IOBf16WLi128ELi30ELi480EEv26Group_norm_nhwc_fwd_params,"ax",@progbits
	.align	128
        .global         _Z35group_norm_nhwc_fwd_one_pass_kernelI11Fp16IOBf16WLi128ELi30ELi480EEv26Group_norm_nhwc_fwd_params
        .type           _Z35group_norm_nhwc_fwd_one_pass_kernelI11Fp16IOBf16WLi128ELi30ELi480EEv26Group_norm_nhwc_fwd_params,@function
        .size           _Z35group_norm_nhwc_fwd_one_pass_kernelI11Fp16IOBf16WLi128ELi30ELi480EEv26Group_norm_nhwc_fwd_params,(.L_x_3304 - _Z35group_norm_nhwc_fwd_one_pass_kernelI11Fp16IOBf16WLi128ELi30ELi480EEv26Group_norm_nhwc_fwd_params)
        .other          _Z35group_norm_nhwc_fwd_one_pass_kernelI11Fp16IOBf16WLi128ELi30ELi480EEv26Group_norm_nhwc_fwd_params,@"STO_CUDA_ENTRY STV_DEFAULT"
_Z35group_norm_nhwc_fwd_one_pass_kernelI11Fp16IOBf16WLi128ELi30ELi480EEv26Group_norm_nhwc_fwd_params:
.text._Z35group_norm_nhwc_fwd_one_pass_kernelI11Fp16IOBf16WLi128ELi30ELi480EEv26Group_norm_nhwc_fwd_params:
        /* <DEDUP_REMOVED lines=10> */
[----:B------:R-:W-:Y:S01]  /*00a0*/  HFMA2.MMA R4, -RZ, RZ, 0, 0 ;  /* 0x00000000ff047435 */ /* 0x000fe200000001ff */
[----:B------:R-:W-:-:S05]  /*00b0*/  ULDC.U8 UR10, c[0x0][0x28c] ;  /* 0x0000a300000a7ab9 */ /* 0x000fca0000000000 */
        /* <DEDUP_REMOVED lines=11> */
.L_x_2603:
        /* <DEDUP_REMOVED lines=207> */
.L_x_2583:
[----:B------:R-:W-:Y:S05]  /*0e60*/  BSYNC B0 ;  /* 0x0000000000007941 */ /* 0x000fea0003800000 */
.L_x_2582:
        /* <DEDUP_REMOVED lines=28> */
.L_x_2586:
[----:B-1----:R-:W2:Y:S04]  /*1030*/  LDG.E.STRONG.GPU R11, desc[UR8][R8.64] ;  /* 0x00000008080b7981 */ /* 0x002ea8000c1ef900 */
[----:B--2---:R-:W-:Y:S01]  /*1040*/  CCTL.IVALL ;  /* 0x00000000ff00798f */ /* 0x004fe20002000000 */
[----:B------:R-:W-:Y:S05]  /*1050*/  YIELD ;  /* 0x0000000000007946 */ /* 0x000fea0003800000 */
[----:B------:R-:W-:-:S13]  /*1060*/  ISETP.NE.AND P1, PT, R11, R28, PT ;  /* 0x0000001c0b00720c */ /* 0x000fda0003f25270 */
[----:B------:R-:W-:Y:S05]  /*1070*/  @P1 BRA `(.L_x_2586) ;  /* 0xfffffffc00ec1947 */ /* 0x000fea000383ffff */
.L_x_2585:
        /* <DEDUP_REMOVED lines=11> */
.L_x_2588:
        /* <DEDUP_REMOVED lines=63> */
.L_x_2587:
        /* <DEDUP_REMOVED lines=19> */
.L_x_2590:
[----:B------:R-:W-:Y:S05]  /*1650*/  BSYNC B0 ;  /* 0x0000000000007941 */ /* 0x000fea0003800000 */
.L_x_2589:
        /* <DEDUP_REMOVED lines=32> */
.L_x_2584:
[----:B------:R-:W-:Y:S01]  /*1860*/  ULDC.64 UR12, c[0x0][0x218] ;  /* 0x00008600000c7ab9 */ /* 0x000fe20000000a00 */
[C---:B------:R-:W-:Y:S01]  /*1870*/  LOP3.LUT P1, RZ, R0.reuse, UR7, RZ, 0xfc, !PT ;  /* 0x0000000700ff7c12 */ /* 0x040fe2000f82fcff */
[----:B------:R-:W2:Y:S01]  /*1880*/  S2UR UR6, SR_CgaCtaId ;  /* 0x00000000000679c3 */ /* 0x000ea20000008800 */
[----:B------:R-:W-:Y:S01]  /*1890*/  ISETP.EQ.U32.AND P3, PT, RZ, UR12, PT ;  /* 0x0000000cff007c0c */ /* 0x000fe2000bf62070 */
[----:B-1----:R-:W-:Y:S01]  /*18a0*/  IMAD.WIDE.U32 R8, R0, -0x77777777, RZ ;  /* 0x8888888900087825 */ /* 0x002fe200078e00ff */
[----:B------:R-:W-:Y:S02]  /*18b0*/  UMOV UR5, 0x400 ;  /* 0x0000040000057882 */ /* 0x000fe40000000000 */
[----:B------:R-:W-:Y:S01]  /*18c0*/  ISETP.EQ.OR.EX P1, PT, RZ, UR13, P1, P3 ;  /* 0x0000000dff007c0c */ /* 0x000fe20008f22730 */
[----:B------:R-:W-:Y:S01]  /*18d0*/  ULDC.64 UR12, c[0x0][0x278] ;  /* 0x00009e00000c7ab9 */ /* 0x000fe20000000a00 */
[----:B------:R-:W-:Y:S01]  /*18e0*/  SHF.R.U32.HI R9, RZ, 0x3, R9 ;  /* 0x00000003ff097819 */ /* 0x000fe20000011609 */
[----:B0-----:R-:W0:Y:S04]  /*18f0*/  LDC.64 R10, c[0x0][0x230] ;  /* 0x00008c00ff0a7b82 */ /* 0x001e280000000a00 */
[----:B------:R-:W-:-:S04]  /*1900*/  IMAD R9, R9, -0xf, R0 ;  /* 0xfffffff109097824 */ /* 0x000fc800078e0200 */
[----:B------:R-:W1:Y:S01]  /*1910*/  LDC.64 R14, c[0x0][0x228] ;  /* 0x00008a00ff0e7b82 */ /* 0x000e620000000a00 */
[----:B------:R-:W-:-:S04]  /*1920*/  SHF.L.U32 R9, R9, 0x1, RZ ;  /* 0x0000000109097819 */ /* 0x000fc800000006ff */
[----:B------:R-:W-:-:S03]  /*1930*/  IADD3 R23, R9, R2, RZ ;  /* 0x0000000209177210 */ /* 0x000fc60007ffe0ff */
[----:B------:R-:W3:Y:S01]  /*1940*/  @!P1 LDC.64 R28, c[0x0][0x218] ;  /* 0x00008600ff1c9b82 */ /* 0x000ee20000000a00 */
[----:B--2---:R-:W-:-:S03]  /*1950*/  ULEA UR5, UR6, UR5, 0x18 ;  /* 0x0000000506057291 */ /* 0x004fc6000f8ec03f */
[----:B------:R-:W-:Y:S02]  /*1960*/  ULDC UR6, c[0x0][0x2a4] ;  /* 0x0000a90000067ab9 */ /* 0x000fe40000000800 */
[----:B------:R-:W-:Y:S01]  /*1970*/  @!P1 FMUL.FTZ R9, R13, UR6 ;  /* 0x000000060d099c20 */ /* 0x000fe20008410000 */
[----:B------:R-:W-:-:S03]  /*1980*/  @!P1 FMUL.FTZ R8, R12, UR6 ;  /* 0x000000060c089c20 */ /* 0x000fc60008410000 */
[----:B------:R0:W-:Y:S01]  /*1990*/  @!P2 STS.64 [UR5+0x90], R12 ;  /* 0x0000900cff00a988 */ /* 0x0001e20008000a05 */
[----:B-1----:R-:W-:-:S04]  /*19a0*/  IMAD.WIDE R14, R23, 0x2, R14 ;  /* 0x00000002170e7825 */ /* 0x002fc800078e020e */
[----:B0-----:R-:W-:-:S04]  /*19b0*/  IMAD.WIDE R12, R23, 0x2, R10 ;  /* 0x00000002170c7825 */ /* 0x001fc800078e020a */
[----:B---3--:R-:W-:-:S05]  /*19c0*/  @!P1 IMAD.WIDE R28, R20, 0x8, R28 ;  /* 0x00000008141c9825 */ /* 0x008fca00078e021c */
[----:B------:R0:W-:Y:S01]  /*19d0*/  @!P1 STG.E.64 desc[UR8][R28.64], R8 ;  /* 0x000000081c009986 */ /* 0x0001e2000c101b08 */
[----:B------:R-:W-:Y:S06]  /*19e0*/  BAR.SYNC.DEFER_BLOCKING 0x0 ;  /* 0x0000000000007b1d */ /* 0x000fec0000010000 */
[----:B0-----:R-:W2:Y:S04]  /*19f0*/  LDG.E.U16 R28, desc[UR8][R12.64+0x2] ;  /* 0x000002080c1c7981 */ /* 0x001ea8000c1e1500 */
[----:B------:R-:W3:Y:S04]  /*1a00*/  LDG.E.U16 R2, desc[UR8][R14.64+0x2] ;  /* 0x000002080e027981 */ /* 0x000ee8000c1e1500 */
[----:B------:R-:W4:Y:S04]  /*1a10*/  LDG.E.U16 R23, desc[UR8][R14.64] ;  /* 0x000000080e177981 */ /* 0x000f28000c1e1500 */
[----:B------:R0:W5:Y:S04]  /*1a20*/  LDG.E.U16 R8, desc[UR8][R12.64] ;  /* 0x000000080c087981 */ /* 0x000168000c1e1500 */
[----:B------:R-:W1:Y:S02]  /*1a30*/  LDS.64 R10, [UR5+0x90] ;  /* 0x00009005ff0a7984 */ /* 0x000e640008000a00 */
[----:B-1----:R-:W-:-:S04]  /*1a40*/  FMUL.FTZ R10, R10, UR6 ;  /* 0x000000060a0a7c20 */ /* 0x002fc80008410000 */
[----:B------:R-:W-:-:S04]  /*1a50*/  FMUL.FTZ R9, R10, R10 ;  /* 0x0000000a0a097220 */ /* 0x000fc80000410000 */
[----:B------:R-:W-:-:S05]  /*1a60*/  FFMA.FTZ R11, R11, UR6, -R9 ;  /* 0x000000060b0b7c23 */ /* 0x000fca0008010809 */
[----:B------:R-:W-:-:S13]  /*1a70*/  FSETP.GTU.FTZ.AND P1, PT, R11, RZ, PT ;  /* 0x000000ff0b00720b */ /* 0x000fda0003f3c000 */
[----:B------:R-:W1:Y:S01]  /*1a80*/  @P1 LDC R9, c[0x0][0x238] ;  /* 0x00008e00ff091b82 */ /* 0x000e620000000800 */
[----:B------:R-:W-:Y:S02]  /*1a90*/  HADD2.F32 R29, -RZ, R21.H1_H1 ;  /* 0x30000015ff1d7230 */ /* 0x000fe40000004100 */
[----:B0-----:R-:W-:Y:S02]  /*1aa0*/  HADD2.F32 R13, -RZ, R19.H1_H1 ;  /* 0x30000013ff0d7230 */ /* 0x001fe40000004100 */
[----:B------:R-:W-:Y:S02]  /*1ab0*/  HADD2.F32 R15, -RZ, R18.H1_H1 ;  /* 0x30000012ff0f7230 */ /* 0x000fe40000004100 */
[----:B-1----:R-:W-:Y:S01]  /*1ac0*/  @P1 FADD.FTZ R11, R11, R9 ;  /* 0x000000090b0b1221 */ /* 0x002fe20000010000 */
[----:B------:R-:W-:-:S06]  /*1ad0*/  MOV R9, 0x3f800000 ;  /* 0x3f80000000097802 */ /* 0x000fcc0000000f00 */
[----:B------:R-:W0:Y:S01]  /*1ae0*/  @P1 MUFU.RSQ R9, R11 ;  /* 0x0000000b00091308 */ /* 0x000e220000001400 */
[--C-:B------:R-:W-:Y:S01]  /*1af0*/  FADD.FTZ R12, R29, -R10.reuse ;  /* 0x8000000a1d0c7221 */ /* 0x100fe20000010000 */
[--C-:B------:R-:W-:Y:S01]  /*1b00*/  FADD.FTZ R29, R13, -R10.reuse ;  /* 0x8000000a0d1d7221 */ /* 0x100fe20000010000 */
[----:B------:R-:W-:Y:S01]  /*1b10*/  FADD.FTZ R14, R15, -R10 ;  /* 0x8000000a0f0e7221 */ /* 0x000fe20000010000 */
[----:B------:R-:W-:Y:S01]  /*1b20*/  HADD2.F32 R21, -RZ, R21.H0_H0 ;  /* 0x20000015ff157230 */ /* 0x000fe20000004100 */
[----:B------:R-:W-:Y:S01]  /*1b30*/  ISETP.NE.AND P4, PT, RZ, UR10, PT ;  /* 0x0000000aff007c0c */ /* 0x000fe2000bf85270 */
[-C--:B0-----:R-:W-:Y:S01]  /*1b40*/  FMUL.FTZ R13, R12, R9.reuse ;  /* 0x000000090c0d7220 */ /* 0x081fe20000410000 */
[-C--:B------:R-:W-:Y:S01]  /*1b50*/  FMUL.FTZ R12, R29, R9.reuse ;  /* 0x000000091d0c7220 */ /* 0x080fe20000410000 */
[----:B------:R-:W-:Y:S01]  /*1b60*/  FMUL.FTZ R15, R14, R9 ;  /* 0x000000090e0f7220 */ /* 0x000fe20000410000 */
[----:B------:R-:W-:Y:S02]  /*1b70*/  ISETP.GE.U32.AND P2, PT, R16, UR12, PT ;  /* 0x0000000c10007c0c */ /* 0x000fe4000bf46070 */
[----:B------:R-:W-:-:S02]  /*1b80*/  ISETP.GE.U32.AND P3, PT, R6, UR12, PT ;  /* 0x0000000c06007c0c */ /* 0x000fc4000bf66070 */
[----:B------:R-:W-:Y:S02]  /*1b90*/  ISETP.GE.AND.EX P2, PT, R5, UR13, PT, P2 ;  /* 0x0000000d05007c0c */ /* 0x000fe4000bf46320 */
[----:B------:R-:W-:Y:S02]  /*1ba0*/  ISETP.GE.AND.EX P3, PT, R7, UR13, PT, P3 ;  /* 0x0000000d07007c0c */ /* 0x000fe4000bf66330 */
[C---:B------:R-:W-:Y:S02]  /*1bb0*/  ISETP.GT.U32.OR P2, PT, R0.reuse, 0x1df, P2 ;  /* 0x000001df0000780c */ /* 0x040fe40001744470 */
[----:B------:R-:W-:Y:S02]  /*1bc0*/  ISETP.GT.U32.OR P3, PT, R0, 0x1df, P3 ;  /* 0x000001df0000780c */ /* 0x000fe40001f64470 */
[----:B--2---:R-:W-:Y:S01]  /*1bd0*/  SHF.L.U32 R11, R28, 0x10, RZ ;  /* 0x000000101c0b7819 */ /* 0x004fe200000006ff */
[----:B------:R-:W-:Y:S01]  /*1be0*/  HADD2.F32 R28, -RZ, R22.H1_H1 ;  /* 0x30000016ff1c7230 */ /* 0x000fe20000004100 */
[----:B---3--:R-:W-:-:S04]  /*1bf0*/  SHF.L.U32 R2, R2, 0x10, RZ ;  /* 0x0000001002027819 */ /* 0x008fc800000006ff */
[----:B------:R-:W-:-:S04]  /*1c00*/  FADD.FTZ R28, R28, -R10 ;  /* 0x8000000a1c1c7221 */ /* 0x000fc80000010000 */
[----:B------:R-:W-:Y:S01]  /*1c10*/  FMUL.FTZ R28, R28, R9 ;  /* 0x000000091c1c7220 */ /* 0x000fe20000410000 */
[C-C-:B------:R-:W-:Y:S01]  /*1c20*/  FFMA.FTZ R14, R2.reuse, R13, R11.reuse ;  /* 0x0000000d020e7223 */ /* 0x140fe2000001000b */
[C-C-:B------:R-:W-:Y:S02]  /*1c30*/  FFMA.FTZ R13, R2.reuse, R12, R11.reuse ;  /* 0x0000000c020d7223 */ /* 0x140fe4000001000b */
[C-C-:B------:R-:W-:Y:S01]  /*1c40*/  FFMA.FTZ R12, R2.reuse, R28, R11.reuse ;  /* 0x0000001c020c7223 */ /* 0x140fe2000001000b */
[----:B------:R-:W-:Y:S01]  /*1c50*/  FFMA.FTZ R2, R2, R15, R11 ;  /* 0x0000000f02027223 */ /* 0x000fe2000001000b */
[----:B------:R-:W-:Y:S02]  /*1c60*/  HADD2.F32 R15, -RZ, R22.H0_H0 ;  /* 0x20000016ff0f7230 */ /* 0x000fe40000004100 */
[----:B------:R-:W-:Y:S02]  /*1c70*/  HADD2.F32 R11, -RZ, R19.H0_H0 ;  /* 0x20000013ff0b7230 */ /* 0x000fe40000004100 */
[----:B------:R-:W-:-:S02]  /*1c80*/  HADD2.F32 R19, -RZ, R18.H0_H0 ;  /* 0x20000012ff137230 */ /* 0x000fc40000004100 */
[--C-:B------:R-:W-:Y:S01]  /*1c90*/  FADD.FTZ R28, R15, -R10.reuse ;  /* 0x8000000a0f1c7221 */ /* 0x100fe20000010000 */
[----:B------:R-:W-:Y:S01]  /*1ca0*/  IADD3 R15, R17, 0x60, RZ ;  /* 0x00000060110f7810 */ /* 0x000fe20007ffe0ff */
[--C-:B------:R-:W-:Y:S01]  /*1cb0*/  FADD.FTZ R22, R21, -R10.reuse ;  /* 0x8000000a15167221 */ /* 0x100fe20000010000 */
[--C-:B------:R-:W-:Y:S01]  /*1cc0*/  FADD.FTZ R11, R11, -R10.reuse ;  /* 0x8000000a0b0b7221 */ /* 0x100fe20000010000 */
[----:B------:R-:W-:Y:S01]  /*1cd0*/  FADD.FTZ R10, R19, -R10 ;  /* 0x8000000a130a7221 */ /* 0x000fe20000010000 */
[----:B------:R-:W-:Y:S02]  /*1ce0*/  ISETP.GE.U32.AND P1, PT, R15, UR12, PT ;  /* 0x0000000c0f007c0c */ /* 0x000fe4000bf26070 */
[----:B------:R-:W-:Y:S01]  /*1cf0*/  SHF.R.S32.HI R18, RZ, 0x1f, R15 ;  /* 0x0000001fff127819 */ /* 0x000fe2000001140f */
[-C--:B------:R-:W-:Y:S01]  /*1d00*/  FMUL.FTZ R11, R11, R9.reuse ;  /* 0x000000090b0b7220 */ /* 0x080fe20000410000 */
[----:B----4-:R-:W-:Y:S01]  /*1d10*/  SHF.L.U32 R23, R23, 0x10, RZ ;  /* 0x0000001017177819 */ /* 0x010fe200000006ff */
[-C--:B------:R-:W-:Y:S01]  /*1d20*/  FMUL.FTZ R19, R28, R9.reuse ;  /* 0x000000091c137220 */ /* 0x080fe20000410000 */
[----:B-----5:R-:W-:Y:S01]  /*1d30*/  SHF.L.U32 R8, R8, 0x10, RZ ;  /* 0x0000001008087819 */ /* 0x020fe200000006ff */
[-C--:B------:R-:W-:Y:S01]  /*1d40*/  FMUL.FTZ R21, R10, R9.reuse ;  /* 0x000000090a157220 */ /* 0x080fe20000410000 */
[----:B------:R-:W-:Y:S01]  /*1d50*/  ISETP.GE.AND.EX P1, PT, R18, UR13, PT, P1 ;  /* 0x0000000d12007c0c */ /* 0x000fe2000bf26310 */
[----:B------:R-:W-:-:S02]  /*1d60*/  FMUL.FTZ R9, R22, R9 ;  /* 0x0000000916097220 */ /* 0x000fc40000410000 */
        /* <DEDUP_REMOVED lines=16> */
.L_x_2591:
        /* <DEDUP_REMOVED lines=14> */
.L_x_2593:
[----:B------:R-:W-:Y:S05]  /*1f50*/  BSYNC B0 ;  /* 0x0000000000007941 */ /* 0x000fea0003800000 */
.L_x_2592:
        /* <DEDUP_REMOVED lines=11> */
.L_x_2594:
        /* <DEDUP_REMOVED lines=14> */
.L_x_2596:
[----:B------:R-:W-:Y:S05]  /*20f0*/  BSYNC B0 ;  /* 0x0000000000007941 */ /* 0x000fea0003800000 */
.L_x_2595:
[----:B------:R-:W-:Y:S05]  /*2100*/  @!P4 BRA `(.L_x_2597) ;  /* 0x000000000028c947 */ /* 0x000fea0003800000 */
        /* <DEDUP_REMOVED lines=10> */
.L_x_2597:
        /* <DEDUP_REMOVED lines=14> */
.L_x_2599:
[----:B------:R-:W-:Y:S05]  /*2290*/  BSYNC B0 ;  /* 0x0000000000007941 */ /* 0x000fea0003800000 */
.L_x_2598:
[----:B------:R-:W-:Y:S05]  /*22a0*/  @!P4 BRA `(.L_x_2600) ;  /* 0x000000000028c947 */ /* 0x000fea0003800000 */
[----:B------:R-:W-:Y:S01]  /*22b0*/  FMUL.FTZ R5, R21, -1.4426950216293334961 ;  /* 0xbfb8aa3b15057820 */ /* 0x000fe20000410000 */
[----:B------:R-:W-:-:S05]  /*22c0*/  FMUL.FTZ R9, R2, -1.4426950216293334961 ;  /* 0xbfb8aa3b02097820 */ /* 0x000fca0000410000 */
[----:B------:R-:W3:Y:S08]  /*22d0*/  MUFU.EX2 R5, R5 ;  /* 0x0000000500057308 */ /* 0x000ef00000000800 */
[----:B------:R-:W0:Y:S01]  /*22e0*/  MUFU.EX2 R9, R9 ;  /* 0x0000000900097308 */ /* 0x000e220000000800 */
[----:B---3--:R-:W-:-:S07]  /*22f0*/  FADD.FTZ R7, R5, 1 ;  /* 0x3f80000005077421 */ /* 0x008fce0000010000 */
[----:B------:R-:W3:Y:S01]  /*2300*/  MUFU.RCP R8, R7 ;  /* 0x0000000700087308 */ /* 0x000ee20000001000 */
[----:B012---:R-:W-:-:S07]  /*2310*/  FADD.FTZ R10, R9, 1 ;  /* 0x3f800000090a7421 */ /* 0x007fce0000010000 */
[----:B------:R-:W0:Y:S01]  /*2320*/  MUFU.RCP R11, R10 ;  /* 0x0000000a000b7308 */ /* 0x000e220000001000 */
[----:B---3--:R-:W-:Y:S01]  /*2330*/  FMUL.FTZ R21, R21, R8 ;  /* 0x0000000815157220 */ /* 0x008fe20000410000 */
[----:B0-----:R-:W-:-:S07]  /*2340*/  FMUL.FTZ R2, R2, R11 ;  /* 0x0000000b02027220 */ /* 0x001fce0000410000 */
.L_x_2600:
        /* <DEDUP_REMOVED lines=14> */
.L_x_2602:
[----:B------:R-:W-:Y:S05]  /*2430*/  BSYNC B0 ;  /* 0x0000000000007941 */ /* 0x000fea0003800000 */
.L_x_2601:
[----:B------:R-:W4:Y:S01]  /*2440*/  LDC R5, c[0x0][0x10] ;  /* 0x00000400ff057b82 */ /* 0x000f220000000800 */
[----:B------:R-:W-:Y:S02]  /*2450*/  IADD3 R4, R4, 0x1, RZ ;  /* 0x0000000104047810 */ /* 0x000fe40007ffe0ff */
[----:B----4-:R-:W-:-:S04]  /*2460*/  IADD3 R20, R5, R20, RZ ;  /* 0x0000001405147210 */ /* 0x010fc80007ffe0ff */
[----:B------:R-:W-:-:S13]  /*2470*/  ISETP.GE.AND P1, PT, R20, UR4, PT ;  /* 0x0000000414007c0c */ /* 0x000fda000bf26270 */
[----:B------:R-:W-:Y:S05]  /*2480*/  @!P1 BRA `(.L_x_2603) ;  /* 0xffffffdc00389947 */ /* 0x000fea000383ffff */
[----:B------:R-:W-:Y:S05]  /*2490*/  EXIT ;  /* 0x000000000000794d */ /* 0x000fea0003800000 */
.L_x_2604:
        /* <DEDUP_REMOVED lines=14> */
.L_x_3304:


//--------------------- .text._Z35group_norm_nhwc_fwd_one_pass_kernelI11Fp16IOBf16WLi256ELi30ELi480EEv26Group_norm_nhwc_fwd_params --------------------------
	.section	.text._Z35group_norm_nhwc_fwd_one_pass_kernelI11Fp16IOBf16WLi256ELi30ELi480EEv26Group_norm_nhwc_fwd_params,"ax",@progbits
	.align	128
        .global         _Z35group_norm_nhwc_fwd_one_pass_kernelI11Fp16IOBf16WLi256ELi30ELi480EEv26Group_norm_nhwc_fwd_params
        .type           _Z35group_norm_nhwc_fwd_one_pass_kernelI11Fp16IOBf16WLi256ELi30ELi480EEv26Group_norm_nhwc_fwd_params,@function
        .size           _Z35group_norm_nhwc_fwd_one_pass_kernelI11Fp16IOBf16WLi256ELi30ELi480EEv26Group_norm_nhwc_fwd_params,(.L_x_3305 - _Z35group_norm_nhwc_fwd_one_pass_kernelI11Fp16IOBf16WLi256ELi30ELi480EEv26Group_norm_nhwc_fwd_params)
        .other          _Z35group_norm_nhwc_fwd_one_pass_kernelI11Fp16IOBf16WLi256ELi30ELi480EEv26Group_norm_nhwc_fwd_params,@"STO_CUDA_ENTRY STV_DEFAULT"
_Z35group_norm_nhwc_fwd_one_pass_kernelI11Fp16IOBf16WLi256ELi30ELi480EEv26Group_norm_nhwc_fwd_params:
.text._Z35group_norm_nhwc_fwd_one_pass_kernelI11Fp16IOBf16WLi256ELi30ELi480EEv26Group_norm_nhwc_fwd_params:
        /* <DEDUP_REMOVED lines=46> */
.L_x_2641:
[----:B01----:R-:W0:Y:S01]  /*02e0*/  LDC R18, c[0x0][0x288] ;  /* 0x0000a200ff127b82 */ /* 0x003e220000000800 */
[----:B------:R-:W-:Y:S01]  /*02f0*/  ULDC.64 UR16, c[0x0][0x278] ;  /* 0x00009e0000107ab9 */ /* 0x000fe20000000a00 */
[----:B------:R-:W-:-:S06]  /*0300*/  ULDC.64 UR14, c[0x0][0x280] ;  /* 0x0000a000000e7ab9 */ /* 0x000fcc0000000a00 */
[----:B------:R-:W1:Y:S08]  /*0310*/  @P2 LDC.64 R28, c[0x0][0x270] ;  /* 0x00009c00ff1c2b82 */ /* 0x000e700000000a00 */
        /* <DEDUP_REMOVED lines=22> */
[C---:B------:R-:W-:Y:S01]  /*0480*/  LOP3.LUT R12, R18.reuse, UR6, RZ, 0x3c, !PT ;  /* 0x00000006120c7c12 */ /* 0x040fe2000f8e3cff */
        /* <DEDUP_REMOVED lines=24> */
[----:B------:R-:W-:Y:S02]  /*0610*/  ISETP.GE.AND.EX P5, PT, R35, UR17, PT, P5 ;  /* 0x0000001123007c0c */ /* 0x000fe4000bfa6350 */
[----:B------:R-:W-:Y:S01]  /*0620*/  IADD3 R32, R36, 0xa0, RZ ;  /* 0x000000a024207810 */ /* 0x000fe20007ffe0ff */
[----:B------:R-:W-:Y:S01]  /*0630*/  IMAD.WIDE.U32 R50, R19, UR14, R50 ;  /* 0x0000000e13327c25 */ /* 0x000fe2000f8e0032 */
[----:B------:R-:W-:Y:S01]  /*0640*/  ISETP.LT.U32.AND P5, PT, R0, 0x1e0, !P5 ;  /* 0x000001e00000780c */ /* 0x000fe20006fa1070 */
[----:B------:R-:W3:Y:S01]  /*0650*/  @P2 LDC.64 R18, c[0x0][0x220] ;  /* 0x00008800ff122b82 */ /* 0x000ee20000000a00 */
[----:B------:R-:W-:Y:S01]  /*0660*/  ISETP.GE.U32.AND P0, PT, R32, UR16, PT ;  /* 0x0000001020007c0c */ /* 0x000fe2000bf06070 */
[----:B-1----:R-:W-:Y:S01]  /*0670*/  @P1 IMAD R12, R7, R14, RZ ;  /* 0x0000000e070c1224 */ /* 0x002fe200078e02ff */
[----:B------:R-:W-:-:S02]  /*0680*/  IADD3 R53, R51, R53, RZ ;  /* 0x0000003533357210 */ /* 0x000fc40007ffe0ff */
[-C--:B------:R-:W-:Y:S01]  /*0690*/  @P1 MOV R52, R50.reuse ;  /* 0x0000003200341202 */ /* 0x080fe20000000f00 */
[C---:B------:R-:W-:Y:S01]  /*06a0*/  @P1 IMAD R21, R13.reuse, R15, R12 ;  /* 0x0000000f0d151224 */ /* 0x040fe200078e020c */
[----:B------:R-:W-:Y:S02]  /*06b0*/  SHF.R.S32.HI R33, RZ, 0x1f, R32 ;  /* 0x0000001fff217819 */ /* 0x000fe40000011420 */
[----:B------:R-:W-:Y:S01]  /*06c0*/  @P3 MOV R20, R50 ;  /* 0x0000003200143202 */ /* 0x000fe20000000f00 */
[----:B------:R-:W-:Y:S01]  /*06d0*/  @P1 IMAD.WIDE.U32 R12, R13, R14, R52 ;  /* 0x0000000e0d0c1225 */ /* 0x000fe200078e0034 */
[----:B------:R-:W-:Y:S01]  /*06e0*/  ISETP.GE.AND.EX P0, PT, R33, UR17, PT, P0 ;  /* 0x0000001121007c0c */ /* 0x000fe2000bf06300 */
[----:B------:R-:W1:Y:S03]  /*06f0*/  @P3 LDC.64 R14, c[0x0][0x220] ;  /* 0x00008800ff0e3b82 */ /* 0x000e660000000a00 */
[----:B------:R-:W-:Y:S01]  /*0700*/  @P1 IADD3 R13, R13, R21, RZ ;  /* 0x000000150d0d1210 */ /* 0x000fe20007ffe0ff */
[----:B--2---:R-:W-:Y:S01]  /*0710*/  @P3 IMAD R21, R11, R30, RZ ;  /* 0x0000001e0b153224 */ /* 0x004fe200078e02ff */
[----:B0-----:R-:W-:-:S02]  /*0720*/  @P1 LEA R16, P6, R12, R16, 0x1 ;  /* 0x000000100c101211 */ /* 0x001fc400078c08ff */
[----:B------:R-:W-:Y:S01]  /*0730*/  ISETP.LT.U32.AND P0, PT, R0, 0x1e0, !P0 ;  /* 0x000001e00000780c */ /* 0x000fe20004701070 */
[----:B------:R-:W0:Y:S01]  /*0740*/  @P5 LDC.64 R22, c[0x0][0x270] ;  /* 0x00009c00ff165b82 */ /* 0x000e220000000a00 */
[----:B------:R-:W-:Y:S01]  /*0750*/  @P1 LEA.HI.X R17, R12, R17, R13, 0x1, P6 ;  /* 0x000000110c111211 */ /* 0x000fe200030f0c0d */
[----:B------:R-:W-:Y:S01]  /*0760*/  @P3 IMAD R41, R4, R31, R21 ;  /* 0x0000001f04293224 */ /* 0x000fe200078e0215 */
[----:B------:R-:W-:Y:S02]  /*0770*/  @P2 MOV R12, R50 ;  /* 0x00000032000c2202 */ /* 0x000fe40000000f00 */
[-C--:B------:R-:W-:Y:S02]  /*0780*/  @P2 MOV R13, R53.reuse ;  /* 0x00000035000d2202 */ /* 0x080fe40000000f00 */
        /* <DEDUP_REMOVED lines=208> */
.L_x_2606:
[----:B------:R-:W-:Y:S05]  /*1490*/  BSYNC B0 ;  /* 0x0000000000007941 */ /* 0x000fea0003800000 */
.L_x_2605:
        /* <DEDUP_REMOVED lines=28> */
.L_x_2609:
[----:B0-----:R-:W2:Y:S04]  /*1660*/  LDG.E.STRONG.GPU R16, desc[UR10][R14.64] ;  /* 0x0000000a0e107981 */ /* 0x001ea8000c1ef900 */
[----:B--2---:R-:W-:Y:S01]  /*1670*/  CCTL.IVALL ;  /* 0x00000000ff00798f */ /* 0x004fe20002000000 */
[----:B------:R-:W-:Y:S05]  /*1680*/  YIELD ;  /* 0x0000000000007946 */ /* 0x000fea0003800000 */
[----:B------:R-:W-:-:S13]  /*1690*/  ISETP.NE.AND P0, PT, R16, R19, PT ;  /* 0x000000131000720c */ /* 0x000fda0003f05270 */
[----:B------:R-:W-:Y:S05]  /*16a0*/  @P0 BRA `(.L_x_2609) ;  /* 0xfffffffc00ec0947 */ /* 0x000fea000383ffff */
.L_x_2608:
        /* <DEDUP_REMOVED lines=17> */
.L_x_2613:
        /* <DEDUP_REMOVED lines=115> */
.L_x_2612:
        /* <DEDUP_REMOVED lines=61> */
.L_x_2614:
[----:B------:R-:W-:-:S13]  /*22c0*/  ISETP.NE.OR P0, PT, R14, RZ, P0 ;  /* 0x000000ff0e00720c */ /* 0x000fda0000705670 */
[----:B------:R-:W-:Y:S05]  /*22d0*/  @!P0 BRA `(.L_x_2610) ;  /* 0x00000000007c8947 */ /* 0x000fea0003800000 */
.L_x_2611:
        /* <DEDUP_REMOVED lines=31> */
.L_x_2610:
        /* <DEDUP_REMOVED lines=11> */
.L_x_2616:
[----:B------:R-:W-:Y:S05]  /*2580*/  BSYNC B0 ;  /* 0x0000000000007941 */ /* 0x000fea0003800000 */
.L_x_2615:
        /* <DEDUP_REMOVED lines=16> */
.L_x_2607:
        /* <DEDUP_REMOVED lines=14> */
[----:B0-----:R-:W-:-:S03]  /*2770*/  IMAD.WIDE R20, R39, 0x2, R18 ;  /* 0x0000000227147825 */ /* 0x001fc600078e0212 */
[----:B------:R-:W-:Y:S01]  /*2780*/  @!P5 STS.64 [UR7+0x90], R32 ;  /* 0x00009020ff00d988 */ /* 0x000fe20008000a07 */
[----:B--2---:R-:W-:-:S04]  /*2790*/  IMAD.WIDE R12, R39, 0x2, R12 ;  /* 0x00000002270c7825 */ /* 0x004fc800078e020c */
[----:B---3--:R-:W-:-:S04]  /*27a0*/  @!P0 IMAD.WIDE R16, R15, 0x8, R16 ;  /* 0x000000080f108825 */ /* 0x008fc800078e0210 */
[----:B------:R-:W-:-:S05]  /*27b0*/  @!P0 FMUL.FTZ R15, R33, UR8 ;  /* 0x00000008210f8c20 */ /* 0x000fca0008410000 */
[----:B------:R-:W-:Y:S01]  /*27c0*/  @!P0 STG.E.64 desc[UR10][R16.64], R14 ;  /* 0x0000000e10008986 */ /* 0x000fe2000c101b0a */
[----:B------:R-:W-:Y:S06]  /*27d0*/  BAR.SYNC.DEFER_BLOCKING 0x0 ;  /* 0x0000000000007b1d */ /* 0x000fec0000010000 */
[----:B------:R-:W2:Y:S04]  /*27e0*/  LDG.E.U16 R23, desc[UR10][R20.64] ;  /* 0x0000000a14177981 */ /* 0x000ea8000c1e1500 */
[----:B------:R0:W3:Y:S04]  /*27f0*/  LDG.E.U16 R24, desc[UR10][R20.64+0x2] ;  /* 0x0000020a14187981 */ /* 0x0000e8000c1e1500 */
[----:B------:R-:W4:Y:S04]  /*2800*/  LDG.E.U16 R25, desc[UR10][R12.64] ;  /* 0x0000000a0c197981 */ /* 0x000f28000c1e1500 */
[----:B------:R1:W5:Y:S01]  /*2810*/  LDG.E.U16 R26, desc[UR10][R12.64+0x2] ;  /* 0x0000020a0c1a7981 */ /* 0x000362000c1e1500 */
[----:B------:R-:W-:Y:S01]  /*2820*/  ISETP.NE.AND P6, PT, RZ, UR12, PT ;  /* 0x0000000cff007c0c */ /* 0x000fe2000bfc5270 */
[----:B0-----:R-:W-:-:S02]  /*2830*/  HADD2.F32 R21, -RZ, R42.H1_H1 ;  /* 0x3000002aff157230 */ /* 0x001fc40000004100 */
[----:B------:R-:W0:Y:S01]  /*2840*/  LDS.64 R18, [UR7+0x90] ;  /* 0x00009007ff127984 */ /* 0x000e220008000a00 */
[--C-:B------:R-:W-:Y:S02]  /*2850*/  HADD2.F32 R27, -RZ, R40.reuse.H0_H0 ;  /* 0x20000028ff1b7230 */ /* 0x100fe40000004100 */
[----:B------:R-:W-:Y:S02]  /*2860*/  HADD2.F32 R29, -RZ, R40.H1_H1 ;  /* 0x30000028ff1d7230 */ /* 0x000fe40000004100 */
[----:B-1----:R-:W-:-:S04]  /*2870*/  IMAD.WIDE.U32 R12, R0, -0x77777777, RZ ;  /* 0x88888889000c7825 */ /* 0x002fc800078e00ff */
[----:B0-----:R-:W-:-:S04]  /*2880*/  FMUL.FTZ R18, R18, UR8 ;  /* 0x0000000812127c20 */ /* 0x001fc80008410000 */
[----:B------:R-:W-:-:S04]  /*2890*/  FMUL.FTZ R22, R18, R18 ;  /* 0x0000001212167220 */ /* 0x000fc80000410000 */
[----:B------:R-:W-:Y:S02]  /*28a0*/  FFMA.FTZ R19, R19, UR8, -R22 ;  /* 0x0000000813137c23 */ /* 0x000fe40008010816 */
[----:B------:R-:W0:Y:S03]  /*28b0*/  LDC R22, c[0x0][0x294] ;  /* 0x0000a500ff167b82 */ /* 0x000e260000000800 */
[----:B------:R-:W-:-:S13]  /*28c0*/  FSETP.GTU.FTZ.AND P0, PT, R19, RZ, PT ;  /* 0x000000ff1300720b */ /* 0x000fda0003f1c000 */
[----:B------:R-:W-:Y:S01]  /*28d0*/  VOTEU.ANY UP0, P0 ;  /* 0x00000000003f7886 */ /* 0x000fe20000000100 */
[----:B------:R-:W-:-:S04]  /*28e0*/  PLOP3.LUT P0, PT, PT, PT, UP0, 0x80, 0x0 ;  /* 0x000000000000781c */ /* 0x000fc80003f0f008 */
[----:B------:R-:W-:-:S09]  /*28f0*/  @UP0 ULDC UR7, c[0x0][0x238] ;  /* 0x00008e0000070ab9 */ /* 0x000fd20000000800 */
[----:B------:R-:W-:Y:S01]  /*2900*/  @P0 FADD.FTZ R14, R19, UR7 ;  /* 0x00000007130e0e21 */ /* 0x000fe20008010000 */
[----:B------:R-:W-:Y:S01]  /*2910*/  SHF.R.U32.HI R19, RZ, 0x3, R13 ;  /* 0x00000003ff137819 */ /* 0x000fe2000001160d */
[----:B------:R-:W-:Y:S01]  /*2920*/  HADD2.F32 R13, -RZ, R42.H0_H0 ;  /* 0x2000002aff0d7230 */ /* 0x000fe20000004100 */
[----:B------:R-:W-:-:S03]  /*2930*/  UMOV UR7, 0x3f800000 ;  /* 0x3f80000000077882 */ /* 0x000fc60000000000 */
[----:B------:R-:W1:Y:S01]  /*2940*/  @P0 MUFU.RSQ R14, R14 ;  /* 0x0000000e000e0308 */ /* 0x000e620000001400 */
[--C-:B------:R-:W-:Y:S01]  /*2950*/  FADD.FTZ R12, R13, -R18.reuse ;  /* 0x800000120d0c7221 */ /* 0x100fe20000010000 */
[----:B------:R-:W-:Y:S01]  /*2960*/  FADD.FTZ R13, R21, -R18 ;  /* 0x80000012150d7221 */ /* 0x000fe20000010000 */
[----:B-1----:R-:W-:-:S13]  /*2970*/  @P0 R2UR UR8, R14 ;  /* 0x000000000e0802ca */ /* 0x002fda00000e0000 */
[----:B------:R-:W-:Y:S02]  /*2980*/  @UP0 UMOV UR7, UR8 ;  /* 0x0000000800070c82 */ /* 0x000fe40008000000 */
[----:B------:R-:W-:Y:S01]  /*2990*/  FMUL.FTZ R12, R12, UR7 ;  /* 0x000000070c0c7c20 */ /* 0x000fe20008410000 */
[----:B------:R-:W-:Y:S01]  /*29a0*/  FMUL.FTZ R13, R13, UR7 ;  /* 0x000000070d0d7c20 */ /* 0x000fe20008410000 */
[----:B--2---:R-:W-:Y:S02]  /*29b0*/  SHF.L.U32 R14, R23, 0x10, RZ ;  /* 0x00000010170e7819 */ /* 0x004fe400000006ff */
[----:B---3--:R-:W-:Y:S02]  /*29c0*/  SHF.L.U32 R15, R24, 0x10, RZ ;  /* 0x00000010180f7819 */ /* 0x008fe400000006ff */
[----:B----4-:R-:W-:Y:S02]  /*29d0*/  SHF.L.U32 R17, R25, 0x10, RZ ;  /* 0x0000001019117819 */ /* 0x010fe400000006ff */
[----:B-----5:R-:W-:Y:S01]  /*29e0*/  SHF.L.U32 R16, R26, 0x10, RZ ;  /* 0x000000101a107819 */ /* 0x020fe200000006ff */
[--C-:B------:R-:W-:Y:S01]  /*29f0*/  FADD.FTZ R26, R27, -R18.reuse ;  /* 0x800000121b1a7221 */ /* 0x100fe20000010000 */
[----:B------:R-:W-:Y:S01]  /*2a00*/  FADD.FTZ R27, R29, -R18 ;  /* 0x800000121d1b7221 */ /* 0x000fe20000010000 */
[----:B------:R-:W-:-:S02]  /*2a10*/  FFMA.FTZ R23, R14, R12, R17 ;  /* 0x0000000c0e177223 */ /* 0x000fc40000010011 */
        /* <DEDUP_REMOVED lines=12> */
.L_x_2617:
        /* <DEDUP_REMOVED lines=14> */
.L_x_2619:
[----:B------:R-:W-:Y:S05]  /*2bc0*/  BSYNC B0 ;  /* 0x0000000000007941 */ /* 0x000fea0003800000 */
.L_x_2618:
[----:B------:R-:W-:Y:S01]  /*2bd0*/  FMUL.FTZ R26, R26, UR7 ;  /* 0x000000071a1a7c20 */ /* 0x000fe20008410000 */
[----:B------:R-:W-:Y:S01]  /*2be0*/  FMUL.FTZ R27, R27, UR7 ;  /* 0x000000071b1b7c20 */ /* 0x000fe20008410000 */
[--C-:B0-----:R-:W-:Y:S02]  /*2bf0*/  HADD2.F32 R23, -RZ, R43.reuse.H0_H0 ;  /* 0x2000002bff177230 */ /* 0x101fe40000004100 */
        /* <DEDUP_REMOVED lines=14> */
.L_x_2620:
        /* <DEDUP_REMOVED lines=14> */
.L_x_2622:
[----:B------:R-:W-:Y:S05]  /*2dc0*/  BSYNC B0 ;  /* 0x0000000000007941 */ /* 0x000fea0003800000 */
.L_x_2621:
[--C-:B------:R-:W-:Y:S01]  /*2dd0*/  FADD.FTZ R12, R23, -R18.reuse ;  /* 0x80000012170c7221 */ /* 0x100fe20000010000 */
[--C-:B0-----:R-:W-:Y:S01]  /*2de0*/  FADD.FTZ R20, R43, -R18.reuse ;  /* 0x800000122b147221 */ /* 0x101fe20000010000 */
        /* <DEDUP_REMOVED lines=20> */
.L_x_2623:
        /* <DEDUP_REMOVED lines=14> */
.L_x_2625:
[----:B------:R-:W-:Y:S05]  /*3010*/  BSYNC B0 ;  /* 0x0000000000007941 */ /* 0x000fea0003800000 */
.L_x_2624:
[----:B------:R-:W-:Y:S01]  /*3020*/  FMUL.FTZ R25, R25, UR7 ;  /* 0x0000000719197c20 */ /* 0x000fe20008410000 */
[----:B------:R-:W-:Y:S01]  /*3030*/  FMUL.FTZ R26, R26, UR7 ;  /* 0x000000071a1a7c20 */ /* 0x000fe20008410000 */
[----:B------:R-:W-:Y:S01]  /*3040*/  HADD2.F32 R27, -RZ, R38.H0_H0 ;  /* 0x20000026ff1b7230 */ /* 0x000fe20000004100 */
[----:B------:R-:W-:Y:S01]  /*3050*/  IADD3 R12, R13, 0x80, RZ ;  /* 0x000000800d0c7810 */ /* 0x000fe20007ffe0ff */
        /* <DEDUP_REMOVED lines=13> */
.L_x_2626:
[----:B------:R-:W-:Y:S04]  /*3130*/  BSSY B0, `(.L_x_2627) ;  /* 0x000000e000007945 */ /* 0x000fe80003800000 */
[----:B------:R-:W-:Y:S05]  /*3140*/  @!P4 BRA `(.L_x_2628) ;  /* 0x000000000030c947 */ /* 0x000fea0003800000 */
[----:B------:R-:W-:Y:S01]  /*3150*/  ULDC.64 UR14, c[0x0][0x270] ;  /* 0x00009c00000e7ab9 */ /* 0x000fe20000000a00 */
[----:B0-----:R-:W-:Y:S01]  /*3160*/  MOV R22, R50 ;  /* 0x0000003200167202 */ /* 0x001fe20000000f00 */
        /* <DEDUP_REMOVED lines=10> */
.L_x_2628:
[----:B------:R-:W-:Y:S05]  /*3210*/  BSYNC B0 ;  /* 0x0000000000007941 */ /* 0x000fea0003800000 */
.L_x_2627:
[----:B-1----:R-:W-:Y:S01]  /*3220*/  HADD2.F32 R21, -RZ, R38.H1_H1 ;  /* 0x30000026ff157230 */ /* 0x002fe20000004100 */
[----:B0-----:R-:W-:Y:S01]  /*3230*/  IADD3 R19, R13, 0xa0, RZ ;  /* 0x000000a00d137810 */ /* 0x001fe20007ffe0ff */
[----:B------:R-:W-:Y:S01]  /*3240*/  ULDC.64 UR14, c[0x0][0x278] ;  /* 0x00009e00000e7ab9 */ /* 0x000fe20000000a00 */
[----:B------:R-:W-:Y:S01]  /*3250*/  SHF.R.S32.HI R30, RZ, 0x1f, R12 ;  /* 0x0000001fff1e7819 */ /* 0x000fe2000001140c */
[--C-:B------:R-:W-:Y:S01]  /*3260*/  FADD.FTZ R20, R27, -R18.reuse ;  /* 0x800000121b147221 */ /* 0x100fe20000010000 */
[----:B------:R-:W-:Y:S01]  /*3270*/  ISETP.GE.U32.AND P5, PT, R12, UR14, PT ;  /* 0x0000000e0c007c0c */ /* 0x000fe2000bfa6070 */
[--C-:B------:R-:W-:Y:S01]  /*3280*/  FADD.FTZ R21, R21, -R18.reuse ;  /* 0x8000001215157221 */ /* 0x100fe20000010000 */
        /* <DEDUP_REMOVED lines=25> */
.L_x_2629:
        /* <DEDUP_REMOVED lines=14> */
.L_x_2631:
[----:B------:R-:W-:Y:S05]  /*3500*/  BSYNC B0 ;  /* 0x0000000000007941 */ /* 0x000fea0003800000 */
.L_x_2630:
[----:B------:R-:W-:Y:S01]  /*3510*/  FMUL.FTZ R28, R28, UR7 ;  /* 0x000000071c1c7c20 */ /* 0x000fe20008410000 */
[----:B------:R-:W-:Y:S01]  /*3520*/  FMUL.FTZ R29, R29, UR7 ;  /* 0x000000071d1d7c20 */ /* 0x000fe20008410000 */
[----:B0-----:R-:W-:Y:S01]  /*3530*/  HADD2.F32 R25, -RZ, R46.H0_H0 ;  /* 0x2000002eff197230 */ /* 0x001fe20000004100 */
[----:B------:R-:W-:Y:S01]  /*3540*/  IADD3 R12, R13, 0xc0, RZ ;  /* 0x000000c00d0c7810 */ /* 0x000fe20007ffe0ff */
        /* <DEDUP_REMOVED lines=13> */
.L_x_2632:
        /* <DEDUP_REMOVED lines=14> */
.L_x_2634:
[----:B------:R-:W-:Y:S05]  /*3700*/  BSYNC B0 ;  /* 0x0000000000007941 */ /* 0x000fea0003800000 */
.L_x_2633:
[----:B------:R-:W-:Y:S02]  /*3710*/  HADD2.F32 R21, -RZ, R46.H1_H1 ;  /* 0x3000002eff157230 */ /* 0x000fe40000004100 */
[--C-:B------:R-:W-:Y:S01]  /*3720*/  FADD.FTZ R19, R25, -R18.reuse ;  /* 0x8000001219137221 */ /* 0x100fe20000010000 */
[--C-:B0-----:R-:W-:Y:S01]  /*3730*/  HADD2.F32 R23, -RZ, R47.reuse.H0_H0 ;  /* 0x2000002fff177230 */ /* 0x101fe20000004100 */
[----:B------:R-:W-:Y:S01]  /*3740*/  ISETP.GE.U32.AND P5, PT, R10, UR14, PT ;  /* 0x0000000e0a007c0c */ /* 0x000fe2000bfa6070 */
[----:B------:R-:W-:Y:S02]  /*3750*/  HADD2.F32 R47, -RZ, R47.H1_H1 ;  /* 0x3000002fff2f7230 */ /* 0x000fe40000004100 */
[--C-:B------:R-:W-:Y:S01]  /*3760*/  FADD.FTZ R20, R21, -R18.reuse ;  /* 0x8000001215147221 */ /* 0x100fe20000010000 */
[----:B------:R-:W-:Y:S01]  /*3770*/  ISETP.GE.U32.AND P0, PT, R12, UR14, PT ;  /* 0x0000000e0c007c0c */ /* 0x000fe2000bf06070 */
[----:B------:R-:W-:Y:S01]  /*3780*/  FADD.FTZ R21, R23, -R18 ;  /* 0x8000001217157221 */ /* 0x000fe20000010000 */
[----:B------:R-:W-:Y:S01]  /*3790*/  SHF.R.S32.HI R26, RZ, 0x1f, R12 ;  /* 0x0000001fff1a7819 */ /* 0x000fe2000001140c */
[----:B------:R-:W-:Y:S01]  /*37a0*/  FADD.FTZ R22, R47, -R18 ;  /* 0x800000122f167221 */ /* 0x000fe20000010000 */
[----:B------:R-:W-:Y:S01]  /*37b0*/  FMUL.FTZ R19, R19, UR7 ;  /* 0x0000000713137c20 */ /* 0x000fe20008410000 */
[----:B------:R-:W-:Y:S01]  /*37c0*/  FMUL.FTZ R18, R21, UR7 ;  /* 0x0000000715127c20 */ /* 0x000fe20008410000 */
[----:B------:R-:W-:Y:S01]  /*37d0*/  ISETP.GE.AND.EX P5, PT, R41, UR15, PT, P5 ;  /* 0x0000000f29007c0c */ /* 0x000fe2000bfa6350 */
[----:B------:R-:W-:Y:S01]  /*37e0*/  FMUL.FTZ R23, R22, UR7 ;  /* 0x0000000716177c20 */ /* 0x000fe20008410000 */
[----:B------:R-:W-:Y:S01]  /*37f0*/  ISETP.GE.AND.EX P0, PT, R26, UR15, PT, P0 ;  /* 0x0000000f1a007c0c */ /* 0x000fe2000bf06300 */
[----:B------:R-:W-:Y:S01]  /*3800*/  FMUL.FTZ R21, R20, UR7 ;  /* 0x0000000714157c20 */ /* 0x000fe20008410000 */
[C-C-:B------:R-:W-:Y:S01]  /*3810*/  FFMA.FTZ R22, R14.reuse, R19, R17.reuse ;  /* 0x000000130e167223 */ /* 0x140fe20000010011 */
[----:B------:R-:W-:Y:S01]  /*3820*/  FFMA.FTZ R14, R14, R18, R17 ;  /* 0x000000120e0e7223 */ /* 0x000fe20000010011 */
[C-C-:B------:R-:W-:Y:S01]  /*3830*/  FFMA.FTZ R17, R15.reuse, R23, R16.reuse ;  /* 0x000000170f117223 */ /* 0x140fe20000010010 */
[C---:B------:R-:W-:Y:S01]  /*3840*/  ISETP.GT.U32.OR P5, PT, R0.reuse, 0x1df, P5 ;  /* 0x000001df0000780c */ /* 0x040fe20002fa4470 */
        /* <DEDUP_REMOVED lines=13> */
.L_x_2635:
        /* <DEDUP_REMOVED lines=14> */
.L_x_2637:
[----:B------:R-:W-:Y:S05]  /*3a00*/  BSYNC B0 ;  /* 0x0000000000007941 */ /* 0x000fea0003800000 */
.L_x_2636:
        /* <DEDUP_REMOVED lines=11> */
.L_x_2638:
        /* <DEDUP_REMOVED lines=13> */
.L_x_2640:
[----:B------:R-:W-:Y:S05]  /*3b90*/  BSYNC B0 ;  /* 0x0000000000007941 */ /* 0x000fea0003800000 */
.L_x_2639:
[----:B------:R-:W-:Y:S01]  /*3ba0*/  ULDC UR7, c[0x0][0x10] ;  /* 0x0000040000077ab9 */ /* 0x000fe20000000800 */
[----:B------:R-:W-:Y:S02]  /*3bb0*/  UIADD3 UR4, UR4, 0x1, URZ ;  /* 0x0000000104047890 */ /* 0x000fe4000fffe03f */
[----:B------:R-:W-:-:S04]  /*3bc0*/  UIADD3 UR6, UR7, UR6, URZ ;  /* 0x0000000607067290 */ /* 0x000fc8000fffe03f */
[----:B------:R-:W-:-:S06]  /*3bd0*/  UISETP.GE.AND UP0, UPT, UR6, UR5, UPT ;  /* 0x000000050600728c */ /* 0x000fcc000bf06270 */
[----:B------:R-:W-:-:S13]  /*3be0*/  PLOP3.LUT P0, PT, PT, PT, UP0, 0x80, 0x0 ;  /* 0x000000000000781c */ /* 0x000fda0003f0f008 */
[----:B------:R-:W-:Y:S05]  /*3bf0*/  @!P0 BRA `(.L_x_2641) ;  /* 0xffffffc400b88947 */ /* 0x000fea000383ffff */
[----:B------:R-:W-:Y:S05]  /*3c00*/  EXIT ;  /* 0x000000000000794d */ /* 0x000fea0003800000 */
.L_x_2642:
        /* <DEDUP_REMOVED lines=15> */
.L_x_3305:


//--------------------- .text._Z35group_norm_nhwc_fwd_one_pass_kernelI11Fp16IOBf16WLi512ELi30ELi480EEv26Group_norm_nhwc_fwd_params --------------------------
	.section	.text._Z35group_norm_nhwc_fwd_one_pass_kernelI11Fp16IOBf16WLi512ELi30ELi480EEv26Group_norm_nhwc_fwd_params,"ax",@progbits
	.align	128
        .global         _Z35group_norm_nhwc_fwd_one_pass_kernelI11Fp16IOBf16WLi512ELi30ELi480EEv26Group_norm_nhwc_fwd_params
        .type           _Z35group_norm_nhwc_fwd_one_pass_kernelI11Fp16IOBf16WLi512ELi30ELi480EEv26Group_norm_nhwc_fwd_params,@function
        .size           _Z35group_norm_nhwc_fwd_one_pass_kernelI11Fp16IOBf16WLi512ELi30ELi480EEv26Group_norm_nhwc_fwd_params,(.L_x_3306 - _Z35group_norm_nhwc_fwd_one_pass_kernelI11Fp16IOBf16WLi512ELi30ELi480EEv26Group_norm_nhwc_fwd_params)
        .other          _Z35group_norm_nhwc_fwd_one_pass_kernelI11Fp16IOBf16WLi512ELi30ELi480EEv26Group_norm_nhwc_fwd_params,@"STO_CUDA_ENTRY STV_DEFAULT"
_Z35group_norm_nhwc_fwd_one_pass_kernelI11Fp16IOBf16WLi512ELi30ELi480EEv26Group_norm_nhwc_fwd_params:
.text._Z35group_norm_nhwc_fwd_one_pass_kernelI11Fp16IOBf16WLi512ELi30ELi480EEv26Group_norm_nhwc_fwd_params:
        /* <DEDUP_REMOVED lines=32> */
[C---:B------:R-:W-:Y:S02]  /*0200*/  IADD3 R10, R38.reuse, 0x60, RZ ;  /* 0x00000060260a7810 */ /* 0x040fe40007ffe0ff */
[----:B------:R-:W-:Y:S02]  /*0210*/  ISETP.LT.U32.AND P0, PT, R3, 0x1e0, !P0 ;  /* 0x000001e00300780c */ /* 0x000fe40004701070 */
[C---:B------:R-:W-:Y:S02]  /*0220*/  IADD3 R11, R38.reuse, 0x80, RZ ;  /* 0x00000080260b7810 */ /* 0x040fe40007ffe0ff */
[C---:B------:R-:W-:Y:S02]  /*0230*/  IADD3 R24, R38.reuse, 0xa0, RZ ;  /* 0x000000a026187810 */ /* 0x040fe40007ffe0ff */
[----:B------:R-:W-:-:S02]  /*0240*/  IADD3 R25, R38, 0x180, RZ ;  /* 0x0000018026197810 */ /* 0x000fc40007ffe0ff */
[C---:B------:R-:W-:Y:S02]  /*0250*/  IADD3 R26, R38.reuse, 0x1a0, RZ ;  /* 0x000001a0261a7810 */ /* 0x040fe40007ffe0ff */
[----:B------:R-:W-:Y:S02]  /*0260*/  IADD3 R27, R38, 0x1c0, RZ ;  /* 0x000001c0261b7810 */ /* 0x000fe40007ffe0ff */
[----:B0-----:R-:W-:-:S07]  /*0270*/  SHF.R.S32.HI R29, RZ, 0x1f, R8 ;  /* 0x0000001fff1d7819 */ /* 0x001fce0000011408 */
.L_x_2700:
[----:B0-----:R-:W0:Y:S01]  /*0280*/  LDC R16, c[0x0][0x288] ;  /* 0x0000a200ff107b82 */ /* 0x001e220000000800 */
[----:B------:R-:W-:Y:S01]  /*0290*/  ULDC.64 UR14, c[0x0][0x278] ;  /* 0x00009e00000e7ab9 */ /* 0x000fe20000000a00 */
[----:B------:R-:W-:Y:S01]  /*02a0*/  SHF.R.S32.HI R31, RZ, 0x1f, R9 ;  /* 0x0000001fff1f7819 */ /* 0x000fe20000011409 */
[----:B------:R-:W-:Y:S01]  /*02b0*/  ULDC.64 UR12, c[0x0][0x280] ;  /* 0x0000a000000c7ab9 */ /* 0x000fe20000000a00 */
[----:B------:R-:W-:Y:S02]  /*02c0*/  ISETP.GE.U32.AND P4, PT, R8, UR14, PT ;  /* 0x0000000e08007c0c */ /* 0x000fe4000bf86070 */
[----:B------:R-:W-:Y:S02]  /*02d0*/  ISETP.GE.U32.AND P6, PT, R9, UR14, PT ;  /* 0x0000000e09007c0c */ /* 0x000fe4000bfc6070 */
[----:B------:R-:W-:Y:S01]  /*02e0*/  ISETP.GE.AND.EX P4, PT, R29, UR15, PT, P4 ;  /* 0x0000000f1d007c0c */ /* 0x000fe2000bf86340 */
[----:B-1----:R-:W1:Y:S01]  /*02f0*/  @P0 LDC.64 R44, c[0x0][0x220] ;  /* 0x00008800ff2c0b82 */ /* 0x002e620000000a00 */
[----:B------:R-:W-:-:S02]  /*0300*/  SHF.R.S32.HI R19, RZ, 0x1f, R41 ;  /* 0x0000001fff137819 */ /* 0x000fc40000011429 */
[----:B------:R-:W-:Y:S02]  /*0310*/  ISETP.LT.U32.AND P4, PT, R3, 0x1e0, !P4 ;  /* 0x000001e00300780c */ /* 0x000fe40006781070 */
[----:B------:R-:W-:Y:S02]  /*0320*/  ISETP.GE.AND.EX P6, PT, R31, UR15, PT, P6 ;  /* 0x0000000f1f007c0c */ /* 0x000fe4000bfc6360 */
[----:B------:R-:W-:Y:S02]  /*0330*/  SHF.R.S32.HI R33, RZ, 0x1f, R10 ;  /* 0x0000001fff217819 */ /* 0x000fe4000001140a */
[----:B------:R-:W-:Y:S02]  /*0340*/  ISETP.GE.U32.AND P5, PT, R10, UR14, PT ;  /* 0x0000000e0a007c0c */ /* 0x000fe4000bfa6070 */
[----:B------:R-:W-:Y:S02]  /*0350*/  ISETP.GT.U32.OR P6, PT, R3, 0x1df, P6 ;  /* 0x000001df0300780c */ /* 0x000fe400037c4470 */
[----:B------:R-:W-:-:S02]  /*0360*/  ISETP.GE.AND.EX P5, PT, R33, UR15, PT, P5 ;  /* 0x0000000f21007c0c */ /* 0x000fc4000bfa6350 */
[----:B0-2---:R-:W-:Y:S01]  /*0370*/  IABS R15, R16 ;  /* 0x00000010000f7213 */ /* 0x005fe20000000000 */
[----:B---3--:R-:W0:Y:S01]  /*0380*/  @P4 LDC.64 R50, c[0x0][0x220] ;  /* 0x00008800ff324b82 */ /* 0x008e220000000a00 */
[----:B------:R-:W-:Y:S02]  /*0390*/  ISETP.GT.U32.OR P5, PT, R3, 0x1df, P5 ;  /* 0x000001df0300780c */ /* 0x000fe40002fa4470 */
[----:B------:R-:W2:Y:S01]  /*03a0*/  I2F.RP R0, R15 ;  /* 0x0000000f00007306 */ /* 0x000ea20000209400 */
[----:B------:R-:W-:Y:S02]  /*03b0*/  SHF.R.S32.HI R35, RZ, 0x1f, R11 ;  /* 0x0000001fff237819 */ /* 0x000fe4000001140b */
[----:B------:R-:W-:Y:S02]  /*03c0*/  SHF.R.S32.HI R37, RZ, 0x1f, R24 ;  /* 0x0000001fff257819 */ /* 0x000fe40000011418 */
[----:B------:R-:W-:-:S03]  /*03d0*/  MOV R30, RZ ;  /* 0x000000ff001e7202 */ /* 0x000fc60000000f00 */
[----:B--2---:R-:W2:Y:S02]  /*03e0*/  MUFU.RCP R0, R0 ;  /* 0x0000000000007308 */ /* 0x004ea40000001000 */
[----:B--2-4-:R-:W-:-:S06]  /*03f0*/  IADD3 R12, R0, 0xffffffe, RZ ;  /* 0x0ffffffe000c7810 */ /* 0x014fcc0007ffe0ff */
        /* <DEDUP_REMOVED lines=18> */
[----:B------:R-:W-:Y:S02]  /*0520*/  MOV R17, R13 ;  /* 0x0000000d00117202 */ /* 0x000fe40000000f00 */
[----:B------:R-:W3:Y:S02]  /*0530*/  @P4 LDC.64 R12, c[0x0][0x270] ;  /* 0x00009c00ff0c4b82 */ /* 0x000ee40000000a00 */
[----:B------:R-:W-:Y:S02]  /*0540*/  @!P3 IADD3 R17, -R17, RZ, RZ ;  /* 0x000000ff1111b210 */ /* 0x000fe40007ffe1ff */
[----:B------:R-:W-:Y:S02]  /*0550*/  @!P2 LOP3.LUT R17, RZ, R16, RZ, 0x33, !PT ;  /* 0x00000010ff11a212 */ /* 0x000fe400078e33ff */
[----:B------:R-:W-:Y:S02]  /*0560*/  ISETP.GE.U32.AND P3, PT, R11, UR14, PT ;  /* 0x0000000e0b007c0c */ /* 0x000fe4000bf66070 */
[----:B------:R-:W-:-:S02]  /*0570*/  IADD3 R28, -R17, RZ, RZ ;  /* 0x000000ff111c7210 */ /* 0x000fc40007ffe1ff */
[----:B------:R-:W-:Y:S02]  /*0580*/  SHF.R.S32.HI R0, RZ, 0x1f, R17 ;  /* 0x0000001fff007819 */ /* 0x000fe40000011411 */
[----:B------:R-:W-:Y:S01]  /*0590*/  ISETP.GE.AND.EX P3, PT, R35, UR15, PT, P3 ;  /* 0x0000000f23007c0c */ /* 0x000fe2000bf66330 */
[----:B------:R-:W-:Y:S02]  /*05a0*/  IMAD R28, R16, R28, R39 ;  /* 0x0000001c101c7224 */ /* 0x000fe400078e0227 */
[----:B------:R-:W-:Y:S01]  /*05b0*/  IMAD R0, R0, UR12, RZ ;  /* 0x0000000c00007c24 */ /* 0x000fe2000f8e02ff */
[----:B------:R-:W-:Y:S01]  /*05c0*/  ISETP.GT.U32.OR P3, PT, R3, 0x1df, P3 ;  /* 0x000001df0300780c */ /* 0x000fe20001f64470 */
[----:B------:R-:W-:Y:S02]  /*05d0*/  IMAD R28, R28, 0x1e, RZ ;  /* 0x0000001e1c1c7824 */ /* 0x000fe400078e02ff */
[----:B------:R-:W-:Y:S02]  /*05e0*/  IMAD R57, R17, UR13, R0 ;  /* 0x0000000d11397c24 */ /* 0x000fe4000f8e0200 */
[----:B--2---:R-:W-:Y:S01]  /*05f0*/  @P0 IMAD R0, R5, R14, RZ ;  /* 0x0000000e05000224 */ /* 0x004fe200078e02ff */
[----:B------:R-:W-:-:S03]  /*0600*/  IADD3 R54, P1, R41, R28, RZ ;  /* 0x0000001c29367210 */ /* 0x000fc60007f3e0ff */
[----:B------:R-:W-:Y:S01]  /*0610*/  @P0 IMAD R21, R38, R15, R0 ;  /* 0x0000000f26150224 */ /* 0x000fe200078e0200 */
[----:B------:R-:W-:Y:S01]  /*0620*/  LEA.HI.X.SX32 R55, R28, R19, 0x1, P1 ;  /* 0x000000131c377211 */ /* 0x000fe200008f0eff */
[----:B---3--:R-:W-:Y:S02]  /*0630*/  @P4 IMAD R0, R29, R12, RZ ;  /* 0x0000000c1d004224 */ /* 0x008fe400078e02ff */
[----:B------:R-:W-:Y:S02]  /*0640*/  IMAD.WIDE.U32 R54, R17, UR12, R54 ;  /* 0x0000000c11367c25 */ /* 0x000fe4000f8e0036 */
[----:B------:R-:W2:Y:S02]  /*0650*/  @!P6 LDC.64 R16, c[0x0][0x270] ;  /* 0x00009c00ff10eb82 */ /* 0x000ea40000000a00 */
[----:B------:R-:W-:Y:S01]  /*0660*/  @P4 IMAD R23, R8, R13, R0 ;  /* 0x0000000d08174224 */ /* 0x000fe200078e0200 */
[----:B------:R-:W-:Y:S02]  /*0670*/  IADD3 R57, R55, R57, RZ ;  /* 0x0000003937397210 */ /* 0x000fe40007ffe0ff */
[----:B------:R-:W-:-:S02]  /*0680*/  @P4 MOV R18, R54 ;  /* 0x0000003600124202 */ /* 0x000fc40000000f00 */
[-C--:B------:R-:W-:Y:S02]  /*0690*/  @P4 MOV R19, R57.reuse ;  /* 0x0000003900134202 */ /* 0x080fe40000000f00 */
[-C--:B------:R-:W-:Y:S02]  /*06a0*/  @P0 MOV R56, R54.reuse ;  /* 0x0000003600380202 */ /* 0x080fe40000000f00 */
[----:B------:R-:W-:Y:S01]  /*06b0*/  @!P6 MOV R46, R54 ;  /* 0x00000036002ee202 */ /* 0x000fe20000000f00 */
[----:B------:R-:W-:Y:S01]  /*06c0*/  @P4 IMAD.WIDE.U32 R12, R8, R12, R18 ;  /* 0x0000000c080c4225 */ /* 0x000fe200078e0012 */
[----:B------:R-:W-:Y:S01]  /*06d0*/  @!P6 MOV R47, R57 ;  /* 0x00000039002fe202 */ /* 0x000fe20000000f00 */
[----:B------:R-:W3:Y:S02]  /*06e0*/  @!P5 LDC.64 R18, c[0x0][0x270] ;  /* 0x00009c00ff12db82 */ /* 0x000ee40000000a00 */
[----:B------:R-:W-:Y:S01]  /*06f0*/  @P0 IMAD.WIDE.U32 R14, R38, R14, R56 ;  /* 0x0000000e260e0225 */ /* 0x000fe200078e0038 */
[----:B------:R-:W-:-:S02]  /*0700*/  @P4 IADD3 R2, R13, R23, RZ ;  /* 0x000000170d024210 */ /* 0x000fc40007ffe0ff */
[----:B0-----:R-:W-:Y:S02]  /*0710*/  @P4 LEA R50, P2, R12, R50, 0x1 ;  /* 0x000000320c324211 */ /* 0x001fe400078408ff */
[----:B------:R-:W-:Y:S02]  /*0720*/  @P0 IADD3 R0, R15, R21, RZ ;  /* 0x000000150f000210 */ /* 0x000fe40007ffe0ff */
[----:B-1----:R-:W-:Y:S01]  /*0730*/  @P0 LEA R44, P1, R14, R44, 0x1 ;  /* 0x0000002c0e2c0211 */ /* 0x002fe200078208ff */
[----:B------:R-:W0:Y:S01]  /*0740*/  @!P6 LDC.64 R20, c[0x0][0x220] ;  /* 0x00008800ff14eb82 */ /* 0x000e220000000a00 */
[----:B------:R-:W-:Y:S01]  /*0750*/  @P4 LEA.HI.X R51, R12, R51, R2, 0x1, P2 ;  /* 0x000000330c334211 */ /* 0x000fe200010f0c02 */
[-C--:B--2---:R-:W-:Y:S01]  /*0760*/  @!P6 IMAD R2, R31, R16.reuse, RZ ;  /* 0x000000101f02e224 */ /* 0x084fe200078e02ff */
[----:B------:R-:W-:Y:S01]  /*0770*/  @P0 LEA.HI.X R45, R14, R45, R0, 0x1, P1 ;  /* 0x0000002d0e2d0211 */ /* 0x000fe200008f0c00 */
[----:B------:R-:W-:Y:S01]  /*0780*/  @!P6 IMAD.WIDE.U32 R46, R9, R16, R46 ;  /* 0x00000010092ee225 */ /* 0x000fe200078e002e */
[----:B------:R-:W-:Y:S01]  /*0790*/  ISETP.GE.U32.AND P1, PT, R24, UR14, PT ;  /* 0x0000000e18007c0c */ /* 0x000fe2000bf26070 */
[----:B------:R1:W2:Y:S01]  /*07a0*/  @P4 LDG.E R30, desc[UR8][R50.64] ;  /* 0x00000008321e4981 */ /* 0x0002a2000c1e1900 */
[----:B------:R-:W-:Y:S01]  /*07b0*/  IADD3 R0, R38, 0xc0, RZ ;  /* 0x000000c026007810 */ /* 0x000fe20007ffe0ff */
[----:B------:R-:W1:Y:S01]  /*07c0*/  @!P5 LDC.64 R12, c[0x0][0x220] ;  /* 0x00008800ff0cdb82 */ /* 0x000e620000000a00 */
[----:B------:R-:W-:Y:S01]  /*07d0*/  ISETP.GE.AND.EX P1, PT, R37, UR15, PT, P1 ;  /* 0x0000000f25007c0c */ /* 0x000fe2000bf26310 */
[----:B------:R-:W-:Y:S01]  /*07e0*/  @!P6 IMAD R17, R9, R17, R2 ;  /* 0x000000110911e224 */ /* 0x000fe200078e0202 */
[----:B------:R-:W-:-:S02]  /*07f0*/  ISETP.GE.U32.AND P2, PT, R0, UR14, PT ;  /* 0x0000000e00007c0c */ /* 0x000fc4000bf46070 */
[----:B------:R-:W-:Y:S01]  /*0800*/  ISETP.GT.U32.OR P1, PT, R3, 0x1df, P1 ;  /* 0x000001df0300780c */ /* 0x000fe20000f24470 */
[----:B---3--:R-:W-:Y:S01]  /*0810*/  @!P5 IMAD R2, R33, R18, RZ ;  /* 0x000000122102d224 */ /* 0x008fe200078e02ff */
[----:B------:R-:W-:Y:S01]  /*0820*/  SHF.R.S32.HI R43, RZ, 0x1f, R0 ;  /* 0x0000001fff2b7819 */ /* 0x000fe20000011400 */
[----:B------:R-:W3:Y:S01]  /*0830*/  @!P3 LDC.64 R14, c[0x0][0x270] ;  /* 0x00009c00ff0ebb82 */ /* 0x000ee20000000a00 */
[----:B------:R-:W-:Y:S02]  /*0840*/  @!P5 MOV R22, R54 ;  /* 0x000000360016d202 */ /* 0x000fe40000000f00 */
[----:B------:R-:W-:Y:S02]  /*0850*/  ISETP.GE.AND.EX P2, PT, R43, UR15, PT, P2 ;  /* 0x0000000f2b007c0c */ /* 0x000fe4000bf46320 */
[----:B------:R-:W-:Y:S01]  /*0860*/  @!P5 MOV R23, R57 ;  /* 0x000000390017d202 */ /* 0x000fe20000000f00 */
[----:B------:R-:W-:Y:S01]  /*0870*/  @!P5 IMAD R53, R10, R19, R2 ;  /* 0x000000130a35d224 */ /* 0x000fe200078e0202 */
[----:B------:R-:W-:-:S02]  /*0880*/  ISETP.GT.U32.OR P2, PT, R3, 0x1df, P2 ;  /* 0x000001df0300780c */ /* 0x000fc40001744470 */
[----:B------:R-:W-:Y:S01]  /*0890*/  @!P6 IADD3 R2, R47, R17, RZ ;  /* 0x000000112f02e210 */ /* 0x000fe20007ffe0ff */
[----:B------:R-:W-:Y:S01]  /*08a0*/  @!P5 IMAD.WIDE.U32 R22, R10, R18, R22 ;  /* 0x000000120a16d225 */ /* 0x000fe200078e0016 */
[----:B------:R-:W4:Y:S01]  /*08b0*/  @!P3 LDC.64 R16, c[0x0][0x220] ;  /* 0x00008800ff10bb82 */ /* 0x000f220000000a00 */
[----:B0-----:R-:W-:-:S07]  /*08c0*/  @!P6 LEA R48, P4, R46, R20, 0x1 ;  /* 0x000000142e30e211 */ /* 0x001fce00078808ff */
        /* <DEDUP_REMOVED lines=27> */
[----:B------:R-:W-:Y:S02]  /*0a80*/  @!P1 MOV R16, R54 ;  /* 0x0000003600109202 */ /* 0x000fe40000000f00 */
[----:B------:R-:W-:Y:S02]  /*0a90*/  @!P1 MOV R17, R57 ;  /* 0x0000003900119202 */ /* 0x000fe40000000f00 */
[----:B------:R-:W-:Y:S01]  /*0aa0*/  IADD3 R42, R38, 0x100, RZ ;  /* 0x00000100262a7810 */ /* 0x000fe20007ffe0ff */
[----:B-1----:R-:W-:Y:S02]  /*0ab0*/  @!P2 IMAD R43, R43, R20, RZ ;  /* 0x000000142b2ba224 */ /* 0x002fe400078e02ff */
[----:B------:R-:W-:Y:S01]  /*0ac0*/  @!P1 IMAD.WIDE.U32 R18, R24, R18, R16 ;  /* 0x0000001218129225 */ /* 0x000fe200078e0010 */
[----:B------:R-:W-:-:S02]  /*0ad0*/  ISETP.GE.U32.AND P4, PT, R42, UR14, PT ;  /* 0x0000000e2a007c0c */ /* 0x000fc4000bf86070 */
        /* <DEDUP_REMOVED lines=43> */
[----:B------:R-:W-:Y:S01]  /*0d90*/  IADD3 R22, R38, 0x160, RZ ;  /* 0x0000016026167810 */ /* 0x000fe20007ffe0ff */
[----:B------:R-:W-:Y:S01]  /*0da0*/  @!P4 IMAD R51, R42, R21, R51 ;  /* 0x000000152a33c224 */ /* 0x000fe200078e0233 */
[----:B------:R-:W-:Y:S01]  /*0db0*/  @!P4 MOV R17, R57 ;  /* 0x000000390011c202 */ /* 0x000fe20000000f00 */
[----:B------:R1:W5:Y:S01]  /*0dc0*/  @!P1 LDG.E R2, desc[UR8][R58.64] ;  /* 0x000000083a029981 */ /* 0x000362000c1e1900 */
[----:B------:R-:W-:Y:S01]  /*0dd0*/  ISETP.GE.U32.AND P1, PT, R22, UR14, PT ;  /* 0x0000000e16007c0c */ /* 0x000fe2000bf26070 */
[----:B------:R-:W1:Y:S01]  /*0de0*/  @!P3 LDC.64 R18, c[0x0][0x220] ;  /* 0x00008800ff12bb82 */ /* 0x000e620000000a00 */
[----:B------:R-:W-:Y:S01]  /*0df0*/  SHF.R.S32.HI R47, RZ, 0x1f, R22 ;  /* 0x0000001fff2f7819 */ /* 0x000fe20000011416 */
[----:B------:R-:W-:-:S06]  /*0e00*/  @!P4 IMAD.WIDE.U32 R20, R42, R20, R16 ;  /* 0x000000142a14c225 */ /* 0x000fcc00078e0010 */
[----:B------:R-:W1:Y:S01]  /*0e10*/  @!P2 LDC.64 R16, c[0x0][0x270] ;  /* 0x00009c00ff10ab82 */ /* 0x000e620000000a00 */
[----:B------:R-:W-:Y:S02]  /*0e20*/  ISETP.GE.AND.EX P1, PT, R47, UR15, PT, P1 ;  /* 0x0000000f2f007c0c */ /* 0x000fe4000bf26310 */
[----:B------:R-:W-:Y:S02]  /*0e30*/  MOV R42, RZ ;  /* 0x000000ff002a7202 */ /* 0x000fe40000000f00 */
[----:B------:R-:W-:Y:S02]  /*0e40*/  ISETP.GT.U32.OR P1, PT, R3, 0x1df, P1 ;  /* 0x000001df0300780c */ /* 0x000fe40000f24470 */
[----:B0-----:R-:W-:Y:S01]  /*0e50*/  @!P4 LEA R50, P6, R20, R14, 0x1 ;  /* 0x0000000e1432c211 */ /* 0x001fe200078c08ff */
[----:B----4-:R-:W-:Y:S01]  /*0e60*/  @!P3 IMAD R14, R43, R12, RZ ;  /* 0x0000000c2b0eb224 */ /* 0x010fe200078e02ff */
[----:B------:R0:W4:Y:S01]  /*0e70*/  @!P5 LDG.E R42, desc[UR8][R52.64] ;  /* 0x00000008342ad981 */ /* 0x000122000c1e1900 */
[----:B------:R-:W-:-:S02]  /*0e80*/  @!P4 IADD3 R21, R21, R51, RZ ;  /* 0x000000331515c210 */ /* 0x000fc40007ffe0ff */
[----:B------:R-:W-:Y:S02]  /*0e90*/  SHF.R.S32.HI R43, RZ, 0x1f, R25 ;  /* 0x0000001fff2b7819 */ /* 0x000fe40000011419 */
        /* <DEDUP_REMOVED lines=21> */
[----:B------:R-:W-:Y:S01]  /*0ff0*/  @!P3 LEA R18, P6, R12, R18, 0x1 ;  /* 0x000000120c12b211 */ /* 0x000fe200078c08ff */
        /* <DEDUP_REMOVED lines=52> */
[----:B------:R-:W-:-:S03]  /*1340*/  @!P4 LEA.HI.X R23, R52, R17, R51, 0x1, P1 ;  /* 0x000000113417c211 */ /* 0x000fc600008f0c33 */
[----:B------:R-:W2:Y:S01]  /*1350*/  @!P3 LDC.64 R16, c[0x0][0x220] ;  /* 0x00008800ff10bb82 */ /* 0x000ea20000000a00 */
[----:B0-----:R-:W-:Y:S01]  /*1360*/  @!P2 IMAD R52, R47, R12, RZ ;  /* 0x0000000c2f34a224 */ /* 0x001fe200078e02ff */
[----:B------:R-:W-:Y:S02]  /*1370*/  MOV R51, RZ ;  /* 0x000000ff00337202 */ /* 0x000fe40000000f00 */
[----:B------:R-:W-:Y:S01]  /*1380*/  @!P2 MOV R53, R57 ;  /* 0x000000390035a202 */ /* 0x000fe20000000f00 */
[----:B------:R-:W-:Y:S01]  /*1390*/  @!P2 IMAD R61, R27, R13, R52 ;  /* 0x0000000d1b3da224 */ /* 0x000fe200078e0234 */
[----:B------:R-:W-:Y:S02]  /*13a0*/  @!P2 MOV R52, R54 ;  /* 0x000000360034a202 */ /* 0x000fe40000000f00 */
[----:B------:R-:W-:Y:S01]  /*13b0*/  MOV R50, RZ ;  /* 0x000000ff00327202 */ /* 0x000fe20000000f00 */
[----:B------:R0:W4:Y:S01]  /*13c0*/  @!P4 LDG.E R51, desc[UR8][R22.64] ;  /* 0x000000081633c981 */ /* 0x000122000c1e1900 */
[----:B-1----:R-:W-:-:S02]  /*13d0*/  @!P3 IMAD R21, R21, R14, RZ ;  /* 0x0000000e1515b224 */ /* 0x002fc400078e02ff */
[----:B------:R-:W-:Y:S02]  /*13e0*/  @!P2 IMAD.WIDE.U32 R12, R27, R12, R52 ;  /* 0x0000000c1b0ca225 */ /* 0x000fe400078e0034 */
[----:B------:R-:W4:Y:S01]  /*13f0*/  @!P5 LDG.E R50, desc[UR8][R58.64] ;  /* 0x000000083a32d981 */ /* 0x000f22000c1e1900 */
[----:B0-----:R-:W-:Y:S02]  /*1400*/  @!P3 MOV R22, R54 ;  /* 0x000000360016b202 */ /* 0x001fe40000000f00 */
[----:B------:R-:W-:Y:S01]  /*1410*/  @!P3 MOV R23, R57 ;  /* 0x000000390017b202 */ /* 0x000fe20000000f00 */
[----:B------:R-:W-:Y:S01]  /*1420*/  @!P3 IMAD R21, R20, R15, R21 ;  /* 0x0000000f1415b224 */ /* 0x000fe200078e0215 */
[----:B------:R-:W-:Y:S02]  /*1430*/  @!P2 IADD3 R13, R13, R61, RZ ;  /* 0x0000003d0d0da210 */ /* 0x000fe40007ffe0ff */
[----:B---3--:R-:W-:Y:S01]  /*1440*/  @!P2 LEA R18, P1, R12, R18, 0x1 ;  /* 0x000000120c12a211 */ /* 0x008fe200078208ff */
[----:B------:R-:W-:Y:S01]  /*1450*/  @!P3 IMAD.WIDE.U32 R14, R20, R14, R22 ;  /* 0x0000000e140eb225 */ /* 0x000fe200078e0016 */
[----:B------:R-:W-:-:S02]  /*1460*/  CS2R R52, SRZ ;  /* 0x0000000000347805 */ /* 0x000fc4000001ff00 */
[----:B------:R-:W-:Y:S02]  /*1470*/  @!P2 LEA.HI.X R19, R12, R19, R13, 0x1, P1 ;  /* 0x000000130c13a211 */ /* 0x000fe400008f0c0d */
[----:B------:R-:W-:Y:S02]  /*1480*/  @!P3 IADD3 R12, R15, R21, RZ ;  /* 0x000000150f0cb210 */ /* 0x000fe40007ffe0ff */
[C---:B--2---:R-:W-:Y:S01]  /*1490*/  @!P3 LEA R16, P1, R14.reuse, R16, 0x1 ;  /* 0x000000100e10b211 */ /* 0x044fe200078208ff */
        /* <DEDUP_REMOVED lines=185> */
.L_x_2644:
[----:B------:R-:W-:Y:S05]  /*2030*/  BSYNC B0 ;  /* 0x0000000000007941 */ /* 0x000fea0003800000 */
.L_x_2643:
        /* <DEDUP_REMOVED lines=28> */
.L_x_2647:
[----:B-1----:R-:W2:Y:S04]  /*2200*/  LDG.E.STRONG.GPU R16, desc[UR8][R14.64] ;  /* 0x000000080e107981 */ /* 0x002ea8000c1ef900 */
[----:B--2---:R-:W-:Y:S01]  /*2210*/  CCTL.IVALL ;  /* 0x00000000ff00798f */ /* 0x004fe20002000000 */
[----:B------:R-:W-:Y:S05]  /*2220*/  YIELD ;  /* 0x0000000000007946 */ /* 0x000fea0003800000 */
[----:B------:R-:W-:-:S13]  /*2230*/  ISETP.NE.AND P1, PT, R16, R19, PT ;  /* 0x000000131000720c */ /* 0x000fda0003f25270 */
[----:B------:R-:W-:Y:S05]  /*2240*/  @P1 BRA `(.L_x_2647) ;  /* 0xfffffffc00ec1947 */ /* 0x000fea000383ffff */
.L_x_2646:
        /* <DEDUP_REMOVED lines=11> */
.L_x_2649:
        /* <DEDUP_REMOVED lines=63> */
.L_x_2648:
        /* <DEDUP_REMOVED lines=19> */
.L_x_2651:
[----:B------:R-:W-:Y:S05]  /*2820*/  BSYNC B0 ;  /* 0x0000000000007941 */ /* 0x000fea0003800000 */
.L_x_2650:
        /* <DEDUP_REMOVED lines=32> */
.L_x_2645:
        /* <DEDUP_REMOVED lines=16> */
[----:B------:R0:W-:Y:S02]  /*2b30*/  @!P3 STS.64 [UR5+0x90], R12 ;  /* 0x0000900cff00b988 */ /* 0x0001e40008000a05 */
        /* <DEDUP_REMOVED lines=8> */
[----:B------:R-:W-:Y:S01]  /*2bc0*/  ISETP.NE.AND P6, PT, RZ, UR10, PT ;  /* 0x0000000aff007c0c */ /* 0x000fe2000bfc5270 */
[----:B0-----:R-:W-:-:S02]  /*2bd0*/  HADD2.F32 R13, -RZ, R40.H0_H0 ;  /* 0x20000028ff0d7230 */ /* 0x001fc40000004100 */
[----:B------:R-:W0:Y:S01]  /*2be0*/  LDS.64 R16, [UR5+0x90] ;  /* 0x00009005ff107984 */ /* 0x000e220008000a00 */
[----:B-1----:R-:W-:Y:S02]  /*2bf0*/  HADD2.F32 R15, -RZ, R40.H1_H1 ;  /* 0x30000028ff0f7230 */ /* 0x002fe40000004100 */
[----:B-----5:R-:W-:Y:S02]  /*2c00*/  HADD2.F32 R23, -RZ, R30.H0_H0 ;  /* 0x2000001eff177230 */ /* 0x020fe40000004100 */
[----:B0-----:R-:W-:-:S04]  /*2c10*/  FMUL.FTZ R16, R16, UR6 ;  /* 0x0000000610107c20 */ /* 0x001fc80008410000 */
[----:B------:R-:W-:Y:S01]  /*2c20*/  FMUL.FTZ R61, R16, R16 ;  /* 0x00000010103d7220 */ /* 0x000fe20000410000 */
[--C-:B------:R-:W-:Y:S01]  /*2c30*/  FADD.FTZ R14, R15, -R16.reuse ;  /* 0x800000100f0e7221 */ /* 0x100fe20000010000 */
[----:B------:R-:W-:Y:S02]  /*2c40*/  FADD.FTZ R22, R23, -R16 ;  /* 0x8000001017167221 */ /* 0x000fe40000010000 */
[----:B------:R-:W-:Y:S01]  /*2c50*/  FFMA.FTZ R17, R17, UR6, -R61 ;  /* 0x0000000611117c23 */ /* 0x000fe2000801083d */
[----:B------:R-:W-:-:S04]  /*2c60*/  HADD2.F32 R61, -RZ, R30.H1_H1 ;  /* 0x3000001eff3d7230 */ /* 0x000fc80000004100 */
[----:B------:R-:W-:-:S13]  /*2c70*/  FSETP.GTU.FTZ.AND P1, PT, R17, RZ, PT ;  /* 0x000000ff1100720b */ /* 0x000fda0003f3c000 */
[----:B------:R-:W0:Y:S02]  /*2c80*/  @P1 LDC R12, c[0x0][0x238] ;  /* 0x00008e00ff0c1b82 */ /* 0x000e240000000800 */
[----:B0-----:R-:W-:Y:S01]  /*2c90*/  @P1 FADD.FTZ R12, R17, R12 ;  /* 0x0000000c110c1221 */ /* 0x001fe20000010000 */
[----:B------:R-:W-:-:S06]  /*2ca0*/  MOV R17, 0x3f800000 ;  /* 0x3f80000000117802 */ /* 0x000fcc0000000f00 */
[----:B------:R0:W1:Y:S01]  /*2cb0*/  @P1 MUFU.RSQ R17, R12 ;  /* 0x0000000c00111308 */ /* 0x0000620000001400 */
[----:B------:R-:W-:-:S04]  /*2cc0*/  ISETP.GE.U32.AND P1, PT, R8, UR14, PT ;  /* 0x0000000e08007c0c */ /* 0x000fc8000bf26070 */
[----:B------:R-:W-:Y:S01]  /*2cd0*/  ISETP.GE.AND.EX P1, PT, R29, UR15, PT, P1 ;  /* 0x0000000f1d007c0c */ /* 0x000fe2000bf26310 */
[----:B0-----:R-:W-:-:S03]  /*2ce0*/  FADD.FTZ R12, R13, -R16 ;  /* 0x800000100d0c7221 */ /* 0x001fc60000010000 */
[----:B------:R-:W-:Y:S01]  /*2cf0*/  ISETP.LT.U32.AND P1, PT, R3, 0x1e0, !P1 ;  /* 0x000001e00300780c */ /* 0x000fe20004f21070 */
[-C--:B-1----:R-:W-:Y:S01]  /*2d00*/  FMUL.FTZ R14, R14, R17.reuse ;  /* 0x000000110e0e7220 */ /* 0x082fe20000410000 */
[----:B------:R-:W-:Y:S01]  /*2d10*/  FMUL.FTZ R12, R12, R17 ;  /* 0x000000110c0c7220 */ /* 0x000fe20000410000 */
[----:B--2---:R-:W-:Y:S02]  /*2d20*/  SHF.L.U32 R20, R59, 0x10, RZ ;  /* 0x000000103b147819 */ /* 0x004fe400000006ff */
[----:B---3--:R-:W-:Y:S02]  /*2d30*/  SHF.L.U32 R21, R60, 0x10, RZ ;  /* 0x000000103c157819 */ /* 0x008fe400000006ff */
[----:B----4-:R-:W-:Y:S01]  /*2d40*/  SHF.L.U32 R19, R28, 0x10, RZ ;  /* 0x000000101c137819 */ /* 0x010fe200000006ff */
[----:B------:R-:W-:Y:S01]  /*2d50*/  FADD.FTZ R28, R61, -R16 ;  /* 0x800000103d1c7221 */ /* 0x000fe20000010000 */
[----:B------:R-:W-:-:S03]  /*2d60*/  SHF.L.U32 R18, R58, 0x10, RZ ;  /* 0x000000103a127819 */ /* 0x000fc600000006ff */
        /* <DEDUP_REMOVED lines=13> */
.L_x_2652:
        /* <DEDUP_REMOVED lines=14> */
.L_x_2654:
[----:B------:R-:W-:Y:S05]  /*2f20*/  BSYNC B0 ;  /* 0x0000000000007941 */ /* 0x000fea0003800000 */
.L_x_2653:
[-C--:B------:R-:W-:Y:S01]  /*2f30*/  FMUL.FTZ R22, R22, R17.reuse ;  /* 0x0000001116167220 */ /* 0x080fe20000410000 */
[----:B------:R-:W-:Y:S01]  /*2f40*/  FMUL.FTZ R28, R28, R17 ;  /* 0x000000111c1c7220 */ /* 0x000fe20000410000 */
        /* <DEDUP_REMOVED lines=15> */
.L_x_2655:
        /* <DEDUP_REMOVED lines=14> */
.L_x_2657:
[----:B------:R-:W-:Y:S05]  /*3120*/  BSYNC B0 ;  /* 0x0000000000007941 */ /* 0x000fea0003800000 */
.L_x_2656:
[----:B------:R-:W-:Y:S01]  /*3130*/  ISETP.GE.U32.AND P1, PT, R9, UR14, PT ;  /* 0x0000000e09007c0c */ /* 0x000fe2000bf26070 */
[--C-:B------:R-:W-:Y:S01]  /*3140*/  FADD.FTZ R12, R23, -R16.reuse ;  /* 0x80000010170c7221 */ /* 0x100fe20000010000 */
[----:B------:R-:W-:Y:S01]  /*3150*/  ISETP.GE.U32.AND P2, PT, R10, UR14, PT ;  /* 0x0000000e0a007c0c */ /* 0x000fe2000bf46070 */
[--C-:B0-----:R-:W-:Y:S01]  /*3160*/  FADD.FTZ R14, R59, -R16.reuse ;  /* 0x800000103b0e7221 */ /* 0x101fe20000010000 */
[----:B------:R-:W-:Y:S01]  /*3170*/  ISETP.GE.U32.AND P3, PT, R11, UR14, PT ;  /* 0x0000000e0b007c0c */ /* 0x000fe2000bf66070 */
[--C-:B------:R-:W-:Y:S01]  /*3180*/  HADD2.F32 R13, -RZ, R34.reuse.H0_H0 ;  /* 0x20000022ff0d7230 */ /* 0x100fe20000004100 */
        /* <DEDUP_REMOVED lines=26> */
.L_x_2658:
        /* <DEDUP_REMOVED lines=14> */
.L_x_2660:
[----:B------:R-:W-:Y:S05]  /*3410*/  BSYNC B0 ;  /* 0x0000000000007941 */ /* 0x000fea0003800000 */
.L_x_2659:
[-C--:B------:R-:W-:Y:S01]  /*3420*/  FMUL.FTZ R12, R22, R17.reuse ;  /* 0x00000011160c7220 */ /* 0x080fe20000410000 */
[----:B------:R-:W-:Y:S01]  /*3430*/  FMUL.FTZ R30, R28, R17 ;  /* 0x000000111c1e7220 */ /* 0x000fe20000410000 */
[--C-:B------:R-:W-:Y:S01]  /*3440*/  FADD.FTZ R28, R23, -R16.reuse ;  /* 0x80000010171c7221 */ /* 0x100fe20000010000 */
[----:B------:R-:W-:Y:S01]  /*3450*/  FADD.FTZ R22, R61, -R16 ;  /* 0x800000103d167221 */ /* 0x000fe20000010000 */
        /* <DEDUP_REMOVED lines=13> */
.L_x_2661:
        /* <DEDUP_REMOVED lines=14> */
.L_x_2663:
[----:B------:R-:W-:Y:S05]  /*3610*/  BSYNC B0 ;  /* 0x0000000000007941 */ /* 0x000fea0003800000 */
.L_x_2662:
[-C--:B------:R-:W-:Y:S01]  /*3620*/  FMUL.FTZ R22, R22, R17.reuse ;  /* 0x0000001116167220 */ /* 0x080fe20000410000 */
[----:B------:R-:W-:Y:S01]  /*3630*/  FMUL.FTZ R28, R28, R17 ;  /* 0x000000111c1c7220 */ /* 0x000fe20000410000 */
[--C-:B------:R-:W-:Y:S02]  /*3640*/  HADD2.F32 R13, -RZ, R2.reuse.H0_H0 ;  /* 0x20000002ff0d7230 */ /* 0x100fe40000004100 */
[----:B01----:R-:W-:Y:S02]  /*3650*/  HADD2.F32 R15, -RZ, R2.H1_H1 ;  /* 0x30000002ff0f7230 */ /* 0x003fe40000004100 */
        /* <DEDUP_REMOVED lines=13> */
.L_x_2664:
        /* <DEDUP_REMOVED lines=14> */
.L_x_2666:
[----:B------:R-:W-:Y:S05]  /*3810*/  BSYNC B0 ;  /* 0x0000000000007941 */ /* 0x000fea0003800000 */
.L_x_2665:
[----:B------:R-:W-:Y:S01]  /*3820*/  IADD3 R2, R38, 0xc0, RZ ;  /* 0x000000c026027810 */ /* 0x000fe20007ffe0ff */
[--C-:B------:R-:W-:Y:S01]  /*3830*/  HADD2.F32 R23, -RZ, R0.reuse.H0_H0 ;  /* 0x20000000ff177230 */ /* 0x100fe20000004100 */
[----:B------:R-:W-:Y:S01]  /*3840*/  ISETP.GE.U32.AND P1, PT, R24, UR14, PT ;  /* 0x0000000e18007c0c */ /* 0x000fe2000bf26070 */
[----:B0-----:R-:W-:Y:S01]  /*3850*/  HADD2.F32 R33, -RZ, R0.H1_H1 ;  /* 0x30000000ff217230 */ /* 0x001fe20000004100 */
[----:B------:R-:W-:Y:S01]  /*3860*/  ISETP.GE.U32.AND P2, PT, R2, UR14, PT ;  /* 0x0000000e02007c0c */ /* 0x000fe2000bf46070 */
[--C-:B------:R-:W-:Y:S01]  /*3870*/  HADD2.F32 R59, -RZ, R44.reuse.H0_H0 ;  /* 0x2000002cff3b7230 */ /* 0x100fe20000004100 */
[----:B------:R-:W-:Y:S01]  /*3880*/  SHF.R.S32.HI R22, RZ, 0x1f, R2 ;  /* 0x0000001fff167819 */ /* 0x000fe20000011402 */
[----:B------:R-:W-:Y:S02]  /*3890*/  HADD2.F32 R61, -RZ, R44.H1_H1 ;  /* 0x3000002cff3d7230 */ /* 0x000fe40000004100 */
[----:B------:R-:W-:Y:S01]  /*38a0*/  FADD.FTZ R44, R13, -R16 ;  /* 0x800000100d2c7221 */ /* 0x000fe20000010000 */
[----:B------:R-:W-:-:S02]  /*38b0*/  HADD2.F32 R31, -RZ, R42.H0_H0 ;  /* 0x2000002aff1f7230 */ /* 0x000fc40000004100 */
[--C-:B------:R-:W-:Y:S01]  /*38c0*/  FADD.FTZ R60, R15, -R16.reuse ;  /* 0x800000100f3c7221 */ /* 0x100fe20000010000 */
[----:B------:R-:W-:Y:S01]  /*38d0*/  HADD2.F32 R35, -RZ, R42.H1_H1 ;  /* 0x3000002aff237230 */ /* 0x000fe20000004100 */
[----:B------:R-:W-:Y:S01]  /*38e0*/  ISETP.GE.AND.EX P1, PT, R37, UR15, PT, P1 ;  /* 0x0000000f25007c0c */ /* 0x000fe2000bf26310 */
[----:B------:R-:W-:Y:S01]  /*38f0*/  HADD2.F32 R0, -RZ, R46.H0_H0 ;  /* 0x2000002eff007230 */ /* 0x000fe20000004100 */
[----:B------:R-:W-:Y:S01]  /*3900*/  ISETP.GE.AND.EX P2, PT, R22, UR15, PT, P2 ;  /* 0x0000000f16007c0c */ /* 0x000fe2000bf46320 */
[----:B------:R-:W-:Y:S02]  /*3910*/  HADD2.F32 R12, -RZ, R48.H0_H0 ;  /* 0x20000030ff0c7230 */ /* 0x000fe40000004100 */
[--C-:B------:R-:W-:Y:S01]  /*3920*/  FADD.FTZ R23, R23, -R16.reuse ;  /* 0x8000001017177221 */ /* 0x100fe20000010000 */
[----:B------:R-:W-:Y:S02]  /*3930*/  HADD2.F32 R14, -RZ, R49.H0_H0 ;  /* 0x20000031ff0e7230 */ /* 0x000fe40000004100 */
[----:B------:R-:W-:Y:S01]  /*3940*/  FADD.FTZ R33, R33, -R16 ;  /* 0x8000001021217221 */ /* 0x000fe20000010000 */
[----:B------:R-:W-:-:S02]  /*3950*/  HADD2.F32 R28, -RZ, R50.H0_H0 ;  /* 0x20000032ff1c7230 */ /* 0x000fc40000004100 */
[-C--:B------:R-:W-:Y:S01]  /*3960*/  FMUL.FTZ R44, R44, R17.reuse ;  /* 0x000000112c2c7220 */ /* 0x080fe20000410000 */
[----:B------:R-:W-:Y:S02]  /*3970*/  HADD2.F32 R30, -RZ, R51.H0_H0 ;  /* 0x20000033ff1e7230 */ /* 0x000fe40000004100 */
[----:B------:R-:W-:Y:S01]  /*3980*/  FMUL.FTZ R60, R60, R17 ;  /* 0x000000113c3c7220 */ /* 0x000fe20000410000 */
[----:B------:R-:W-:Y:S02]  /*3990*/  HADD2.F32 R32, -RZ, R52.H0_H0 ;  /* 0x20000034ff207230 */ /* 0x000fe40000004100 */
        /* <DEDUP_REMOVED lines=13> */
[--C-:B------:R-:W-:Y:S02]  /*3a70*/  HADD2.F32 R36, -RZ, R53.reuse.H0_H0 ;  /* 0x20000035ff247230 */ /* 0x100fe40000004100 */
        /* <DEDUP_REMOVED lines=11> */
[----:B------:R-:W-:Y:S01]  /*3b30*/  FADD.FTZ R16, R53, -R16 ;  /* 0x8000001035107221 */ /* 0x000fe20000010000 */
[----:B------:R-:W-:Y:S01]  /*3b40*/  ISETP.GT.U32.OR P1, PT, R3, 0x1df, P1 ;  /* 0x000001df0300780c */ /* 0x000fe20000f24470 */
[-C--:B------:R-:W-:Y:S01]  /*3b50*/  FMUL.FTZ R23, R23, R17.reuse ;  /* 0x0000001117177220 */ /* 0x080fe20000410000 */
[----:B------:R-:W-:Y:S01]  /*3b60*/  ISETP.GT.U32.OR P2, PT, R3, 0x1df, P2 ;  /* 0x000001df0300780c */ /* 0x000fe20001744470 */
[----:B------:R-:W-:Y:S01]  /*3b70*/  FMUL.FTZ R33, R33, R17 ;  /* 0x0000001121217220 */ /* 0x000fe20000410000 */
        /* <DEDUP_REMOVED lines=13> */
.L_x_2667:
        /* <DEDUP_REMOVED lines=14> */
.L_x_2669:
[----:B------:R-:W-:Y:S05]  /*3d30*/  BSYNC B0 ;  /* 0x0000000000007941 */ /* 0x000fea0003800000 */
.L_x_2668:
        /* <DEDUP_REMOVED lines=13> */
.L_x_2670:
        /* <DEDUP_REMOVED lines=14> */
.L_x_2672:
[----:B------:R-:W-:Y:S05]  /*3ef0*/  BSYNC B0 ;  /* 0x0000000000007941 */ /* 0x000fea0003800000 */
.L_x_2671:
[----:B------:R-:W-:Y:S01]  /*3f00*/  IADD3 R37, R38, 0xe0, RZ ;  /* 0x000000e026257810 */ /* 0x000fe20007ffe0ff */
        /* <DEDUP_REMOVED lines=15> */
[----:B01----:R-:W-:Y:S01]  /*4000*/  SHF.R.S32.HI R14, RZ, 0x1f, R37 ;  /* 0x0000001fff0e7819 */ /* 0x003fe20000011425 */
        /* <DEDUP_REMOVED lines=15> */
[C---:B------:R-:W-:Y:S01]  /*4100*/  ISETP.GT.U32.OR P4, PT, R3.reuse, 0x1df, P4 ;  /* 0x000001df0300780c */ /* 0x040fe20002784470 */
[-C--:B------:R-:W-:Y:S01]  /*4110*/  FMUL.FTZ R36, R36, R17.reuse ;  /* 0x0000001124247220 */ /* 0x080fe20000410000 */
[C---:B------:R-:W-:Y:S01]  /*4120*/  ISETP.GT.U32.OR P3, PT, R3.reuse, 0x1df, P3 ;  /* 0x000001df0300780c */ /* 0x040fe20001f64470 */
[----:B------:R-:W-:Y:S01]  /*4130*/  FMUL.FTZ R59, R16, R17 ;  /* 0x00000011103b7220 */ /* 0x000fe20000410000 */
[C---:B------:R-:W-:Y:S01]  /*4140*/  ISETP.GT.U32.OR P1, PT, R3.reuse, 0x1df, P1 ;  /* 0x000001df0300780c */ /* 0x040fe20000f24470 */
[----:B------:R-:W-:Y:S01]  /*4150*/  FFMA.FTZ R34, R20, R34, R19 ;  /* 0x0000002214227223 */ /* 0x000fe20000010013 */
        /* <DEDUP_REMOVED lines=13> */
.L_x_2673:
[----:B------:R-:W-:Y:S04]  /*4230*/  BSSY B0, `(.L_x_2674) ;  /* 0x000000e000007945 */ /* 0x000fe80003800000 */
[----:B------:R-:W-:Y:S05]  /*4240*/  @P4 BRA `(.L_x_2675) ;  /* 0x0000000000304947 */ /* 0x000fea0003800000 */
[----:B------:R-:W-:Y:S01]  /*4250*/  ULDC.64 UR12, c[0x0][0x270] ;  /* 0x00009c00000c7ab9 */ /* 0x000fe20000000a00 */
[----:B------:R-:W-:Y:S01]  /*4260*/  MOV R15, R57 ;  /* 0x00000039000f7202 */ /* 0x000fe20000000f00 */
[----:B------:R-:W-:Y:S01]  /*4270*/  IMAD R14, R14, UR12, RZ ;  /* 0x0000000c0e0e7c24 */ /* 0x000fe2000f8e02ff */
[----:B------:R-:W-:-:S03]  /*4280*/  F2FP.F16.F32.PACK_AB R61, R61, R34 ;  /* 0x000000223d3d723e */ /* 0x000fc600000000ff */
[----:B------:R-:W-:Y:S01]  /*4290*/  IMAD R17, R37, UR13, R14 ;  /* 0x0000000d25117c24 */ /* 0x000fe2000f8e020e */
[----:B------:R-:W-:-:S05]  /*42a0*/  MOV R14, R54 ;  /* 0x00000036000e7202 */ /* 0x000fca0000000f00 */
[----:B------:R-:W-:Y:S01]  /*42b0*/  IMAD.WIDE.U32 R14, R37, UR12, R14 ;  /* 0x0000000c250e7c25 */ /* 0x000fe2000f8e000e */
[----:B------:R-:W-:-:S04]  /*42c0*/  ULDC.64 UR12, c[0x0][0x210] ;  /* 0x00008400000c7ab9 */ /* 0x000fc80000000a00 */
[----:B------:R-:W-:Y:S02]  /*42d0*/  IADD3 R17, R15, R17, RZ ;  /* 0x000000110f117210 */ /* 0x000fe40007ffe0ff */
[----:B------:R-:W-:-:S04]  /*42e0*/  LEA R16, P4, R14, UR12, 0x1 ;  /* 0x0000000c0e107c11 */ /* 0x000fc8000f8808ff */
[----:B------:R-:W-:-:S05]  /*42f0*/  LEA.HI.X R17, R14, UR13, R17, 0x1, P4 ;  /* 0x0000000d0e117c11 */ /* 0x000fca000a0f0c11 */
[----:B------:R0:W-:Y:S04]  /*4300*/  STG.E desc[UR8][R16.64], R61 ;  /* 0x0000003d10007986 */ /* 0x0001e8000c101908 */
.L_x_2675:
[----:B------:R-:W-:Y:S05]  /*4310*/  BSYNC B0 ;  /* 0x0000000000007941 */ /* 0x000fea0003800000 */
.L_x_2674:
        /* <DEDUP_REMOVED lines=13> */
.L_x_2676:
        /* <DEDUP_REMOVED lines=14> */
.L_x_2678:
[----:B------:R-:W-:Y:S05]  /*44d0*/  BSYNC B0 ;  /* 0x0000000000007941 */ /* 0x000fea0003800000 */
.L_x_2677:
[----:B------:R-:W-:Y:S01]  /*44e0*/  FFMA.FTZ R0, R20, R0, R19 ;  /* 0x0000000014007223 */ /* 0x000fe20000010013 */
[----:B-1----:R-:W-:Y:S01]  /*44f0*/  FFMA.FTZ R37, R21, R46, R18 ;  /* 0x0000002e15257223 */ /* 0x002fe20000010012 */
        /* <DEDUP_REMOVED lines=11> */
.L_x_2679:
        /* <DEDUP_REMOVED lines=14> */
.L_x_2681:
[----:B------:R-:W-:Y:S05]  /*4690*/  BSYNC B0 ;  /* 0x0000000000007941 */ /* 0x000fea0003800000 */
.L_x_2680:
[----:B01----:R-:W-:Y:S01]  /*46a0*/  IADD3 R17, R38, 0x160, RZ ;  /* 0x0000016026117810 */ /* 0x003fe20007ffe0ff */
        /* <DEDUP_REMOVED lines=13> */
.L_x_2682:
        /* <DEDUP_REMOVED lines=14> */
.L_x_2684:
[----:B------:R-:W-:Y:S05]  /*4860*/  BSYNC B0 ;  /* 0x0000000000007941 */ /* 0x000fea0003800000 */
.L_x_2683:
[----:B------:R-:W-:Y:S01]  /*4870*/  IADD3 R2, R38, 0x1e0, RZ ;  /* 0x000001e026027810 */ /* 0x000fe20007ffe0ff */
[C-C-:B------:R-:W-:Y:S01]  /*4880*/  FFMA.FTZ R35, R20.reuse, R35, R19.reuse ;  /* 0x0000002314237223 */ /* 0x140fe20000010013 */
[----:B------:R-:W-:Y:S01]  /*4890*/  ISETP.GE.U32.AND P5, PT, R17, UR14, PT ;  /* 0x0000000e11007c0c */ /* 0x000fe2000bfa6070 */
[C-C-:B------:R-:W-:Y:S01]  /*48a0*/  FFMA.FTZ R28, R20.reuse, R28, R19.reuse ;  /* 0x0000001c141c7223 */ /* 0x140fe20000010013 */
[----:B------:R-:W-:Y:S01]  /*48b0*/  ISETP.GE.U32.AND P1, PT, R25, UR14, PT ;  /* 0x0000000e19007c0c */ /* 0x000fe2000bf26070 */
[--C-:B------:R-:W-:Y:S01]  /*48c0*/  FFMA.FTZ R30, R20, R30, R19.reuse ;  /* 0x0000001e141e7223 */ /* 0x100fe20000010013 */
[----:B------:R-:W-:Y:S01]  /*48d0*/  ISETP.GE.U32.AND P2, PT, R26, UR14, PT ;  /* 0x0000000e1a007c0c */ /* 0x000fe2000bf46070 */
[----:B------:R-:W-:Y:S01]  /*48e0*/  FFMA.FTZ R32, R20, R32, R19 ;  /* 0x0000002014207223 */ /* 0x000fe20000010013 */
[----:B------:R-:W-:Y:S01]  /*48f0*/  SHF.R.S32.HI R22, RZ, 0x1f, R17 ;  /* 0x0000001fff167819 */ /* 0x000fe20000011411 */
[--C-:B------:R-:W-:Y:S01]  /*4900*/  FFMA.FTZ R23, R21, R50, R18.reuse ;  /* 0x0000003215177223 */ /* 0x100fe20000010012 */
[----:B------:R-:W-:Y:S01]  /*4910*/  ISETP.GE.U32.AND P3, PT, R27, UR14, PT ;  /* 0x0000000e1b007c0c */ /* 0x000fe2000bf66070 */
[C-C-:B------:R-:W-:Y:S01]  /*4920*/  FFMA.FTZ R51, R21.reuse, R51, R18.reuse ;  /* 0x0000003315337223 */ /* 0x140fe20000010012 */
[----:B------:R-:W-:Y:S01]  /*4930*/  ISETP.GE.U32.AND P4, PT, R2, UR14, PT ;  /* 0x0000000e02007c0c */ /* 0x000fe2000bf86070 */
[C---:B------:R-:W-:Y:S01]  /*4940*/  FFMA.FTZ R53, R21.reuse, R53, R18 ;  /* 0x0000003515357223 */ /* 0x040fe20000010012 */
[----:B------:R-:W-:Y:S01]  /*4950*/  SHF.R.S32.HI R0, RZ, 0x1f, R2 ;  /* 0x0000001fff007819 */ /* 0x000fe20000011402 */
[--C-:B------:R-:W-:Y:S01]  /*4960*/  FFMA.FTZ R16, R21, R59, R18.reuse ;  /* 0x0000003b15107223 */ /* 0x100fe20000010012 */
[----:B------:R-:W-:Y:S01]  /*4970*/  ISETP.GE.AND.EX P5, PT, R22, UR15, PT, P5 ;  /* 0x0000000f16007c0c */ /* 0x000fe2000bfa6350 */
[----:B------:R-:W-:Y:S01]  /*4980*/  FFMA.FTZ R19, R20, R36, R19 ;  /* 0x0000002414137223 */ /* 0x000fe20000010013 */
        /* <DEDUP_REMOVED lines=21> */
.L_x_2685:
[----:B------:R-:W-:Y:S04]  /*4ae0*/  BSSY B0, `(.L_x_2686) ;  /* 0x000000e000007945 */ /* 0x000fe80003800000 */
[----:B------:R-:W-:Y:S05]  /*4af0*/  @P5 BRA `(.L_x_2687) ;  /* 0x0000000000305947 */ /* 0x000fea0003800000 */
[----:B------:R-:W-:Y:S01]  /*4b00*/  ULDC.64 UR12, c[0x0][0x270] ;  /* 0x00009c00000c7ab9 */ /* 0x000fe20000000a00 */
[----:B0-----:R-:W-:Y:S01]  /*4b10*/  MOV R12, R54 ;  /* 0x00000036000c7202 */ /* 0x001fe20000000f00 */
        /* <DEDUP_REMOVED lines=10> */
.L_x_2687:
[----:B------:R-:W-:Y:S05]  /*4bc0*/  BSYNC B0 ;  /* 0x0000000000007941 */ /* 0x000fea0003800000 */
.L_x_2686:
[----:B------:R-:W-:Y:S05]  /*4bd0*/  @!P6 BRA `(.L_x_2688) ;  /* 0x000000000028e947 */ /* 0x000fea0003800000 */
[----:B0-----:R-:W-:Y:S01]  /*4be0*/  FMUL.FTZ R12, R28, -1.4426950216293334961 ;  /* 0xbfb8aa3b1c0c7820 */ /* 0x001fe20000410000 */
        /* <DEDUP_REMOVED lines=9> */
.L_x_2688:
[----:B------:R-:W-:Y:S04]  /*4c80*/  BSSY B0, `(.L_x_2689) ;  /* 0x000000e000007945 */ /* 0x000fe80003800000 */
[----:B------:R-:W-:Y:S05]  /*4c90*/  @P1 BRA `(.L_x_2690) ;  /* 0x0000000000301947 */ /* 0x000fea0003800000 */
[----:B------:R-:W-:Y:S01]  /*4ca0*/  ULDC.64 UR12, c[0x0][0x270] ;  /* 0x00009c00000c7ab9 */ /* 0x000fe20000000a00 */
[----:B0-----:R-:W-:Y:S01]  /*4cb0*/  MOV R12, R54 ;  /* 0x00000036000c7202 */ /* 0x001fe20000000f00 */
[----:B-1----:R-:W-:Y:S01]  /*4cc0*/  IMAD R14, R43, UR12, RZ ;  /* 0x0000000c2b0e7c24 */ /* 0x002fe2000f8e02ff */
        /* <DEDUP_REMOVED lines=9> */
.L_x_2690:
[----:B------:R-:W-:Y:S05]  /*4d60*/  BSYNC B0 ;  /* 0x0000000000007941 */ /* 0x000fea0003800000 */
.L_x_2689:
[----:B------:R-:W-:Y:S05]  /*4d70*/  @!P6 BRA `(.L_x_2691) ;  /* 0x000000000028e947 */ /* 0x000fea0003800000 */
[----:B0-----:R-:W-:Y:S01]  /*4d80*/  FMUL.FTZ R12, R30, -1.4426950216293334961 ;  /* 0xbfb8aa3b1e0c7820 */ /* 0x001fe20000410000 */
[----:B-12---:R-:W-:-:S05]  /*4d90*/  FMUL.FTZ R14, R51, -1.4426950216293334961 ;  /* 0xbfb8aa3b330e7820 */ /* 0x006fca0000410000 */
        /* <DEDUP_REMOVED lines=8> */
.L_x_2691:
[----:B------:R-:W-:Y:S04]  /*4e20*/  BSSY B0, `(.L_x_2692) ;  /* 0x000000e000007945 */ /* 0x000fe80003800000 */
[----:B------:R-:W-:Y:S05]  /*4e30*/  @P2 BRA `(.L_x_2693) ;  /* 0x0000000000302947 */ /* 0x000fea0003800000 */
[----:B------:R-:W-:Y:S01]  /*4e40*/  ULDC.64 UR12, c[0x0][0x270] ;  /* 0x00009c00000c7ab9 */ /* 0x000fe20000000a00 */
[----:B-12---:R-:W-:Y:S01]  /*4e50*/  MOV R14, R54 ;  /* 0x00000036000e7202 */ /* 0x006fe20000000f00 */
        /* <DEDUP_REMOVED lines=10> */
.L_x_2693:
[----:B------:R-:W-:Y:S05]  /*4f00*/  BSYNC B0 ;  /* 0x0000000000007941 */ /* 0x000fea0003800000 */
.L_x_2692:
[----:B------:R-:W-:Y:S05]  /*4f10*/  @!P6 BRA `(.L_x_2694) ;  /* 0x000000000028e947 */ /* 0x000fea0003800000 */
[----:B0--3--:R-:W-:Y:S01]  /*4f20*/  FMUL.FTZ R12, R32, -1.4426950216293334961 ;  /* 0xbfb8aa3b200c7820 */ /* 0x009fe20000410000 */
        /* <DEDUP_REMOVED lines=9> */
.L_x_2694:
[----:B------:R-:W-:Y:S04]  /*4fc0*/  BSSY B0, `(.L_x_2695) ;  /* 0x000000e000007945 */ /* 0x000fe80003800000 */
[----:B------:R-:W-:Y:S05]  /*4fd0*/  @P3 BRA `(.L_x_2696) ;  /* 0x0000000000303947 */ /* 0x000fea0003800000 */
[----:B------:R-:W-:Y:S01]  /*4fe0*/  ULDC.64 UR12, c[0x0][0x270] ;  /* 0x00009c00000c7ab9 */ /* 0x000fe20000000a00 */
[----:B0--3--:R-:W-:Y:S01]  /*4ff0*/  MOV R12, R54 ;  /* 0x00000036000c7202 */ /* 0x009fe20000000f00 */
[----:B------:R-:W-:Y:S01]  /*5000*/  IMAD R18, R47, UR12, RZ ;  /* 0x0000000c2f127c24 */ /* 0x000fe2000f8e02ff */
[----:B------:R-:W-:Y:S02]  /*5010*/  MOV R13, R57 ;  /* 0x00000039000d7202 */ /* 0x000fe40000000f00 */
[----:B------:R-:W-:Y:S01]  /*5020*/  F2FP.F16.F32.PACK_AB R53, R53, R32 ;  /* 0x000000203535723e */ /* 0x000fe200000000ff */
[----:B-12---:R-:W-:-:S04]  /*5030*/  IMAD.WIDE.U32 R14, R27, UR12, R12 ;  /* 0x0000000c1b0e7c25 */ /* 0x006fc8000f8e000c */
[----:B------:R-:W-:Y:S01]  /*5040*/  IMAD R13, R27, UR13, R18 ;  /* 0x0000000d1b0d7c24 */ /* 0x000fe2000f8e0212 */
[----:B------:R-:W-:Y:S02]  /*5050*/  ULDC.64 UR12, c[0x0][0x210] ;  /* 0x00008400000c7ab9 */ /* 0x000fe40000000a00 */
[----:B------:R-:W-:Y:S02]  /*5060*/  LEA R12, P1, R14, UR12, 0x1 ;  /* 0x0000000c0e0c7c11 */ /* 0x000fe4000f8208ff */
[----:B------:R-:W-:-:S04]  /*5070*/  IADD3 R13, R15, R13, RZ ;  /* 0x0000000d0f0d7210 */ /* 0x000fc80007ffe0ff */
[----:B------:R-:W-:-:S05]  /*5080*/  LEA.HI.X R13, R14, UR13, R13, 0x1, P1 ;  /* 0x0000000d0e0d7c11 */ /* 0x000fca00088f0c0d */
[----:B------:R4:W-:Y:S02]  /*5090*/  STG.E desc[UR8][R12.64], R53 ;  /* 0x000000350c007986 */ /* 0x0009e4000c101908 */
.L_x_2696:
[----:B------:R-:W-:Y:S05]  /*50a0*/  BSYNC B0 ;  /* 0x0000000000007941 */ /* 0x000fea0003800000 */
.L_x_2695:
[----:B------:R-:W-:Y:S05]  /*50b0*/  @!P6 BRA `(.L_x_2697) ;  /* 0x000000000028e947 */ /* 0x000fea0003800000 */
[----:B-12---:R-:W-:Y:S01]  /*50c0*/  FMUL.FTZ R15, R16, -1.4426950216293334961 ;  /* 0xbfb8aa3b100f7820 */ /* 0x006fe20000410000 */
[----:B0--34-:R-:W-:-:S05]  /*50d0*/  FMUL.FTZ R12, R19, -1.4426950216293334961 ;  /* 0xbfb8aa3b130c7820 */ /* 0x019fca0000410000 */
        /* <DEDUP_REMOVED lines=8> */
.L_x_2697:
[----:B------:R-:W-:Y:S04]  /*5160*/  BSSY B0, `(.L_x_2698) ;  /* 0x000000d000007945 */ /* 0x000fe80003800000 */
[----:B------:R-:W-:Y:S05]  /*5170*/  @P4 BRA `(.L_x_2699) ;  /* 0x00000000002c4947 */ /* 0x000fea0003800000 */
[----:B------:R-:W-:Y:S01]  /*5180*/  ULDC.64 UR12, c[0x0][0x270] ;  /* 0x00009c00000c7ab9 */ /* 0x000fe20000000a00 */
[----:B------:R-:W-:Y:S01]  /*5190*/  MOV R55, R57 ;  /* 0x0000003900377202 */ /* 0x000fe20000000f00 */
[----:B0--34-:R-:W-:Y:S01]  /*51a0*/  IMAD R13, R0, UR12, RZ ;  /* 0x0000000c000d7c24 */ /* 0x019fe2000f8e02ff */
        /* <DEDUP_REMOVED lines=8> */
.L_x_2699:
[----:B------:R-:W-:Y:S05]  /*5230*/  BSYNC B0 ;  /* 0x0000000000007941 */ /* 0x000fea0003800000 */
.L_x_2698:
[----:B------:R-:W5:Y:S01]  /*5240*/  LDC R0, c[0x0][0x10] ;  /* 0x00000400ff007b82 */ /* 0x000f620000000800 */
[----:B------:R-:W-:Y:S02]  /*5250*/  IADD3 R6, R6, 0x1, RZ ;  /* 0x0000000106067810 */ /* 0x000fe40007ffe0ff */
[----:B-----5:R-:W-:-:S04]  /*5260*/  IADD3 R39, R0, R39, RZ ;  /* 0x0000002700277210 */ /* 0x020fc80007ffe0ff */
[----:B------:R-:W-:-:S13]  /*5270*/  ISETP.GE.AND P1, PT, R39, UR4, PT ;  /* 0x0000000427007c0c */ /* 0x000fda000bf26270 */
[----:B------:R-:W-:Y:S05]  /*5280*/  @!P1 BRA `(.L_x_2700) ;  /* 0xffffffac00fc9947 */ /* 0x000fea000383ffff */
[----:B------:R-:W-:Y:S05]  /*5290*/  EXIT ;  /* 0x000000000000794d */ /* 0x000fea0003800000 */
.L_x_2701:
        /* <DEDUP_REMOVED lines=14> */
.L_x_3306:


//--------------------- .text._Z35group_norm_nhwc_fwd_one_pass_kernelI11Fp16IOFp16WLi64ELi30ELi480EEv26Group_norm_nhwc_fwd_params --------------------------
	.section	.text._Z35group_norm_nhwc_fwd_one_pass_kernelI11Fp16IOFp16WLi64ELi30ELi480EEv26Group_norm_nhwc_fwd_params,"ax",@progbits
	.align	128
        .global         _Z35group_norm_nhwc_fwd_one_pass_kernelI11Fp16IOFp16WLi64ELi30ELi480EEv26Group_norm_nhwc_fwd_params
        .type           _Z35group_norm_nhwc_fwd_one_pass_kernelI11Fp16IOFp16WLi64ELi30ELi480EEv26Group_norm_nhwc_fwd_params,@function
        .size           _Z35group_norm_nhwc_fwd_one_pass_kernelI11Fp16IOFp16WLi64ELi30ELi480EEv26Group_norm_nhwc_fwd_params,(.L_x_3307 - _Z35group_norm_nhwc_fwd_one_pass_kernelI11Fp16IOFp16WLi64ELi30ELi480EEv26Group_norm_nhwc_fwd_params)
        .other          _Z35group_norm_nhwc_fwd_one_pass_kernelI11Fp16IOFp16WLi64ELi30ELi480EEv26Group_norm_nhwc_fwd_params,@"STO_CUDA_ENTRY STV_DEFAULT"
_Z35group_norm_nhwc_fwd_one_pass_kernelI11Fp16IOFp16WLi64ELi30ELi480EEv26Group_norm_nhwc_fwd_params:
.text._Z35group_norm_nhwc_fwd_one_pass_kernelI11Fp16IOFp16WLi64ELi30ELi480EEv26Group_norm_nhwc_fwd_params:
        /* <DEDUP_REMOVED lines=31> */
.L_x_2717:
        /* <DEDUP_REMOVED lines=151> */
.L_x_2703:
[----:B------:R-:W-:Y:S05]  /*0b60*/  BSYNC B0 ;  /* 0x0000000000007941 */ /* 0x000fea0003800000 */
.L_x_2702:
        /* <DEDUP_REMOVED lines=28> */
.L_x_2706:
[----:B-1----:R-:W2:Y:S04]  /*0d30*/  LDG.E.STRONG.GPU R8, desc[UR8][R6.64] ;  /* 0x0000000806087981 */ /* 0x002ea8000c1ef900 */
[----:B--2---:R-:W-:Y:S01]  /*0d40*/  CCTL.IVALL ;  /* 0x00000000ff00798f */ /* 0x004fe20002000000 */
[----:B------:R-:W-:Y:S05]  /*0d50*/  YIELD ;  /* 0x0000000000007946 */ /* 0x000fea0003800000 */
[----:B------:R-:W-:-:S13]  /*0d60*/  ISETP.NE.AND P1, PT, R8, R11, PT ;  /* 0x0000000b0800720c */ /* 0x000fda0003f25270 */
[----:B------:R-:W-:Y:S05]  /*0d70*/  @P1 BRA `(.L_x_2706) ;  /* 0xfffffffc00ec1947 */ /* 0x000fea000383ffff */
.L_x_2705:
        /* <DEDUP_REMOVED lines=11> */
.L_x_2708:
        /* <DEDUP_REMOVED lines=63> */
.L_x_2707:
        /* <DEDUP_REMOVED lines=19> */
.L_x_2710:
[----:B------:R-:W-:Y:S05]  /*1350*/  BSYNC B0 ;  /* 0x0000000000007941 */ /* 0x000fea0003800000 */
.L_x_2709:
        /* <DEDUP_REMOVED lines=33> */
.L_x_2704:
        /* <DEDUP_REMOVED lines=46> */
[----:B------:R-:W-:Y:S01]  /*1850*/  IADD3 R9, R20, 0x20, RZ ;  /* 0x0000002014097810 */ /* 0x000fe20007ffe0ff */
[----:B--2---:R-:W-:Y:S02]  /*1860*/  HADD2.F32 R11, -RZ, R3.H0_H0 ;  /* 0x20000003ff0b7230 */ /* 0x004fe40000004100 */
[----:B---3--:R-:W-:-:S02]  /*1870*/  HADD2.F32 R8, -RZ, R23.H0_H0 ;  /* 0x20000017ff087230 */ /* 0x008fc40000004100 */
[----:B----4-:R-:W-:Y:S02]  /*1880*/  HADD2.F32 R28, -RZ, R28.H0_H0 ;  /* 0x2000001cff1c7230 */ /* 0x010fe40000004100 */
[----:B------:R-:W-:-:S03]  /*1890*/  HADD2.F32 R29, -RZ, R29.H0_H0 ;  /* 0x2000001dff1d7230 */ /* 0x000fc60000004100 */
        /* <DEDUP_REMOVED lines=15> */
.L_x_2711:
        /* <DEDUP_REMOVED lines=15> */
.L_x_2713:
[----:B------:R-:W-:Y:S05]  /*1a80*/  BSYNC B0 ;  /* 0x0000000000007941 */ /* 0x000fea0003800000 */
.L_x_2712:
        /* <DEDUP_REMOVED lines=11> */
.L_x_2714:
        /* <DEDUP_REMOVED lines=19> */
.L_x_2716:
[----:B------:R-:W-:Y:S05]  /*1c70*/  BSYNC B0 ;  /* 0x0000000000007941 */ /* 0x000fea0003800000 */
.L_x_2715:
[----:B------:R-:W1:Y:S01]  /*1c80*/  LDC R4, c[0x0][0x10] ;  /* 0x00000400ff047b82 */ /* 0x000e620000000800 */
[----:B------:R-:W-:Y:S02]  /*1c90*/  IADD3 R18, R18, 0x1, RZ ;  /* 0x0000000112127810 */ /* 0x000fe40007ffe0ff */
[----:B-1----:R-:W-:-:S04]  /*1ca0*/  IADD3 R21, R4, R21, RZ ;  /* 0x0000001504157210 */ /* 0x002fc80007ffe0ff */
[----:B------:R-:W-:-:S13]  /*1cb0*/  ISETP.GE.AND P1, PT, R21, UR4, PT ;  /* 0x0000000415007c0c */ /* 0x000fda000bf26270 */
[----:B------:R-:W-:Y:S05]  /*1cc0*/  @!P1 BRA `(.L_x_2717) ;  /* 0xffffffe400489947 */ /* 0x000fea000383ffff */
[----:B------:R-:W-:Y:S05]  /*1cd0*/  EXIT ;  /* 0x000000000000794d */ /* 0x000fea0003800000 */
.L_x_2718:
        /* <DEDUP_REMOVED lines=10> */
.L_x_3307:


//--------------------- .text._Z35group_norm_nhwc_fwd_one_pass_kernelI11Fp16IOFp16WLi128ELi30ELi480EEv26Group_norm_nhwc_fwd_params --------------------------
	.section	.text._Z35group_norm_nhwc_fwd_one_pass_kernelI11Fp16IOFp16WLi128ELi30ELi480EEv26Group_norm_nhwc_fwd_params,"ax",@progbits
	.align	128
        .global         _Z35group_norm_nhwc_fwd_one_pass_kernelI11Fp16IOFp16WLi128ELi30ELi480EEv26Group_norm_nhwc_fwd_params
        .type           _Z35group_norm_nhwc_fwd_one_pass_kernelI11Fp16IOFp16WLi128ELi30ELi480EEv26Group_norm_nhwc_fwd_params,@function
        .size           _Z35group_norm_nhwc_fwd_one_pass_kernelI11Fp16IOFp16WLi128ELi30ELi480EEv26Group_norm_nhwc_fwd_params,(.L_x_3308 - _Z35group_norm_nhwc_fwd_one_pass_kernelI11Fp16IOFp16WLi128ELi30ELi480EEv26Group_norm_nhwc_fwd_params)
        .other          _Z35group_norm_nhwc_fwd_one_pass_kernelI11Fp16IOFp16WLi128ELi30ELi480EEv26Group_norm_nhwc_fwd_params,@"STO_CUDA_ENTRY STV_DEFAULT"
_Z35group_norm_nhwc_fwd_one_pass_kernelI11Fp16IOFp16WLi128ELi30ELi480EEv26Group_norm_nhwc_fwd_params:
.text._Z35group_norm_nhwc_fwd_one_pass_kernelI11Fp16IOFp16WLi128ELi30ELi480EEv26Group_norm_nhwc_fwd_params:
        /* <DEDUP_REMOVED lines=23> */
.L_x_2740:
        /* <DEDUP_REMOVED lines=207> */
.L_x_2720:
[----:B------:R-:W-:Y:S05]  /*0e60*/  BSYNC B0 ;  /* 0x0000000000007941 */ /* 0x000fea0003800000 */
.L_x_2719:
        /* <DEDUP_REMOVED lines=28> */
.L_x_2723:
[----:B-1----:R-:W2:Y:S04]  /*1030*/  LDG.E.STRONG.GPU R11, desc[UR8][R8.64] ;  /* 0x00000008080b7981 */ /* 0x002ea8000c1ef900 */
[----:B--2---:R-:W-:Y:S01]  /*1040*/  CCTL.IVALL ;  /* 0x00000000ff00798f */ /* 0x004fe20002000000 */
[----:B------:R-:W-:Y:S05]  /*1050*/  YIELD ;  /* 0x0000000000007946 */ /* 0x000fea0003800000 */
[----:B------:R-:W-:-:S13]  /*1060*/  ISETP.NE.AND P1, PT, R11, R28, PT ;  /* 0x0000001c0b00720c */ /* 0x000fda0003f25270 */
[----:B------:R-:W-:Y:S05]  /*1070*/  @P1 BRA `(.L_x_2723) ;  /* 0xfffffffc00ec1947 */ /* 0x000fea000383ffff */
.L_x_2722:
        /* <DEDUP_REMOVED lines=11> */
.L_x_2725:
        /* <DEDUP_REMOVED lines=63> */
.L_x_2724:
        /* <DEDUP_REMOVED lines=19> */
.L_x_2727:
[----:B------:R-:W-:Y:S05]  /*1650*/  BSYNC B0 ;  /* 0x0000000000007941 */ /* 0x000fea0003800000 */
.L_x_2726:
        /* <DEDUP_REMOVED lines=32> */
.L_x_2721:
        /* <DEDUP_REMOVED lines=54> */
[----:B------:R-:W-:Y:S01]  /*1bc0*/  ISETP.GT.U32.OR P3, PT, R0, 0x1df, P3 ;  /* 0x000001df0000780c */ /* 0x000fe20001f64470 */
[----:B--2---:R-:W-:Y:S02]  /*1bd0*/  HADD2.F32 R11, -RZ, R28.H0_H0 ;  /* 0x2000001cff0b7230 */ /* 0x004fe40000004100 */
[----:B------:R-:W-:Y:S02]  /*1be0*/  HADD2.F32 R28, -RZ, R22.H1_H1 ;  /* 0x30000016ff1c7230 */ /* 0x000fe40000004100 */
[----:B---3--:R-:W-:-:S03]  /*1bf0*/  HADD2.F32 R2, -RZ, R2.H0_H0 ;  /* 0x20000002ff027230 */ /* 0x008fc60000004100 */
[----:B------:R-:W-:Y:S02]  /*1c00*/  FADD.FTZ R28, R28, -R10 ;  /* 0x8000000a1c1c7221 */ /* 0x000fe40000010000 */
[--C-:B------:R-:W-:Y:S02]  /*1c10*/  FFMA.FTZ R14, R2, R13, R11.reuse ;  /* 0x0000000d020e7223 */ /* 0x100fe4000001000b */
[----:B------:R-:W-:Y:S01]  /*1c20*/  FMUL.FTZ R28, R28, R9 ;  /* 0x000000091c1c7220 */ /* 0x000fe20000410000 */
[----:B------:R-:W-:-:S03]  /*1c30*/  FFMA.FTZ R13, R2, R12, R11 ;  /* 0x0000000c020d7223 */ /* 0x000fc6000001000b */
[C-C-:B------:R-:W-:Y:S01]  /*1c40*/  FFMA.FTZ R12, R2.reuse, R28, R11.reuse ;  /* 0x0000001c020c7223 */ /* 0x140fe2000001000b */
[----:B------:R-:W-:Y:S01]  /*1c50*/  FFMA.FTZ R2, R2, R15, R11 ;  /* 0x0000000f02027223 */ /* 0x000fe2000001000b */
[----:B------:R-:W-:Y:S02]  /*1c60*/  HADD2.F32 R15, -RZ, R22.H0_H0 ;  /* 0x20000016ff0f7230 */ /* 0x000fe40000004100 */
[----:B------:R-:W-:Y:S02]  /*1c70*/  HADD2.F32 R11, -RZ, R19.H0_H0 ;  /* 0x20000013ff0b7230 */ /* 0x000fe40000004100 */
[----:B------:R-:W-:Y:S02]  /*1c80*/  HADD2.F32 R19, -RZ, R18.H0_H0 ;  /* 0x20000012ff137230 */ /* 0x000fe40000004100 */
[--C-:B------:R-:W-:Y:S01]  /*1c90*/  FADD.FTZ R28, R15, -R10.reuse ;  /* 0x8000000a0f1c7221 */ /* 0x100fe20000010000 */
[----:B------:R-:W-:Y:S01]  /*1ca0*/  IADD3 R15, R17, 0x60, RZ ;  /* 0x00000060110f7810 */ /* 0x000fe20007ffe0ff */
[--C-:B------:R-:W-:Y:S01]  /*1cb0*/  FADD.FTZ R22, R21, -R10.reuse ;  /* 0x8000000a15167221 */ /* 0x100fe20000010000 */
[--C-:B------:R-:W-:Y:S01]  /*1cc0*/  FADD.FTZ R11, R11, -R10.reuse ;  /* 0x8000000a0b0b7221 */ /* 0x100fe20000010000 */
[----:B------:R-:W-:Y:S01]  /*1cd0*/  FADD.FTZ R10, R19, -R10 ;  /* 0x8000000a130a7221 */ /* 0x000fe20000010000 */
[----:B------:R-:W-:-:S02]  /*1ce0*/  ISETP.GE.U32.AND P1, PT, R15, UR12, PT ;  /* 0x0000000c0f007c0c */ /* 0x000fc4000bf26070 */
[----:B------:R-:W-:Y:S01]  /*1cf0*/  SHF.R.S32.HI R18, RZ, 0x1f, R15 ;  /* 0x0000001fff127819 */ /* 0x000fe2000001140f */
[----:B----4-:R-:W-:Y:S02]  /*1d00*/  HADD2.F32 R23, -RZ, R23.H0_H0 ;  /* 0x20000017ff177230 */ /* 0x010fe40000004100 */
[-C--:B------:R-:W-:Y:S01]  /*1d10*/  FMUL.FTZ R11, R11, R9.reuse ;  /* 0x000000090b0b7220 */ /* 0x080fe20000410000 */
[----:B-----5:R-:W-:Y:S02]  /*1d20*/  HADD2.F32 R8, -RZ, R8.H0_H0 ;  /* 0x20000008ff087230 */ /* 0x020fe40000004100 */
[-C--:B------:R-:W-:Y:S01]  /*1d30*/  FMUL.FTZ R19, R28, R9.reuse ;  /* 0x000000091c137220 */ /* 0x080fe20000410000 */
[-C--:B------:R-:W-:Y:S01]  /*1d40*/  FMUL.FTZ R21, R10, R9.reuse ;  /* 0x000000090a157220 */ /* 0x080fe20000410000 */
[----:B------:R-:W-:Y:S01]  /*1d50*/  ISETP.GE.AND.EX P1, PT, R18, UR13, PT, P1 ;  /* 0x0000000d12007c0c */ /* 0x000fe2000bf26310 */
[----:B------:R-:W-:Y:S01]  /*1d60*/  FMUL.FTZ R9, R22, R9 ;  /* 0x0000000916097220 */ /* 0x000fe20000410000 */
        /* <DEDUP_REMOVED lines=16> */
.L_x_2728:
        /* <DEDUP_REMOVED lines=14> */
.L_x_2730:
[----:B------:R-:W-:Y:S05]  /*1f50*/  BSYNC B0 ;  /* 0x0000000000007941 */ /* 0x000fea0003800000 */
.L_x_2729:
        /* <DEDUP_REMOVED lines=11> */
.L_x_2731:
        /* <DEDUP_REMOVED lines=14> */
.L_x_2733:
[----:B------:R-:W-:Y:S05]  /*20f0*/  BSYNC B0 ;  /* 0x0000000000007941 */ /* 0x000fea0003800000 */
.L_x_2732:
        /* <DEDUP_REMOVED lines=11> */
.L_x_2734:
        /* <DEDUP_REMOVED lines=14> */
.L_x_2736:
[----:B------:R-:W-:Y:S05]  /*2290*/  BSYNC B0 ;  /* 0x0000000000007941 */ /* 0x000fea0003800000 */
.L_x_2735:
        /* <DEDUP_REMOVED lines=11> */
.L_x_2737:
        /* <DEDUP_REMOVED lines=14> */
.L_x_2739:
[----:B------:R-:W-:Y:S05]  /*2430*/  BSYNC B0 ;  /* 0x0000000000007941 */ /* 0x000fea0003800000 */
.L_x_2738:
[----:B------:R-:W4:Y:S01]  /*2440*/  LDC R5, c[0x0][0x10] ;  /* 0x00000400ff057b82 */ /* 0x000f220000000800 */
[----:B------:R-:W-:Y:S02]  /*2450*/  IADD3 R4, R4, 0x1, RZ ;  /* 0x0000000104047810 */ /* 0x000fe40007ffe0ff */
[----:B----4-:R-:W-:-:S04]  /*2460*/  IADD3 R20, R5, R20, RZ ;  /* 0x0000001405147210 */ /* 0x010fc80007ffe0ff */
[----:B------:R-:W-:-:S13]  /*2470*/  ISETP.GE.AND P1, PT, R20, UR4, PT ;  /* 0x0000000414007c0c */ /* 0x000fda000bf26270 */
[----:B------:R-:W-:Y:S05]  /*2480*/  @!P1 BRA `(.L_x_2740) ;  /* 0xffffffdc00389947 */ /* 0x000fea000383ffff */
[----:B------:R-:W-:Y:S05]  /*2490*/  EXIT ;  /* 0x000000000000794d */ /* 0x000fea0003800000 */
.L_x_2741:
        /* <DEDUP_REMOVED lines=14> */
.L_x_3308:


//--------------------- .text._Z35group_norm_nhwc_fwd_one_pass_kernelI11Fp16IOFp16WLi256ELi30ELi480EEv26Group_norm_nhwc_fwd_params --------------------------
	.section	.text._Z35group_norm_nhwc_fwd_one_pass_kernelI11Fp16IOFp16WLi256ELi30ELi480EEv26Group_norm_nhwc_fwd_params,"ax",@progbits
	.align	128
        .global         _Z35group_norm_nhwc_fwd_one_pass_kernelI11Fp16IOFp16WLi256ELi30ELi480EEv26Group_norm_nhwc_fwd_params
        .type           _Z35group_norm_nhwc_fwd_one_pass_kernelI11Fp16IOFp16WLi256ELi30ELi480EEv26Group_norm_nhwc_fwd_params,@function
        .size           _Z35group_norm_nhwc_fwd_one_pass_kernelI11Fp16IOFp16WLi256ELi30ELi480EEv26Group_norm_nhwc_fwd_params,(.L_x_3309 - _Z35group_norm_nhwc_fwd_one_pass_kernelI11Fp16IOFp16WLi256ELi30ELi480EEv26Group_norm_nhwc_fwd_params)
        .other          _Z35group_norm_nhwc_fwd_one_pass_kernelI11Fp16IOFp16WLi256ELi30ELi480EEv26Group_norm_nhwc_fwd_params,@"STO_CUDA_ENTRY STV_DEFAULT"
_Z35group_norm_nhwc_fwd_one_pass_kernelI11Fp16IOFp16WLi256ELi30ELi480EEv26Group_norm_nhwc_fwd_params:
.text._Z35group_norm_nhwc_fwd_one_pass_kernelI11Fp16IOFp16WLi256ELi30ELi480EEv26Group_norm_nhwc_fwd_params:
        /* <DEDUP_REMOVED lines=46> */
.L_x_2778:
        /* <DEDUP_REMOVED lines=283> */
.L_x_2743:
[----:B------:R-:W-:Y:S05]  /*1490*/  BSYNC B0 ;  /* 0x0000000000007941 */ /* 0x000fea0003800000 */
.L_x_2742:
        /* <DEDUP_REMOVED lines=28> */
.L_x_2746:
[----:B0-----:R-:W2:Y:S04]  /*1660*/  LDG.E.STRONG.GPU R16, desc[UR10][R14.64] ;  /* 0x0000000a0e107981 */ /* 0x001ea8000c1ef900 */
[----:B--2---:R-:W-:Y:S01]  /*1670*/  CCTL.IVALL ;  /* 0x00000000ff00798f */ /* 0x004fe20002000000 */
[----:B------:R-:W-:Y:S05]  /*1680*/  YIELD ;  /* 0x0000000000007946 */ /* 0x000fea0003800000 */
[----:B------:R-:W-:-:S13]  /*1690*/  ISETP.NE.AND P0, PT, R16, R19, PT ;  /* 0x000000131000720c */ /* 0x000fda0003f05270 */
[----:B------:R-:W-:Y:S05]  /*16a0*/  @P0 BRA `(.L_x_2746) ;  /* 0xfffffffc00ec0947 */ /* 0x000fea000383ffff */
.L_x_2745:
        /* <DEDUP_REMOVED lines=17> */
.L_x_2750:
        /* <DEDUP_REMOVED lines=115> */
.L_x_2749:
        /* <DEDUP_REMOVED lines=61> */
.L_x_2751:
[----:B------:R-:W-:-:S13]  /*22c0*/  ISETP.NE.OR P0, PT, R14, RZ, P0 ;  /* 0x000000ff0e00720c */ /* 0x000fda0000705670 */
[----:B------:R-:W-:Y:S05]  /*22d0*/  @!P0 BRA `(.L_x_2747) ;  /* 0x00000000007c8947 */ /* 0x000fea0003800000 */
.L_x_2748:
        /* <DEDUP_REMOVED lines=31> */
.L_x_2747:
        /* <DEDUP_REMOVED lines=11> */
.L_x_2753:
[----:B------:R-:W-:Y:S05]  /*2580*/  BSYNC B0 ;  /* 0x0000000000007941 */ /* 0x000fea0003800000 */
.L_x_2752:
        /* <DEDUP_REMOVED lines=16> */
.L_x_2744:
        /* <DEDUP_REMOVED lines=50> */
[----:B--2---:R-:W-:Y:S02]  /*29b0*/  HADD2.F32 R14, -RZ, R23.H0_H0 ;  /* 0x20000017ff0e7230 */ /* 0x004fe40000004100 */
[----:B---3--:R-:W-:Y:S02]  /*29c0*/  HADD2.F32 R15, -RZ, R24.H0_H0 ;  /* 0x20000018ff0f7230 */ /* 0x008fe40000004100 */
[----:B----4-:R-:W-:Y:S02]  /*29d0*/  HADD2.F32 R17, -RZ, R25.H0_H0 ;  /* 0x20000019ff117230 */ /* 0x010fe40000004100 */
[----:B-----5:R-:W-:-:S02]  /*29e0*/  HADD2.F32 R16, -RZ, R26.H0_H0 ;  /* 0x2000001aff107230 */ /* 0x020fc40000004100 */
[--C-:B------:R-:W-:Y:S01]  /*29f0*/  FADD.FTZ R26, R27, -R18.reuse ;  /* 0x800000121b1a7221 */ /* 0x100fe20000010000 */
[----:B------:R-:W-:Y:S01]  /*2a00*/  FADD.FTZ R27, R29, -R18 ;  /* 0x800000121d1b7221 */ /* 0x000fe20000010000 */
[----:B------:R-:W-:Y:S01]  /*2a10*/  FFMA.FTZ R23, R14, R12, R17 ;  /* 0x0000000c0e177223 */ /* 0x000fe20000010011 */
        /* <DEDUP_REMOVED lines=12> */
.L_x_2754:
        /* <DEDUP_REMOVED lines=14> */
.L_x_2756:
[----:B------:R-:W-:Y:S05]  /*2bc0*/  BSYNC B0 ;  /* 0x0000000000007941 */ /* 0x000fea0003800000 */
.L_x_2755:
        /* <DEDUP_REMOVED lines=17> */
.L_x_2757:
        /* <DEDUP_REMOVED lines=14> */
.L_x_2759:
[----:B------:R-:W-:Y:S05]  /*2dc0*/  BSYNC B0 ;  /* 0x0000000000007941 */ /* 0x000fea0003800000 */
.L_x_2758:
        /* <DEDUP_REMOVED lines=22> */
.L_x_2760:
        /* <DEDUP_REMOVED lines=14> */
.L_x_2762:
[----:B------:R-:W-:Y:S05]  /*3010*/  BSYNC B0 ;  /* 0x0000000000007941 */ /* 0x000fea0003800000 */
.L_x_2761:
        /* <DEDUP_REMOVED lines=17> */
.L_x_2763:
        /* <DEDUP_REMOVED lines=14> */
.L_x_2765:
[----:B------:R-:W-:Y:S05]  /*3210*/  BSYNC B0 ;  /* 0x0000000000007941 */ /* 0x000fea0003800000 */
.L_x_2764:
        /* <DEDUP_REMOVED lines=32> */
.L_x_2766:
        /* <DEDUP_REMOVED lines=14> */
.L_x_2768:
[----:B------:R-:W-:Y:S05]  /*3500*/  BSYNC B0 ;  /* 0x0000000000007941 */ /* 0x000fea0003800000 */
.L_x_2767:
        /* <DEDUP_REMOVED lines=17> */
.L_x_2769:
        /* <DEDUP_REMOVED lines=14> */
.L_x_2771:
[----:B------:R-:W-:Y:S05]  /*3700*/  BSYNC B0 ;  /* 0x0000000000007941 */ /* 0x000fea0003800000 */
.L_x_2770:
        /* <DEDUP_REMOVED lines=33> */
.L_x_2772:
        /* <DEDUP_REMOVED lines=14> */
.L_x_2774:
[----:B------:R-:W-:Y:S05]  /*3a00*/  BSYNC B0 ;  /* 0x0000000000007941 */ /* 0x000fea0003800000 */
.L_x_2773:
        /* <DEDUP_REMOVED lines=11> */
.L_x_2775:
        /* <DEDUP_REMOVED lines=13> */
.L_x_2777:
[----:B------:R-:W-:Y:S05]  /*3b90*/  BSYNC B0 ;  /* 0x0000000000007941 */ /* 0x000fea0003800000 */
.L_x_2776:
[----:B------:R-:W-:Y:S01]  /*3ba0*/  ULDC UR7, c[0x0][0x10] ;  /* 0x0000040000077ab9 */ /* 0x000fe20000000800 */
[----:B------:R-:W-:Y:S02]  /*3bb0*/  UIADD3 UR4, UR4, 0x1, URZ ;  /* 0x0000000104047890 */ /* 0x000fe4000fffe03f */
[----:B------:R-:W-:-:S04]  /*3bc0*/  UIADD3 UR6, UR7, UR6, URZ ;  /* 0x0000000607067290 */ /* 0x000fc8000fffe03f */
[----:B------:R-:W-:-:S06]  /*3bd0*/  UISETP.GE.AND UP0, UPT, UR6, UR5, UPT ;  /* 0x000000050600728c */ /* 0x000fcc000bf06270 */
[----:B------:R-:W-:-:S13]  /*3be0*/  PLOP3.LUT P0, PT, PT, PT, UP0, 0x80, 0x0 ;  /* 0x000000000000781c */ /* 0x000fda0003f0f008 */
[----:B------:R-:W-:Y:S05]  /*3bf0*/  @!P0 BRA `(.L_x_2778) ;  /* 0xffffffc400b88947 */ /* 0x000fea000383ffff */
[----:B------:R-:W-:Y:S05]  /*3c00*/  EXIT ;  /* 0x000000000000794d */ /* 0x000fea0003800000 */
.L_x_2779:
        /* <DEDUP_REMOVED lines=15> */
.L_x_3309:


//--------------------- .text._Z35group_norm_nhwc_fwd_one_pass_kernelI11Fp16IOFp16WLi512ELi30ELi480EEv26Group_norm_nhwc_fwd_params --------------------------
	.section	.text._Z35group_norm_nhwc_fwd_one_pass_kernelI11Fp16IOFp16WLi512ELi30ELi480EEv26Group_norm_nhwc_fwd_params,"ax",@progbits
	.align	128
        .global         _Z35group_norm_nhwc_fwd_one_pass_kernelI11Fp16IOFp16WLi512ELi30ELi480EEv26Group_norm_nhwc_fwd_params
        .type           _Z35group_norm_nhwc_fwd_one_pass_kernelI11Fp16IOFp16WLi512ELi30ELi480EEv26Group_norm_nhwc_fwd_params,@function
        .size           _Z35group_norm_nhwc_fwd_one_pass_kernelI11Fp16IOFp16WLi512ELi30ELi480EEv26Group_norm_nhwc_fwd_params,(.L_x_3310 - _Z35group_norm_nhwc_fwd_one_pass_kernelI11Fp16IOFp16WLi512ELi30ELi480EEv26Group_norm_nhwc_fwd_params)
        .other          _Z35group_norm_nhwc_fwd_one_pass_kernelI11Fp16IOFp16WLi512ELi30ELi480EEv26Group_norm_nhwc_fwd_params,@"STO_CUDA_ENTRY STV_DEFAULT"
_Z35group_norm_nhwc_fwd_one_pass_kernelI11Fp16IOFp16WLi512ELi30ELi480EEv26Group_norm_nhwc_fwd_params:
.text._Z35group_norm_nhwc_fwd_one_pass_kernelI11Fp16IOFp16WLi512ELi30ELi480EEv26Group_norm_nhwc_fwd_params:
        /* <DEDUP_REMOVED lines=40> */
.L_x_2837:
        /* <DEDUP_REMOVED lines=475> */
.L_x_2781:
[----:B------:R-:W-:Y:S05]  /*2030*/  BSYNC B0 ;  /* 0x0000000000007941 */ /* 0x000fea0003800000 */
.L_x_2780:
        /* <DEDUP_REMOVED lines=28> */
.L_x_2784:
[----:B-1----:R-:W2:Y:S04]  /*2200*/  LDG.E.STRONG.GPU R16, desc[UR8][R14.64] ;  /* 0x000000080e107981 */ /* 0x002ea8000c1ef900 */
[----:B--2---:R-:W-:Y:S01]  /*2210*/  CCTL.IVALL ;  /* 0x00000000ff00798f */ /* 0x004fe20002000000 */
[----:B------:R-:W-:Y:S05]  /*2220*/  YIELD ;  /* 0x0000000000007946 */ /* 0x000fea0003800000 */
[----:B------:R-:W-:-:S13]  /*2230*/  ISETP.NE.AND P1, PT, R16, R19, PT ;  /* 0x000000131000720c */ /* 0x000fda0003f25270 */
[----:B------:R-:W-:Y:S05]  /*2240*/  @P1 BRA `(.L_x_2784) ;  /* 0xfffffffc00ec1947 */ /* 0x000fea000383ffff */
.L_x_2783:
        /* <DEDUP_REMOVED lines=11> */
.L_x_2786:
        /* <DEDUP_REMOVED lines=63> */
.L_x_2785:
        /* <DEDUP_REMOVED lines=19> */
.L_x_2788:
[----:B------:R-:W-:Y:S05]  /*2820*/  BSYNC B0 ;  /* 0x0000000000007941 */ /* 0x000fea0003800000 */
.L_x_2787:
        /* <DEDUP_REMOVED lines=32> */
.L_x_2782:
        /* <DEDUP_REMOVED lines=47> */
[----:B--2---:R-:W-:Y:S02]  /*2d20*/  HADD2.F32 R20, -RZ, R59.H0_H0 ;  /* 0x2000003bff147230 */ /* 0x004fe40000004100 */
[----:B---3--:R-:W-:Y:S02]  /*2d30*/  HADD2.F32 R21, -RZ, R60.H0_H0 ;  /* 0x2000003cff157230 */ /* 0x008fe40000004100 */
[----:B----4-:R-:W-:Y:S02]  /*2d40*/  HADD2.F32 R19, -RZ, R28.H0_H0 ;  /* 0x2000001cff137230 */ /* 0x010fe40000004100 */
[----:B------:R-:W-:Y:S01]  /*2d50*/  FADD.FTZ R28, R61, -R16 ;  /* 0x800000103d1c7221 */ /* 0x000fe20000010000 */
[----:B------:R-:W-:-:S02]  /*2d60*/  HADD2.F32 R18, -RZ, R58.H0_H0 ;  /* 0x2000003aff127230 */ /* 0x000fc40000004100 */
        /* <DEDUP_REMOVED lines=13> */
.L_x_2789:
        /* <DEDUP_REMOVED lines=14> */
.L_x_2791:
[----:B------:R-:W-:Y:S05]  /*2f20*/  BSYNC B0 ;  /* 0x0000000000007941 */ /* 0x000fea0003800000 */
.L_x_2790:
        /* <DEDUP_REMOVED lines=17> */
.L_x_2792:
        /* <DEDUP_REMOVED lines=14> */
.L_x_2794:
[----:B------:R-:W-:Y:S05]  /*3120*/  BSYNC B0 ;  /* 0x0000000000007941 */ /* 0x000fea0003800000 */
.L_x_2793:
        /* <DEDUP_REMOVED lines=32> */
.L_x_2795:
        /* <DEDUP_REMOVED lines=14> */
.L_x_2797:
[----:B------:R-:W-:Y:S05]  /*3410*/  BSYNC B0 ;  /* 0x0000000000007941 */ /* 0x000fea0003800000 */
.L_x_2796:
        /* <DEDUP_REMOVED lines=17> */
.L_x_2798:
        /* <DEDUP_REMOVED lines=14> */
.L_x_2800:
[----:B------:R-:W-:Y:S05]  /*3610*/  BSYNC B0 ;  /* 0x0000000000007941 */ /* 0x000fea0003800000 */
.L_x_2799:
        /* <DEDUP_REMOVED lines=17> */
.L_x_2801:
        /* <DEDUP_REMOVED lines=14> */
.L_x_2803:
[----:B------:R-:W-:Y:S05]  /*3810*/  BSYNC B0 ;  /* 0x0000000000007941 */ /* 0x000fea0003800000 */
.L_x_2802:
        /* <DEDUP_REMOVED lines=67> */
.L_x_2804:
        /* <DEDUP_REMOVED lines=14> */
.L_x_2806:
[----:B------:R-:W-:Y:S05]  /*3d30*/  BSYNC B0 ;  /* 0x0000000000007941 */ /* 0x000fea0003800000 */
.L_x_2805:
        /* <DEDUP_REMOVED lines=13> */
.L_x_2807:
        /* <DEDUP_REMOVED lines=14> */
.L_x_2809:
[----:B------:R-:W-:Y:S05]  /*3ef0*/  BSYNC B0 ;  /* 0x0000000000007941 */ /* 0x000fea0003800000 */
.L_x_2808:
        /* <DEDUP_REMOVED lines=51> */
.L_x_2810:
        /* <DEDUP_REMOVED lines=14> */
.L_x_2812:
[----:B------:R-:W-:Y:S05]  /*4310*/  BSYNC B0 ;  /* 0x0000000000007941 */ /* 0x000fea0003800000 */
.L_x_2811:
        /* <DEDUP_REMOVED lines=13> */
.L_x_2813:
        /* <DEDUP_REMOVED lines=14> */
.L_x_2815:
[----:B------:R-:W-:Y:S05]  /*44d0*/  BSYNC B0 ;  /* 0x0000000000007941 */ /* 0x000fea0003800000 */
.L_x_2814:
        /* <DEDUP_REMOVED lines=13> */
.L_x_2816:
        /* <DEDUP_REMOVED lines=14> */
.L_x_2818:
[----:B------:R-:W-:Y:S05]  /*4690*/  BSYNC B0 ;  /* 0x0000000000007941 */ /* 0x000fea0003800000 */
.L_x_2817:
        /* <DEDUP_REMOVED lines=14> */
.L_x_2819:
        /* <DEDUP_REMOVED lines=14> */
.L_x_2821:
[----:B------:R-:W-:Y:S05]  /*4860*/  BSYNC B0 ;  /* 0x0000000000007941 */ /* 0x000fea0003800000 */
.L_x_2820:
        /* <DEDUP_REMOVED lines=39> */
.L_x_2822:
        /* <DEDUP_REMOVED lines=14> */
.L_x_2824:
[----:B------:R-:W-:Y:S05]  /*4bc0*/  BSYNC B0 ;  /* 0x0000000000007941 */ /* 0x000fea0003800000 */
.L_x_2823:
        /* <DEDUP_REMOVED lines=11> */
.L_x_2825:
        /* <DEDUP_REMOVED lines=14> */
.L_x_2827:
[----:B------:R-:W-:Y:S05]  /*4d60*/  BSYNC B0 ;  /* 0x0000000000007941 */ /* 0x000fea0003800000 */
.L_x_2826:
        /* <DEDUP_REMOVED lines=11> */
.L_x_2828:
        /* <DEDUP_REMOVED lines=14> */
.L_x_2830:
[----:B------:R-:W-:Y:S05]  /*4f00*/  BSYNC B0 ;  /* 0x0000000000007941 */ /* 0x000fea0003800000 */
.L_x_2829:
        /* <DEDUP_REMOVED lines=11> */
.L_x_2831:
        /* <DEDUP_REMOVED lines=14> */
.L_x_2833:
[----:B------:R-:W-:Y:S05]  /*50a0*/  BSYNC B0 ;  /* 0x0000000000007941 */ /* 0x000fea0003800000 */
.L_x_2832:
        /* <DEDUP_REMOVED lines=11> */
.L_x_2834:
        /* <DEDUP_REMOVED lines=13> */
.L_x_2836:
[----:B------:R-:W-:Y:S05]  /*5230*/  BSYNC B0 ;  /* 0x0000000000007941 */ /* 0x000fea0003800000 */
.L_x_2835:
[----:B------:R-:W5:Y:S01]  /*5240*/  LDC R0, c[0x0][0x10] ;  /* 0x00000400ff007b82 */ /* 0x000f620000000800 */
[----:B------:R-:W-:Y:S02]  /*5250*/  IADD3 R6, R6, 0x1, RZ ;  /* 0x0000000106067810 */ /* 0x000fe40007ffe0ff */
[----:B-----5:R-:W-:-:S04]  /*5260*/  IADD3 R39, R0, R39, RZ ;  /* 0x0000002700277210 */ /* 0x020fc80007ffe0ff */
[----:B------:R-:W-:-:S13]  /*5270*/  ISETP.GE.AND P1, PT, R39, UR4, PT ;  /* 0x0000000427007c0c */ /* 0x000fda000bf26270 */
[----:B------:R-:W-:Y:S05]  /*5280*/  @!P1 BRA `(.L_x_2837) ;  /* 0xffffffac00fc9947 */ /* 0x000fea000383ffff */
[----:B------:R-:W-:Y:S05]  /*5290*/  EXIT ;  /* 0x000000000000794d */ /* 0x000fea0003800000 */
.L_x_2838:
        /* <DEDUP_REMOVED lines=14> */
.L_x_3310:


//--------------------- .text._Z35group_norm_nhwc_fwd_one_pass_kernelI11Fp32IOFp32WLi64ELi30ELi480EEv26Group_norm_nhwc_fwd_params --------------------------
	.section	.text._Z35group_norm_nhwc_fwd_one_pass_kernelI11Fp32IOFp32WLi64ELi30ELi480EEv26Group_norm_nhwc_fwd_params,"ax",@progbits
	.align	128
        .global         _Z35group_norm_nhwc_fwd_one_pass_kernelI11Fp32IOFp32WLi64ELi30ELi480EEv26Group_norm_nhwc_fwd_params
        .type           _Z35group_norm_nhwc_fwd_one_pass_kernelI11Fp32IOFp32WLi64ELi30ELi480EEv26Group_norm_nhwc_fwd_params,@function
        .size           _Z35group_norm_nhwc_fwd_one_pass_kernelI11Fp32IOFp32WLi64ELi30ELi480EEv26Group_norm_nhwc_fwd_params,(.L_x_3311 - _Z35group_norm_nhwc_fwd_one_pass_kernelI11Fp32IOFp32WLi64ELi30ELi480EEv26Group_norm_nhwc_fwd_params)
        .other          _Z35group_norm_nhwc_fwd_one_pass_kernelI11Fp32IOFp32WLi64ELi30ELi480EEv26Group_norm_nhwc_fwd_params,@"STO_CUDA_ENTRY STV_DEFAULT"
_Z35group_norm_nhwc_fwd_one_pass_kernelI11Fp32IOFp32WLi64ELi30ELi480EEv26Group_norm_nhwc_fwd_params:
.text._Z35group_norm_nhwc_fwd_one_pass_kernelI11Fp32IOFp32WLi64ELi30ELi480EEv26Group_norm_nhwc_fwd_params:
        /* <DEDUP_REMOVED lines=16> */
[----:B------:R-:W-:Y:S02]  /*0100*/  SHF.R.U32.HI R2, RZ, 0x3, R3 ;  /* 0x00000003ff027819 */ /* 0x000fe40000011603 */
[----:B------:R-:W-:Y:S01]  /*0110*/  SHF.R.S32.HI R3, RZ, 0x1f, R6 ;  /* 0x0000001fff037819 */ /* 0x000fe20000011406 */
[----:B--2---:R-:W-:Y:S02]  /*0120*/  ULEA UR5, UR6, UR5, 0x18 ;  /* 0x0000000506057291 */ /* 0x004fe4000f8ec03f */
[----:B-1----:R-:W-:Y:S01]  /*0130*/  IMAD R21, R21, UR7, R2 ;  /* 0x0000000715157c24 */ /* 0x002fe2000f8e0202 */
[----:B------:R-:W-:-:S04]  /*0140*/  LEA.HI R3, R3, R6, RZ, 0x5 ;  /* 0x0000000603037211 */ /* 0x000fc800078f28ff */
[----:B------:R-:W-:Y:S02]  /*0150*/  ISETP.GE.U32.AND P0, PT, R21, UR8, PT ;  /* 0x0000000815007c0c */ /* 0x000fe4000bf06070 */
[----:B------:R-:W-:Y:S02]  /*0160*/  SHF.R.S32.HI R0, RZ, 0x1f, R21 ;  /* 0x0000001fff007819 */ /* 0x000fe40000011415 */
[----:B------:R-:W-:Y:S02]  /*0170*/  SHF.R.S32.HI R3, RZ, 0x5, R3 ;  /* 0x00000005ff037819 */ /* 0x000fe40000011403 */
[----:B------:R-:W-:Y:S01]  /*0180*/  ISETP.GE.AND.EX P0, PT, R0, UR9, PT, P0 ;  /* 0x0000000900007c0c */ /* 0x000fe2000bf06300 */
[----:B------:R-:W-:Y:S01]  /*0190*/  ULDC.64 UR8, c[0x0][0x208] ;  /* 0x0000820000087ab9 */ /* 0x000fe20000000a00 */
[----:B------:R-:W-:Y:S02]  /*01a0*/  LEA R20, R3, UR5, 0x3 ;  /* 0x0000000503147c11 */ /* 0x000fe4000f8e18ff */
[----:B------:R-:W-:-:S13]  /*01b0*/  ISETP.LT.U32.AND P0, PT, R6, 0x1e0, !P0 ;  /* 0x000001e00600780c */ /* 0x000fda0004701070 */
.L_x_2854:
[----:B------:R-:W0:Y:S01]  /*01c0*/  LDC R5, c[0x0][0x288] ;  /* 0x0000a200ff057b82 */ /* 0x000e220000000800 */
[----:B------:R-:W-:Y:S01]  /*01d0*/  IADD3 R12, R21, 0x20, RZ ;  /* 0x00000020150c7810 */ /* 0x000fe20007ffe0ff */
[----:B------:R-:W-:Y:S01]  /*01e0*/  ULDC.64 UR12, c[0x0][0x278] ;  /* 0x00009e00000c7ab9 */ /* 0x000fe20000000a00 */
[----:B------:R-:W-:Y:S02]  /*01f0*/  SHF.R.S32.HI R17, RZ, 0x1f, R21 ;  /* 0x0000001fff117819 */ /* 0x000fe40000011415 */
[----:B------:R-:W-:Y:S02]  /*0200*/  SHF.R.S32.HI R13, RZ, 0x1f, R12 ;  /* 0x0000001fff0d7819 */ /* 0x000fe4000001140c */
[----:B0-----:R-:W-:-:S04]  /*0210*/  IABS R9, R5 ;  /* 0x0000000500097213 */ /* 0x001fc80000000000 */
        /* <DEDUP_REMOVED lines=14> */
[----:B------:R-:W-:Y:S01]  /*0300*/  IMAD R4, R3, -0xf, R6 ;  /* 0xfffffff103047824 */ /* 0x000fe200078e0206 */
[----:B------:R-:W-:Y:S01]  /*0310*/  ISETP.GT.U32.AND P2, PT, R9, R0, PT ;  /* 0x000000000900720c */ /* 0x000fe20003f44070 */
[----:B------:R-:W0:Y:S03]  /*0320*/  @P0 LDC.64 R2, c[0x0][0x270] ;  /* 0x00009c00ff020b82 */ /* 0x000e260000000a00 */
[----:B------:R-:W-:-:S04]  /*0330*/  SHF.L.U32 R25, R4, 0x1, RZ ;  /* 0x0000000104197819 */ /* 0x000fc800000006ff */
[----:B------:R-:W-:-:S05]  /*0340*/  SHF.R.S32.HI R11, RZ, 0x1f, R25 ;  /* 0x0000001fff0b7819 */ /* 0x000fca0000011419 */
[-C--:B------:R-:W-:Y:S02]  /*0350*/  @!P2 IADD3 R0, R0, -R9.reuse, RZ ;  /* 0x800000090000a210 */ /* 0x080fe40007ffe0ff */
[----:B------:R-:W-:Y:S02]  /*0360*/  @!P2 IADD3 R15, R15, 0x1, RZ ;  /* 0x000000010f0fa810 */ /* 0x000fe40007ffe0ff */
[----:B------:R-:W-:Y:S02]  /*0370*/  ISETP.GE.U32.AND P1, PT, R0, R9, PT ;  /* 0x000000090000720c */ /* 0x000fe40003f26070 */
[----:B------:R-:W-:Y:S01]  /*0380*/  LOP3.LUT R0, R22, R5, RZ, 0x3c, !PT ;  /* 0x0000000516007212 */ /* 0x000fe200078e3cff */
[----:B------:R-:W1:Y:S01]  /*0390*/  @P0 LDC.64 R8, c[0x0][0x220] ;  /* 0x00008800ff080b82 */ /* 0x000e620000000a00 */
[----:B------:R-:W-:Y:S02]  /*03a0*/  ISETP.NE.AND P2, PT, R5, RZ, PT ;  /* 0x000000ff0500720c */ /* 0x000fe40003f45270 */
[----:B------:R-:W-:-:S07]  /*03b0*/  ISETP.GE.AND P3, PT, R0, RZ, PT ;  /* 0x000000ff0000720c */ /* 0x000fce0003f66270 */
[----:B------:R-:W-:Y:S02]  /*03c0*/  @P1 IADD3 R15, R15, 0x1, RZ ;  /* 0x000000010f0f1810 */ /* 0x000fe40007ffe0ff */
[----:B------:R-:W-:-:S04]  /*03d0*/  ISETP.GE.U32.AND P1, PT, R12, UR12, PT ;  /* 0x0000000c0c007c0c */ /* 0x000fc8000bf26070 */
[----:B------:R-:W-:Y:S01]  /*03e0*/  ISETP.GE.AND.EX P1, PT, R13, UR13, PT, P1 ;  /* 0x0000000d0d007c0c */ /* 0x000fe2000bf26310 */
[----:B------:R-:W-:Y:S01]  /*03f0*/  ULDC.64 UR12, c[0x0][0x280] ;  /* 0x0000a000000c7ab9 */ /* 0x000fe20000000a00 */
[----:B------:R-:W-:Y:S02]  /*0400*/  @!P3 IADD3 R15, -R15, RZ, RZ ;  /* 0x000000ff0f0fb210 */ /* 0x000fe40007ffe1ff */
[----:B------:R-:W-:Y:S02]  /*0410*/  ISETP.GT.U32.OR P1, PT, R6, 0x1df, P1 ;  /* 0x000001df0600780c */ /* 0x000fe40000f24470 */
[----:B------:R-:W-:-:S04]  /*0420*/  @!P2 LOP3.LUT R15, RZ, R5, RZ, 0x33, !PT ;  /* 0x00000005ff0fa212 */ /* 0x000fc800078e33ff */
[----:B------:R-:W-:Y:S02]  /*0430*/  IADD3 R0, -R15, RZ, RZ ;  /* 0x000000ff0f007210 */ /* 0x000fe40007ffe1ff */
[----:B------:R-:W-:-:S03]  /*0440*/  SHF.R.S32.HI R10, RZ, 0x1f, R15 ;  /* 0x0000001fff0a7819 */ /* 0x000fc6000001140f */
[----:B------:R-:W-:Y:S02]  /*0450*/  IMAD R0, R5, R0, R22 ;  /* 0x0000000005007224 */ /* 0x000fe400078e0216 */
[----:B------:R-:W2:Y:S01]  /*0460*/  @!P1 LDC.64 R4, c[0x0][0x270] ;  /* 0x00009c00ff049b82 */ /* 0x000ea20000000a00 */
[----:B------:R-:W-:Y:S02]  /*0470*/  IMAD R14, R10, UR12, RZ ;  /* 0x0000000c0a0e7c24 */ /* 0x000fe4000f8e02ff */
[----:B------:R-:W-:Y:S02]  /*0480*/  IMAD R0, R0, 0x1e, RZ ;  /* 0x0000001e00007824 */ /* 0x000fe400078e02ff */
[----:B------:R-:W-:Y:S02]  /*0490*/  IMAD R27, R15, UR13, R14 ;  /* 0x0000000d0f1b7c24 */ /* 0x000fe4000f8e020e */
[----:B0-----:R-:W-:Y:S01]  /*04a0*/  @P0 IMAD R14, R17, R2, RZ ;  /* 0x00000002110e0224 */ /* 0x001fe200078e02ff */
[----:B------:R-:W-:-:S04]  /*04b0*/  IADD3 R24, P2, R25, R0, RZ ;  /* 0x0000000019187210 */ /* 0x000fc80007f5e0ff */
[----:B------:R-:W-:Y:S02]  /*04c0*/  LEA.HI.X.SX32 R25, R0, R11, 0x1, P2 ;  /* 0x0000000b00197211 */ /* 0x000fe400010f0eff */
[----:B------:R-:W0:Y:S01]  /*04d0*/  @!P1 LDC.64 R10, c[0x0][0x220] ;  /* 0x00008800ff0a9b82 */ /* 0x000e220000000a00 */
[----:B------:R-:W-:-:S05]  /*04e0*/  IMAD.WIDE.U32 R24, R15, UR12, R24 ;  /* 0x0000000c0f187c25 */ /* 0x000fca000f8e0018 */
[----:B------:R-:W-:Y:S01]  /*04f0*/  IADD3 R27, R25, R27, RZ ;  /* 0x0000001b191b7210 */ /* 0x000fe20007ffe0ff */
[----:B--2---:R-:W-:Y:S01]  /*0500*/  @!P1 IMAD R15, R13, R4, RZ ;  /* 0x000000040d0f9224 */ /* 0x004fe200078e02ff */
[-C--:B------:R-:W-:Y:S01]  /*0510*/  @P0 MOV R26, R24.reuse ;  /* 0x00000018001a0202 */ /* 0x080fe20000000f00 */
[C---:B------:R-:W-:Y:S01]  /*0520*/  @P0 IMAD R13, R21.reuse, R3, R14 ;  /* 0x00000003150d0224 */ /* 0x040fe200078e020e */
[----:B------:R-:W-:Y:S01]  /*0530*/  @!P1 MOV R14, R24 ;  /* 0x00000018000e9202 */ /* 0x000fe20000000f00 */
[----:B------:R-:W-:Y:S01]  /*0540*/  @!P1 IMAD R17, R12, R5, R15 ;  /* 0x000000050c119224 */ /* 0x000fe200078e020f */
[----:B------:R-:W-:Y:S01]  /*0550*/  @!P1 MOV R15, R27 ;  /* 0x0000001b000f9202 */ /* 0x000fe20000000f00 */
[----:B------:R-:W-:-:S04]  /*0560*/  @P0 IMAD.WIDE.U32 R2, R21, R2, R26 ;  /* 0x0000000215020225 */ /* 0x000fc800078e001a */
[----:B------:R-:W-:Y:S01]  /*0570*/  @!P1 IMAD.WIDE.U32 R4, R12, R4, R14 ;  /* 0x000000040c049225 */ /* 0x000fe200078e000e */
[----:B------:R-:W-:Y:S02]  /*0580*/  @P0 IADD3 R3, R3, R13, RZ ;  /* 0x0000000d03030210 */ /* 0x000fe40007ffe0ff */
[----:B-1----:R-:W-:Y:S02]  /*0590*/  @P0 LEA R8, P2, R2, R8, 0x2 ;  /* 0x0000000802080211 */ /* 0x002fe400078410ff */
[----:B------:R-:W-:Y:S02]  /*05a0*/  @!P1 IADD3 R5, R5, R17, RZ ;  /* 0x0000001105059210 */ /* 0x000fe40007ffe0ff */
[----:B0-----:R-:W-:Y:S02]  /*05b0*/  @!P1 LEA R10, P3, R4, R10, 0x2 ;  /* 0x0000000a040a9211 */ /* 0x001fe400078610ff */
[----:B------:R-:W-:Y:S02]  /*05c0*/  @P0 LEA.HI.X R9, R2, R9, R3, 0x2, P2 ;  /* 0x0000000902090211 */ /* 0x000fe400010f1403 */
[----:B------:R-:W-:-:S02]  /*05d0*/  MOV R3, RZ ;  /* 0x000000ff00037202 */ /* 0x000fc40000000f00 */
[----:B------:R-:W-:Y:S02]  /*05e0*/  MOV R2, RZ ;  /* 0x000000ff00027202 */ /* 0x000fe40000000f00 */
[----:B------:R-:W-:Y:S02]  /*05f0*/  @!P1 LEA.HI.X R11, R4, R11, R5, 0x2, P3 ;  /* 0x0000000b040b9211 */ /* 0x000fe400018f1405 */
[----:B------:R-:W-:Y:S02]  /*0600*/  CS2R R4, SRZ ;  /* 0x0000000000047805 */ /* 0x000fe4000001ff00 */
[----:B------:R-:W2:Y:S04]  /*0610*/  @P0 LDG.E.64 R2, desc[UR8][R8.64] ;  /* 0x0000000808020981 */ /* 0x000ea8000c1e1b00 */
[----:B------:R-:W3:Y:S01]  /*0620*/  @!P1 LDG.E.64 R4, desc[UR8][R10.64] ;  /* 0x000000080a049981 */ /* 0x000ee2000c1e1b00 */
[----:B------:R-:W-:Y:S01]  /*0630*/  ISETP.NE.AND P2, PT, R6, RZ, PT ;  /* 0x000000ff0600720c */ /* 0x000fe20003f45270 */
[----:B------:R-:W-:Y:S01]  /*0640*/  BSSY B0, `(.L_x_2839) ;  /* 0x0000050000007945 */ /* 0x000fe20003800000 */
[----:B------:R-:W0:Y:S02]  /*0650*/  S2R R12, SR_LANEID ;  /* 0x00000000000c7919 */ /* 0x000e240000000000 */
[----:B0-----:R-:W-:-:S02]  /*0660*/  ISETP.GT.AND P1, PT, R12, 0x1e, PT ;  /* 0x0000001e0c00780c */ /* 0x001fc40003f24270 */
[----:B------:R-:W-:Y:S01]  /*0670*/  ISETP.NE.AND P3, PT, R12, RZ, PT ;  /* 0x000000ff0c00720c */ /* 0x000fe20003f65270 */
[----:B--2---:R-:W-:Y:S01]  /*0680*/  FMUL.FTZ R15, R3, R3 ;  /* 0x00000003030f7220 */ /* 0x004fe20000410000 */
[C---:B------:R-:W-:Y:S01]  /*0690*/  FADD.FTZ R13, R2.reuse, R3 ;  /* 0x00000003020d7221 */ /* 0x040fe20000010000 */
[----:B---3--:R-:W-:Y:S02]  /*06a0*/  FMUL.FTZ R17, R5, R5 ;  /* 0x0000000505117220 */ /* 0x008fe40000410000 */
[----:B------:R-:W-:Y:S01]  /*06b0*/  FFMA.FTZ R15, R2, R2, R15 ;  /* 0x00000002020f7223 */ /* 0x000fe2000001000f */
[C---:B------:R-:W-:Y:S01]  /*06c0*/  FADD.FTZ R14, R4.reuse, R5 ;  /* 0x00000005040e7221 */ /* 0x040fe20000010000 */
[----:B------:R-:W-:Y:S01]  /*06d0*/  FADD.FTZ R13, RZ, R13 ;  /* 0x0000000dff0d7221 */ /* 0x000fe20000010000 */
[----:B------:R-:W-:Y:S01]  /*06e0*/  FFMA.FTZ R16, R4, R4, R17 ;  /* 0x0000000404107223 */ /* 0x000fe20000010011 */
[----:B------:R-:W-:Y:S02]  /*06f0*/  FADD.FTZ R15, RZ, R15 ;  /* 0x0000000fff0f7221 */ /* 0x000fe40000010000 */
[----:B------:R-:W-:-:S02]  /*0700*/  FADD.FTZ R8, R13, R14 ;  /* 0x0000000e0d087221 */ /* 0x000fc40000010000 */
        /* <DEDUP_REMOVED lines=67> */
.L_x_2840:
[----:B------:R-:W-:Y:S05]  /*0b40*/  BSYNC B0 ;  /* 0x0000000000007941 */ /* 0x000fea0003800000 */
.L_x_2839:
        /* <DEDUP_REMOVED lines=30> */
.L_x_2843:
[----:B-1----:R-:W2:Y:S04]  /*0d30*/  LDG.E.STRONG.GPU R12, desc[UR8][R10.64] ;  /* 0x000000080a0c7981 */ /* 0x002ea8000c1ef900 */
[----:B--2---:R-:W-:Y:S01]  /*0d40*/  CCTL.IVALL ;  /* 0x00000000ff00798f */ /* 0x004fe20002000000 */
[----:B------:R-:W-:Y:S05]  /*0d50*/  YIELD ;  /* 0x0000000000007946 */ /* 0x000fea0003800000 */
[----:B------:R-:W-:-:S13]  /*0d60*/  ISETP.NE.AND P1, PT, R12, R19, PT ;  /* 0x000000130c00720c */ /* 0x000fda0003f25270 */
[----:B------:R-:W-:Y:S05]  /*0d70*/  @P1 BRA `(.L_x_2843) ;  /* 0xfffffffc00ec1947 */ /* 0x000fea000383ffff */
.L_x_2842:
        /* <DEDUP_REMOVED lines=11> */
.L_x_2845:
        /* <DEDUP_REMOVED lines=63> */
.L_x_2844:
        /* <DEDUP_REMOVED lines=19> */
.L_x_2847:
[----:B------:R-:W-:Y:S05]  /*1350*/  BSYNC B0 ;  /* 0x0000000000007941 */ /* 0x000fea0003800000 */
.L_x_2846:
        /* <DEDUP_REMOVED lines=11> */
[----:B------:R-:W3:Y:S01]  /*1410*/  @!P1 LDC R18, c[0x0][0x10] ;  /* 0x00000400ff129b82 */ /* 0x000ee20000000800 */
[----:B------:R-:W-:-:S07]  /*1420*/  @!P1 LOP3.LUT R23, R7, 0x1, RZ, 0xc0, !PT ;  /* 0x0000000107179812 */ /* 0x000fce00078ec0ff */
[----:B------:R-:W4:Y:S01]  /*1430*/  @!P3 LDC.64 R12, c[0x0][0x248] ;  /* 0x00009200ff0cbb82 */ /* 0x000f220000000a00 */
[----:B-1----:R-:W-:-:S07]  /*1440*/  @!P3 IMAD R15, R10, R19, R15 ;  /* 0x000000130a0fb224 */ /* 0x002fce00078e020f */
[----:B------:R-:W1:Y:S01]  /*1450*/  @!P1 LDC.64 R10, c[0x0][0x248] ;  /* 0x00009200ff0a9b82 */ /* 0x000e620000000a00 */
[----:B------:R-:W-:Y:S02]  /*1460*/  @!P3 IMAD R19, R19, R28, RZ ;  /* 0x0000001c1313b224 */ /* 0x000fe400078e02ff */
[----:B---3--:R-:W-:Y:S02]  /*1470*/  @!P1 IMAD R23, R18, R23, RZ ;  /* 0x0000001712179224 */ /* 0x008fe400078e02ff */
[-C--:B------:R-:W-:Y:S02]  /*1480*/  @!P3 IMAD R19, R19, R16.reuse, RZ ;  /* 0x000000101313b224 */ /* 0x080fe400078e02ff */
[----:B------:R-:W-:Y:S02]  /*1490*/  @!P1 IMAD R23, R23, R16, RZ ;  /* 0x0000001017179224 */ /* 0x000fe400078e02ff */
[----:B--2---:R-:W-:Y:S01]  /*14a0*/  @!P1 IMAD R17, R17, R18, R14 ;  /* 0x0000001211119224 */ /* 0x004fe200078e020e */
[----:B------:R-:W-:-:S02]  /*14b0*/  @!P3 SHF.L.U32 R19, R19, 0x1, RZ ;  /* 0x000000011313b819 */ /* 0x000fc400000006ff */
[----:B------:R-:W-:-:S03]  /*14c0*/  @!P1 SHF.L.U32 R23, R23, 0x1, RZ ;  /* 0x0000000117179819 */ /* 0x000fc600000006ff */
[----:B----4-:R-:W-:-:S04]  /*14d0*/  @!P3 IMAD.WIDE R12, R19, 0x4, R12 ;  /* 0x00000004130cb825 */ /* 0x010fc800078e020c */
[----:B------:R-:W-:-:S04]  /*14e0*/  @!P3 IMAD.WIDE.U32 R12, R15, 0x8, R12 ;  /* 0x000000080f0cb825 */ /* 0x000fc800078e000c */
[----:B-1----:R-:W-:Y:S02]  /*14f0*/  @!P1 IMAD.WIDE R10, R23, 0x4, R10 ;  /* 0x00000004170a9825 */ /* 0x002fe400078e020a */
[----:B------:R-:W0:Y:S02]  /*1500*/  @!P3 LDG.E.64 R12, desc[UR8][R12.64] ;  /* 0x000000080c0cb981 */ /* 0x000e24000c1e1b00 */
[----:B------:R-:W-:-:S06]  /*1510*/  @!P1 IMAD.WIDE.U32 R10, R17, 0x8, R10 ;  /* 0x00000008110a9825 */ /* 0x000fcc00078e000a */
[----:B------:R-:W2:Y:S01]  /*1520*/  @!P1 LDG.E.64 R10, desc[UR8][R10.64] ;  /* 0x000000080a0a9981 */ /* 0x000ea2000c1e1b00 */
[----:B0-----:R-:W-:Y:S01]  /*1530*/  @!P3 FADD.FTZ R8, R8, R12 ;  /* 0x0000000c0808b221 */ /* 0x001fe20000010000 */
[----:B------:R-:W-:-:S03]  /*1540*/  @!P3 FADD.FTZ R9, R9, R13 ;  /* 0x0000000d0909b221 */ /* 0x000fc60000010000 */
[----:B--2---:R-:W-:Y:S01]  /*1550*/  @!P1 FADD.FTZ R8, R8, R10 ;  /* 0x0000000a08089221 */ /* 0x004fe20000010000 */
[----:B------:R-:W-:-:S07]  /*1560*/  @!P1 FADD.FTZ R9, R9, R11 ;  /* 0x0000000b09099221 */ /* 0x000fce0000010000 */
.L_x_2841:
[----:B------:R-:W-:Y:S01]  /*1570*/  ULDC.64 UR12, c[0x0][0x218] ;  /* 0x00008600000c7ab9 */ /* 0x000fe20000000a00 */
[C---:B------:R-:W-:Y:S01]  /*1580*/  LOP3.LUT P1, RZ, R6.reuse, UR7, RZ, 0xfc, !PT ;  /* 0x0000000706ff7c12 */ /* 0x040fe2000f82fcff */
[----:B------:R-:W2:Y:S01]  /*1590*/  S2UR UR6, SR_CgaCtaId ;  /* 0x00000000000679c3 */ /* 0x000ea20000008800 */
[----:B------:R-:W-:Y:S01]  /*15a0*/  ISETP.EQ.U32.AND P3, PT, RZ, UR12, PT ;  /* 0x0000000cff007c0c */ /* 0x000fe2000bf62070 */
[----:B------:R-:W-:Y:S01]  /*15b0*/  IMAD.WIDE.U32 R10, R6, -0x77777777, RZ ;  /* 0x88888889060a7825 */ /* 0x000fe200078e00ff */
[----:B------:R-:W-:Y:S02]  /*15c0*/  UMOV UR5, 0x400 ;  /* 0x0000040000057882 */ /* 0x000fe40000000000 */
[----:B------:R-:W-:Y:S02]  /*15d0*/  ISETP.EQ.OR.EX P1, PT, RZ, UR13, P1, P3 ;  /* 0x0000000dff007c0c */ /* 0x000fe40008f22730 */
[----:B------:R-:W-:Y:S01]  /*15e0*/  SHF.R.U32.HI R11, RZ, 0x3, R11 ;  /* 0x00000003ff0b7819 */ /* 0x000fe2000001160b */
[----:B-1----:R-:W1:Y:S04]  /*15f0*/  LDC.64 R12, c[0x0][0x228] ;  /* 0x00008a00ff0c7b82 */ /* 0x002e680000000a00 */
[----:B------:R-:W-:-:S04]  /*1600*/  IMAD R11, R11, -0xf, R6 ;  /* 0xfffffff10b0b7824 */ /* 0x000fc800078e0206 */
[----:B------:R-:W3:Y:S01]  /*1610*/  LDC.64 R14, c[0x0][0x230] ;  /* 0x00008c00ff0e7b82 */ /* 0x000ee20000000a00 */
[----:B------:R-:W-:-:S04]  /*1620*/  SHF.L.U32 R11, R11, 0x1, RZ ;  /* 0x000000010b0b7819 */ /* 0x000fc800000006ff */
[----:B------:R-:W-:-:S03]  /*1630*/  IADD3 R19, R11, R0, RZ ;  /* 0x000000000b137210 */ /* 0x000fc60007ffe0ff */
        /* <DEDUP_REMOVED lines=9> */
[----:B------:R-:W-:Y:S01]  /*16d0*/  @!P1 STG.E.64 desc[UR8][R16.64], R10 ;  /* 0x0000000a10009986 */ /* 0x000fe2000c101b08 */
[----:B------:R-:W-:Y:S06]  /*16e0*/  BAR.SYNC.DEFER_BLOCKING 0x0 ;  /* 0x0000000000007b1d */ /* 0x000fec0000010000 */
[----:B------:R-:W2:Y:S04]  /*16f0*/  LDG.E.64 R12, desc[UR8][R12.64] ;  /* 0x000000080c0c7981 */ /* 0x000ea8000c1e1b00 */
[----:B------:R-:W2:Y:S04]  /*1700*/  LDG.E.64 R14, desc[UR8][R14.64] ;  /* 0x000000080e0e7981 */ /* 0x000ea8000c1e1b00 */
[----:B------:R-:W1:Y:S02]  /*1710*/  LDS.64 R18, [UR5+0x90] ;  /* 0x00009005ff127984 */ /* 0x000e640008000a00 */
[----:B-1----:R-:W-:-:S04]  /*1720*/  FMUL.FTZ R18, R18, UR6 ;  /* 0x0000000612127c20 */ /* 0x002fc80008410000 */
[C---:B------:R-:W-:Y:S01]  /*1730*/  FMUL.FTZ R0, R18.reuse, R18 ;  /* 0x0000001212007220 */ /* 0x040fe20000410000 */
[C---:B0-----:R-:W-:Y:S01]  /*1740*/  FADD.FTZ R9, -R18.reuse, R2 ;  /* 0x0000000212097221 */ /* 0x041fe20000010100 */
[C---:B------:R-:W-:Y:S01]  /*1750*/  FADD.FTZ R3, -R18.reuse, R3 ;  /* 0x0000000312037221 */ /* 0x040fe20000010100 */
[C---:B------:R-:W-:Y:S01]  /*1760*/  FADD.FTZ R11, -R18.reuse, R4 ;  /* 0x00000004120b7221 */ /* 0x040fe20000010100 */
[----:B------:R-:W-:Y:S01]  /*1770*/  FFMA.FTZ R0, R19, UR6, -R0 ;  /* 0x0000000613007c23 */ /* 0x000fe20008010800 */
[----:B------:R-:W-:-:S04]  /*1780*/  FADD.FTZ R5, -R18, R5 ;  /* 0x0000000512057221 */ /* 0x000fc80000010100 */
[----:B------:R-:W-:-:S13]  /*1790*/  FSETP.GTU.FTZ.AND P1, PT, R0, RZ, PT ;  /* 0x000000ff0000720b */ /* 0x000fda0003f3c000 */
[----:B------:R-:W0:Y:S02]  /*17a0*/  @P1 LDC R19, c[0x0][0x238] ;  /* 0x00008e00ff131b82 */ /* 0x000e240000000800 */
[----:B0-----:R-:W-:Y:S01]  /*17b0*/  @P1 FADD.FTZ R8, R0, R19 ;  /* 0x0000001300081221 */ /* 0x001fe20000010000 */
[----:B------:R-:W-:-:S06]  /*17c0*/  MOV R0, 0x3f800000 ;  /* 0x3f80000000007802 */ /* 0x000fcc0000000f00 */
        /* <DEDUP_REMOVED lines=22> */
.L_x_2848:
[----:B------:R-:W-:Y:S04]  /*1930*/  BSSY B0, `(.L_x_2849) ;  /* 0x000000e000007945 */ /* 0x000fe80003800000 */
[----:B------:R-:W-:Y:S05]  /*1940*/  @!P0 BRA `(.L_x_2850) ;  /* 0x0000000000308947 */ /* 0x000fea0003800000 */
[----:B------:R-:W-:Y:S01]  /*1950*/  SHF.R.S32.HI R10, RZ, 0x1f, R21 ;  /* 0x0000001fff0a7819 */ /* 0x000fe20000011415 */
        /* <DEDUP_REMOVED lines=8> */
[----:B------:R-:W-:-:S04]  /*19e0*/  IADD3 R11, R9, R11, RZ ;  /* 0x0000000b090b7210 */ /* 0x000fc80007ffe0ff */
[----:B------:R-:W-:-:S05]  /*19f0*/  LEA.HI.X R11, R8, UR13, R11, 0x2, P2 ;  /* 0x0000000d080b7c11 */ /* 0x000fca00090f140b */
[----:B------:R0:W-:Y:S02]  /*1a00*/  STG.E.64 desc[UR8][R10.64], R4 ;  /* 0x000000040a007986 */ /* 0x0001e4000c101b08 */
.L_x_2850:
[----:B------:R-:W-:Y:S05]  /*1a10*/  BSYNC B0 ;  /* 0x0000000000007941 */ /* 0x000fea0003800000 */
.L_x_2849:
        /* <DEDUP_REMOVED lines=11> */
.L_x_2851:
        /* <DEDUP_REMOVED lines=17> */
.L_x_2853:
[----:B------:R-:W-:Y:S05]  /*1be0*/  BSYNC B0 ;  /* 0x0000000000007941 */ /* 0x000fea0003800000 */
.L_x_2852:
[----:B0-----:R-:W0:Y:S01]  /*1bf0*/  LDC R3, c[0x0][0x10] ;  /* 0x00000400ff037b82 */ /* 0x001e220000000800 */
[----:B------:R-:W-:Y:S02]  /*1c00*/  IADD3 R7, R7, 0x1, RZ ;  /* 0x0000000107077810 */ /* 0x000fe40007ffe0ff */
[----:B0-----:R-:W-:-:S04]  /*1c10*/  IADD3 R22, R3, R22, RZ ;  /* 0x0000001603167210 */ /* 0x001fc80007ffe0ff */
[----:B------:R-:W-:-:S13]  /*1c20*/  ISETP.GE.AND P1, PT, R22, UR4, PT ;  /* 0x0000000416007c0c */ /* 0x000fda000bf26270 */
[----:B------:R-:W-:Y:S05]  /*1c30*/  @!P1 BRA `(.L_x_2854) ;  /* 0xffffffe400609947 */ /* 0x000fea000383ffff */
[----:B------:R-:W-:Y:S05]  /*1c40*/  EXIT ;  /* 0x000000000000794d */ /* 0x000fea0003800000 */
.L_x_2855:
        /* <DEDUP_REMOVED lines=11> */
.L_x_3311:


//--------------------- .text._Z35group_norm_nhwc_fwd_one_pass_kernelI11Fp32IOFp32WLi128ELi30ELi480EEv26Group_norm_nhwc_fwd_params --------------------------
	.section	.text._Z35group_norm_nhwc_fwd_one_pass_kernelI11Fp32IOFp32WLi128ELi30ELi480EEv26Group_norm_nhwc_fwd_params,"ax",@progbits
	.align	128
        .global         _Z35group_norm_nhwc_fwd_one_pass_kernelI11Fp32IOFp32WLi128ELi30ELi480EEv26Group_norm_nhwc_fwd_params
        .type           _Z35group_norm_nhwc_fwd_one_pass_kernelI11Fp32IOFp32WLi128ELi30ELi480EEv26Group_norm_nhwc_fwd_params,@function
        .size           _Z35group_norm_nhwc_fwd_one_pass_kernelI11Fp32IOFp32WLi128ELi30ELi480EEv26Group_norm_nhwc_fwd_params,(.L_x_3312 - _Z35group_norm_nhwc_fwd_one_pass_kernelI11Fp32IOFp32WLi128ELi30ELi480EEv26Group_norm_nhwc_fwd_params)
        .other          _Z35group_norm_nhwc_fwd_one_pass_kernelI11Fp32IOFp32WLi128ELi30ELi480EEv26Group_norm_nhwc_fwd_params,@"STO_CUDA_ENTRY STV_DEFAULT"
_Z35group_norm_nhwc_fwd_one_pass_kernelI11Fp32IOFp32WLi128ELi30ELi480EEv26Group_norm_nhwc_fwd_params:
.text._Z35group_norm_nhwc_fwd_one_pass_kernelI11Fp32IOFp32WLi128ELi30ELi480EEv26Group_norm_nhwc_fwd_params:
        /* <DEDUP_REMOVED lines=19> */
[----:B------:R-:W-:-:S03]  /*0130*/  ULDC.64 UR8, c[0x0][0x208] ;  /* 0x0000820000087ab9 */ /* 0x000fc60000000a00 */
[----:B------:R-:W-:-:S13]  /*0140*/  ISETP.LT.U32.AND P0, PT, R2, 0x1e0, !P0 ;  /* 0x000001e00200780c */ /* 0x000fda0004701070 */
.L_x_2877:
[----:B0-----:R-:W0:Y:S01]  /*0150*/  LDC R11, c[0x0][0x288] ;  /* 0x0000a200ff0b7b82 */ /* 0x001e220000000800 */
[----:B------:R-:W-:Y:S01]  /*0160*/  IADD3 R25, R31, 0x40, RZ ;  /* 0x000000401f197810 */ /* 0x000fe20007ffe0ff */
[----:B------:R-:W-:Y:S01]  /*0170*/  ULDC.64 UR10, c[0x0][0x278] ;  /* 0x00009e00000a7ab9 */ /* 0x000fe20000000a00 */
[----:B------:R-:W-:Y:S02]  /*0180*/  SHF.R.S32.HI R29, RZ, 0x1f, R30 ;  /* 0x0000001fff1d7819 */ /* 0x000fe4000001141e */
[----:B------:R-:W-:-:S03]  /*0190*/  SHF.R.S32.HI R21, RZ, 0x1f, R25 ;  /* 0x0000001fff157819 */ /* 0x000fc60000011419 */
[----:B------:R-:W1:Y:S01]  /*01a0*/  @P0 LDC.64 R16, c[0x0][0x220] ;  /* 0x00008800ff100b82 */ /* 0x000e620000000a00 */
[----:B0-----:R-:W-:Y:S02]  /*01b0*/  IABS R7, R11 ;  /* 0x0000000b00077213 */ /* 0x001fe40000000000 */
[----:B------:R-:W-:Y:S02]  /*01c0*/  ISETP.NE.AND P3, PT, R11, RZ, PT ;  /* 0x000000ff0b00720c */ /* 0x000fe40003f65270 */
        /* <DEDUP_REMOVED lines=9> */
[----:B------:R-:W-:-:S04]  /*0260*/  LOP3.LUT R4, R32, R11, RZ, 0x3c, !PT ;  /* 0x0000000b20047212 */ /* 0x000fc800078e3cff */
        /* <DEDUP_REMOVED lines=8> */
[----:B------:R-:W-:Y:S02]  /*02f0*/  ISETP.GE.U32.AND P2, PT, R30, UR10, PT ;  /* 0x0000000a1e007c0c */ /* 0x000fe4000bf46070 */
[----:B------:R-:W-:Y:S02]  /*0300*/  IADD3 R6, R31, 0x60, RZ ;  /* 0x000000601f067810 */ /* 0x000fe40007ffe0ff */
[----:B------:R-:W-:-:S04]  /*0310*/  ISETP.GE.AND.EX P2, PT, R29, UR11, PT, P2 ;  /* 0x0000000b1d007c0c */ /* 0x000fc8000bf46320 */
[----:B------:R-:W-:-:S03]  /*0320*/  ISETP.GT.U32.OR P2, PT, R2, 0x1df, P2 ;  /* 0x000001df0200780c */ /* 0x000fc60001744470 */
[----:B------:R-:W-:Y:S02]  /*0330*/  @P1 IADD3 R5, R5, 0x1, RZ ;  /* 0x0000000105051810 */ /* 0x000fe40007ffe0ff */
[----:B------:R-:W-:Y:S02]  /*0340*/  ISETP.GE.U32.AND P1, PT, R25, UR10, PT ;  /* 0x0000000a19007c0c */ /* 0x000fe4000bf26070 */
[----:B------:R-:W-:Y:S01]  /*0350*/  MOV R9, R5 ;  /* 0x0000000500097202 */ /* 0x000fe20000000f00 */
[C---:B------:R-:W-:Y:S01]  /*0360*/  IMAD.WIDE.U32 R4, R2.reuse, -0x77777777, RZ ;  /* 0x8888888902047825 */ /* 0x040fe200078e00ff */
[----:B------:R-:W-:Y:S02]  /*0370*/  ISETP.GE.AND.EX P1, PT, R21, UR11, PT, P1 ;  /* 0x0000000b15007c0c */ /* 0x000fe4000bf26310 */
[----:B------:R-:W-:Y:S02]  /*0380*/  @!P4 IADD3 R9, -R9, RZ, RZ ;  /* 0x000000ff0909c210 */ /* 0x000fe40007ffe1ff */
[----:B------:R-:W-:Y:S01]  /*0390*/  ISETP.GT.U32.OR P1, PT, R2, 0x1df, P1 ;  /* 0x000001df0200780c */ /* 0x000fe20000f24470 */
[----:B------:R-:W0:Y:S01]  /*03a0*/  @!P2 LDC.64 R12, c[0x0][0x270] ;  /* 0x00009c00ff0cab82 */ /* 0x000e220000000a00 */
[----:B------:R-:W-:-:S02]  /*03b0*/  @!P3 LOP3.LUT R9, RZ, R11, RZ, 0x33, !PT ;  /* 0x0000000bff09b212 */ /* 0x000fc400078e33ff */
[----:B------:R-:W-:Y:S02]  /*03c0*/  SHF.R.U32.HI R5, RZ, 0x3, R5 ;  /* 0x00000003ff057819 */ /* 0x000fe40000011605 */
[----:B------:R-:W-:Y:S02]  /*03d0*/  IADD3 R7, -R9, RZ, RZ ;  /* 0x000000ff09077210 */ /* 0x000fe40007ffe1ff */
[----:B------:R-:W-:Y:S01]  /*03e0*/  ISETP.GE.U32.AND P3, PT, R6, UR10, PT ;  /* 0x0000000a06007c0c */ /* 0x000fe2000bf66070 */
[----:B------:R-:W-:Y:S02]  /*03f0*/  IMAD R8, R5, -0xf, R2 ;  /* 0xfffffff105087824 */ /* 0x000fe400078e0202 */
[----:B------:R-:W2:Y:S01]  /*0400*/  @P0 LDC.64 R4, c[0x0][0x270] ;  /* 0x00009c00ff040b82 */ /* 0x000ea20000000a00 */
[----:B------:R-:W-:Y:S01]  /*0410*/  IMAD R28, R11, R7, R32 ;  /* 0x000000070b1c7224 */ /* 0x000fe200078e0220 */
[----:B------:R-:W-:Y:S02]  /*0420*/  SHF.R.S32.HI R7, RZ, 0x1f, R6 ;  /* 0x0000001fff077819 */ /* 0x000fe40000011406 */
[----:B------:R-:W-:Y:S01]  /*0430*/  SHF.L.U32 R35, R8, 0x1, RZ ;  /* 0x0000000108237819 */ /* 0x000fe200000006ff */
[----:B------:R-:W-:Y:S01]  /*0440*/  IMAD R28, R28, 0x1e, RZ ;  /* 0x0000001e1c1c7824 */ /* 0x000fe200078e02ff */
[----:B------:R-:W-:-:S02]  /*0450*/  SHF.R.S32.HI R8, RZ, 0x1f, R9 ;  /* 0x0000001fff087819 */ /* 0x000fc40000011409 */
[----:B------:R-:W3:Y:S01]  /*0460*/  @!P1 LDC.64 R18, c[0x0][0x270] ;  /* 0x00009c00ff129b82 */ /* 0x000ee20000000a00 */
[----:B------:R-:W-:Y:S02]  /*0470*/  SHF.R.S32.HI R11, RZ, 0x1f, R35 ;  /* 0x0000001fff0b7819 */ /* 0x000fe40000011423 */
[----:B------:R-:W-:Y:S02]  /*0480*/  IADD3 R34, P4, R35, R28, RZ ;  /* 0x0000001c23227210 */ /* 0x000fe40007f9e0ff */
[----:B------:R-:W-:Y:S01]  /*0490*/  ISETP.GE.AND.EX P3, PT, R7, UR11, PT, P3 ;  /* 0x0000000b07007c0c */ /* 0x000fe2000bf66330 */
[----:B------:R-:W-:Y:S01]  /*04a0*/  ULDC.64 UR10, c[0x0][0x280] ;  /* 0x0000a000000a7ab9 */ /* 0x000fe20000000a00 */
[----:B------:R-:W-:Y:S01]  /*04b0*/  LEA.HI.X.SX32 R35, R28, R11, 0x1, P4 ;  /* 0x0000000b1c237211 */ /* 0x000fe200020f0eff */
[----:B------:R-:W-:Y:S01]  /*04c0*/  IMAD R8, R8, UR10, RZ ;  /* 0x0000000a08087c24 */ /* 0x000fe2000f8e02ff */
[----:B------:R-:W-:Y:S01]  /*04d0*/  ISETP.GT.U32.OR P3, PT, R2, 0x1df, P3 ;  /* 0x000001df0200780c */ /* 0x000fe20001f64470 */
[----:B------:R-:W4:Y:S01]  /*04e0*/  @!P2 LDC.64 R10, c[0x0][0x220] ;  /* 0x00008800ff0aab82 */ /* 0x000f220000000a00 */
[----:B0-----:R-:W-:-:S02]  /*04f0*/  @!P2 IMAD R22, R29, R12, RZ ;  /* 0x0000000c1d16a224 */ /* 0x001fc400078e02ff */
[C---:B------:R-:W-:Y:S02]  /*0500*/  IMAD R37, R9.reuse, UR11, R8 ;  /* 0x0000000b09257c24 */ /* 0x040fe4000f8e0208 */
[----:B------:R-:W-:-:S03]  /*0510*/  IMAD.WIDE.U32 R34, R9, UR10, R34 ;  /* 0x0000000a09227c25 */ /* 0x000fc6000f8e0022 */
[----:B------:R-:W0:Y:S01]  /*0520*/  @!P1 LDC.64 R8, c[0x0][0x220] ;  /* 0x00008800ff089b82 */ /* 0x000e220000000a00 */
[----:B--2---:R-:W-:Y:S01]  /*0530*/  @P0 IMAD R20, R3, R4, RZ ;  /* 0x0000000403140224 */ /* 0x004fe200078e02ff */
[----:B------:R-:W-:Y:S02]  /*0540*/  IADD3 R37, R35, R37, RZ ;  /* 0x0000002523257210 */ /* 0x000fe40007ffe0ff */
[----:B------:R-:W-:Y:S01]  /*0550*/  @P0 MOV R36, R34 ;  /* 0x0000002200240202 */ /* 0x000fe20000000f00 */
[----:B------:R-:W-:Y:S01]  /*0560*/  @P0 IMAD R27, R31, R5, R20 ;  /* 0x000000051f1b0224 */ /* 0x000fe200078e0214 */
[----:B------:R-:W-:Y:S01]  /*0570*/  @!P1 MOV R5, R37 ;  /* 0x0000002500059202 */ /* 0x000fe20000000f00 */
[----:B---3--:R-:W-:Y:S01]  /*0580*/  @!P1 IMAD R24, R21, R18, RZ ;  /* 0x0000001215189224 */ /* 0x008fe200078e02ff */
[----:B------:R-:W2:Y:S01]  /*0590*/  @!P3 LDC.64 R14, c[0x0][0x270] ;  /* 0x00009c00ff0ebb82 */ /* 0x000ea20000000a00 */
[----:B------:R-:W-:Y:S01]  /*05a0*/  @P0 IMAD.WIDE.U32 R20, R31, R4, R36 ;  /* 0x000000041f140225 */ /* 0x000fe200078e0024 */
[----:B------:R-:W-:-:S03]  /*05b0*/  @!P1 MOV R4, R34 ;  /* 0x0000002200049202 */ /* 0x000fc60000000f00 */
[C---:B------:R-:W-:Y:S01]  /*05c0*/  @!P1 IMAD R23, R25.reuse, R19, R24 ;  /* 0x0000001319179224 */ /* 0x040fe200078e0218 */
[----:B------:R-:W-:Y:S01]  /*05d0*/  @!P2 MOV R19, R37 ;  /* 0x000000250013a202 */ /* 0x000fe20000000f00 */
[----:B------:R-:W-:Y:S01]  /*05e0*/  @!P1 IMAD.WIDE.U32 R4, R25, R18, R4 ;  /* 0x0000001219049225 */ /* 0x000fe200078e0004 */
[----:B------:R-:W-:Y:S02]  /*05f0*/  @!P2 MOV R18, R34 ;  /* 0x000000220012a202 */ /* 0x000fe40000000f00 */
[----:B------:R-:W-:Y:S01]  /*0600*/  @P0 IADD3 R27, R21, R27, RZ ;  /* 0x0000001b151b0210 */ /* 0x000fe20007ffe0ff */
[----:B------:R-:W-:Y:S01]  /*0610*/  @!P2 IMAD R25, R30, R13, R22 ;  /* 0x0000000d1e19a224 */ /* 0x000fe200078e0216 */
[----:B-1----:R-:W-:Y:S01]  /*0620*/  @P0 LEA R16, P4, R20, R16, 0x2 ;  /* 0x0000001014100211 */ /* 0x002fe200078810ff */
[----:B------:R-:W-:Y:S01]  /*0630*/  @!P2 IMAD.WIDE.U32 R18, R30, R12, R18 ;  /* 0x0000000c1e12a225 */ /* 0x000fe200078e0012 */
[----:B------:R-:W-:Y:S01]  /*0640*/  @!P1 IADD3 R23, R5, R23, RZ ;  /* 0x0000001705179210 */ /* 0x000fe20007ffe0ff */
[----:B------:R-:W1:Y:S01]  /*0650*/  @!P3 LDC.64 R12, c[0x0][0x220] ;  /* 0x00008800ff0cbb82 */ /* 0x000e620000000a00 */
[----:B------:R-:W-:-:S02]  /*0660*/  @P0 LEA.HI.X R17, R20, R17, R27, 0x2, P4 ;  /* 0x0000001114110211 */ /* 0x000fc400020f141b */
[----:B------:R-:W-:Y:S02]  /*0670*/  @!P2 IADD3 R25, R19, R25, RZ ;  /* 0x000000191319a210 */ /* 0x000fe40007ffe0ff */
[----:B----4-:R-:W-:Y:S02]  /*0680*/  @!P2 LEA R10, P4, R18, R10, 0x2 ;  /* 0x0000000a120aa211 */ /* 0x010fe400078810ff */
[----:B0-----:R-:W-:Y:S02]  /*0690*/  @!P1 LEA R8, P5, R4, R8, 0x2 ;  /* 0x0000000804089211 */ /* 0x001fe400078a10ff */
[----:B------:R-:W-:Y:S01]  /*06a0*/  @!P2 LEA.HI.X R11, R18, R11, R25, 0x2, P4 ;  /* 0x0000000b120ba211 */ /* 0x000fe200020f1419 */
[----:B--2---:R-:W-:Y:S01]  /*06b0*/  @!P3 IMAD R7, R7, R14, RZ ;  /* 0x0000000e0707b224 */ /* 0x004fe200078e02ff */
[----:B------:R-:W-:Y:S02]  /*06c0*/  @!P3 MOV R18, R34 ;  /* 0x000000220012b202 */ /* 0x000fe40000000f00 */
[----:B------:R-:W-:Y:S01]  /*06d0*/  @!P3 MOV R19, R37 ;  /* 0x000000250013b202 */ /* 0x000fe20000000f00 */
[----:B------:R-:W-:Y:S01]  /*06e0*/  @!P3 IMAD R21, R6, R15, R7 ;  /* 0x0000000f0615b224 */ /* 0x000fe200078e0207 */
[----:B------:R-:W-:-:S02]  /*06f0*/  @!P1 LEA.HI.X R9, R4, R9, R23, 0x2, P5 ;  /* 0x0000000904099211 */ /* 0x000fc400028f1417 */
[----:B------:R-:W-:Y:S01]  /*0700*/  MOV R5, RZ ;  /* 0x000000ff00057202 */ /* 0x000fe20000000f00 */
[----:B------:R-:W-:Y:S01]  /*0710*/  @!P3 IMAD.WIDE.U32 R14, R6, R14, R18 ;  /* 0x0000000e060eb225 */ /* 0x000fe200078e0012 */
[----:B------:R-:W-:Y:S02]  /*0720*/  MOV R4, RZ ;  /* 0x000000ff00047202 */ /* 0x000fe40000000f00 */
[----:B------:R-:W-:Y:S02]  /*0730*/  CS2R R6, SRZ ;  /* 0x0000000000067805 */ /* 0x000fe4000001ff00 */
[----:B------:R-:W-:Y:S02]  /*0740*/  CS2R R24, SRZ ;  /* 0x0000000000187805 */ /* 0x000fe4000001ff00 */
[----:B------:R-:W2:Y:S01]  /*0750*/  @P0 LDG.E.64 R4, desc[UR8][R16.64] ;  /* 0x0000000810040981 */ /* 0x000ea2000c1e1b00 */
[----:B------:R-:W-:Y:S02]  /*0760*/  @!P3 IADD3 R15, R15, R21, RZ ;  /* 0x000000150f0fb210 */ /* 0x000fe40007ffe0ff */
[----:B-1----:R-:W-:Y:S01]  /*0770*/  @!P3 LEA R12, P4, R14, R12, 0x2 ;  /* 0x0000000c0e0cb211 */ /* 0x002fe200078810ff */
[----:B------:R-:W3:Y:S01]  /*0780*/  @!P2 LDG.E.64 R6, desc[UR8][R10.64] ;  /* 0x000000080a06a981 */ /* 0x000ee2000c1e1b00 */
[----:B------:R-:W-:-:S02]  /*0790*/  CS2R R26, SRZ ;  /* 0x00000000001a7805 */ /* 0x000fc4000001ff00 */
[----:B------:R-:W-:Y:S01]  /*07a0*/  @!P3 LEA.HI.X R13, R14, R13, R15, 0x2, P4 ;  /* 0x0000000d0e0db211 */ /* 0x000fe200020f140f */
[----:B------:R0:W4:Y:S04]  /*07b0*/  @!P1 LDG.E.64 R24, desc[UR8][R8.64] ;  /* 0x0000000808189981 */ /* 0x000128000c1e1b00 */
[----:B------:R-:W5:Y:S01]  /*07c0*/  @!P3 LDG.E.64 R26, desc[UR8][R12.64] ;  /* 0x000000080c1ab981 */ /* 0x000f62000c1e1b00 */
[----:B------:R-:W1:Y:S01]  /*07d0*/  S2UR UR6, SR_CgaCtaId ;  /* 0x00000000000679c3 */ /* 0x000e620000008800 */
[----:B------:R-:W-:Y:S01]  /*07e0*/  UMOV UR5, 0x400 ;  /* 0x0000040000057882 */ /* 0x000fe20000000000 */
[----:B------:R-:W-:Y:S01]  /*07f0*/  ISETP.NE.AND P2, PT, R2, RZ, PT ;  /* 0x000000ff0200720c */ /* 0x000fe20003f45270 */
[----:B------:R-:W0:Y:S01]  /*0800*/  S2R R14, SR_LANEID ;  /* 0x00000000000e7919 */ /* 0x000e220000000000 */
[----:B------:R-:W-:Y:S01]  /*0810*/  BSSY B0, `(.L_x_2856) ;  /* 0x000005e000007945 */ /* 0x000fe20003800000 */
[----:B-1----:R-:W-:Y:S01]  /*0820*/  ULEA UR5, UR6, UR5, 0x18 ;  /* 0x0000000506057291 */ /* 0x002fe2000f8ec03f */
        /* <DEDUP_REMOVED lines=9> */
[----:B------:R-:W-:Y:S01]  /*08c0*/  FADD.FTZ R17, RZ, R17 ;  /* 0x00000011ff117221 */ /* 0x000fe20000010000 */
[----:B----4-:R-:W-:Y:S01]  /*08d0*/  FMUL.FTZ R11, R25, R25 ;  /* 0x00000019190b7220 */ /* 0x010fe20000410000 */
[----:B------:R-:W-:Y:S01]  /*08e0*/  FADD.FTZ R10, R15, R10 ;  /* 0x0000000a0f0a7221 */ /* 0x000fe20000010000 */
[C---:B------:R-:W-:Y:S01]  /*08f0*/  FADD.FTZ R9, R24.reuse, R25 ;  /* 0x0000001918097221 */ /* 0x040fe20000010000 */
[----:B------:R-:W-:Y:S01]  /*0900*/  FADD.FTZ R8, R17, R8 ;  /* 0x0000000811087221 */ /* 0x000fe20000010000 */
[----:B------:R-:W-:Y:S01]  /*0910*/  FFMA.FTZ R11, R24, R24, R11 ;  /* 0x00000018180b7223 */ /* 0x000fe2000001000b */
[----:B-----5:R-:W-:Y:S01]  /*0920*/  FMUL.FTZ R13, R27, R27 ;  /* 0x0000001b1b0d7220 */ /* 0x020fe20000410000 */
[----:B------:R-:W-:Y:S01]  /*0930*/  FADD.FTZ R9, R10, R9 ;  /* 0x000000090a097221 */ /* 0x000fe20000010000 */
[----:B------:R-:W-:Y:S01]  /*0940*/  FADD.FTZ R10, R26, R27 ;  /* 0x0000001b1a0a7221 */ /* 0x000fe20000010000 */
[----:B------:R-:W-:Y:S01]  /*0950*/  FADD.FTZ R11, R8, R11 ;  /* 0x0000000b080b7221 */ /* 0x000fe20000010000 */
[----:B------:R-:W-:Y:S01]  /*0960*/  FFMA.FTZ R12, R26, R26, R13 ;  /* 0x0000001a1a0c7223 */ /* 0x000fe2000001000d */
[----:B------:R-:W-:Y:S01]  /*0970*/  SHF.R.S32.HI R13, RZ, 0x1f, R2 ;  /* 0x0000001fff0d7819 */ /* 0x000fe20000011402 */
[----:B------:R-:W-:-:S02]  /*0980*/  FADD.FTZ R8, R9, R10 ;  /* 0x0000000a09087221 */ /* 0x000fc40000010000 */
[----:B------:R-:W-:Y:S01]  /*0990*/  FADD.FTZ R9, R11, R12 ;  /* 0x0000000c0b097221 */ /* 0x000fe20000010000 */
[----:B------:R-:W-:Y:S02]  /*09a0*/  LEA.HI R13, R13, R2, RZ, 0x5 ;  /* 0x000000020d0d7211 */ /* 0x000fe400078f28ff */
[----:B------:R-:W0:Y:S02]  /*09b0*/  SHFL.DOWN PT, R11, R8, 0x1, 0x1f ;  /* 0x08201f00080b7f89 */ /* 0x000e2400000e0000 */
[----:B------:R-:W-:Y:S02]  /*09c0*/  SHF.R.S32.HI R13, RZ, 0x5, R13 ;  /* 0x00000005ff0d7819 */ /* 0x000fe4000001140d */
[----:B------:R-:W1:Y:S02]  /*09d0*/  SHFL.DOWN PT, R10, R9, 0x1, 0x1f ;  /* 0x08201f00090a7f89 */ /* 0x000e6400000e0000 */
        /* <DEDUP_REMOVED lines=32> */
[----:B0-----:R-:W0:Y:S01]  /*0be0*/  LDS.128 R12, [UR5+0x40] ;  /* 0x00004005ff0c7984 */ /* 0x001e220008000c00 */
[----:B-1----:R-:W-:Y:S01]  /*0bf0*/  FADD.FTZ R33, R8, R10 ;  /* 0x0000000a08217221 */ /* 0x002fe20000010000 */
[----:B------:R-:W-:-:S03]  /*0c00*/  FADD.FTZ R8, R9, R11 ;  /* 0x0000000b09087221 */ /* 0x000fc60000010000 */
[----:B--2---:R-:W-:Y:S01]  /*0c10*/  FADD.FTZ R33, R33, R16 ;  /* 0x0000001021217221 */ /* 0x004fe20000010000 */
[----:B------:R-:W-:Y:S02]  /*0c20*/  FADD.FTZ R16, R8, R17 ;  /* 0x0000001108107221 */ /* 0x000fe40000010000 */
[----:B------:R-:W1:Y:S01]  /*0c30*/  LDS.128 R8, [UR5+0x50] ;  /* 0x00005005ff087984 */ /* 0x000e620008000c00 */
[----:B------:R-:W-:Y:S01]  /*0c40*/  FADD.FTZ R33, R33, R18 ;  /* 0x0000001221217221 */ /* 0x000fe20000010000 */
[----:B------:R-:W-:-:S03]  /*0c50*/  FADD.FTZ R16, R16, R19 ;  /* 0x0000001310107221 */ /* 0x000fc60000010000 */
[----:B---3--:R-:W-:Y:S01]  /*0c60*/  FADD.FTZ R33, R33, R20 ;  /* 0x0000001421217221 */ /* 0x008fe20000010000 */
[----:B------:R-:W-:-:S03]  /*0c70*/  FADD.FTZ R16, R16, R21 ;  /* 0x0000001510107221 */ /* 0x000fc60000010000 */
[----:B------:R-:W-:Y:S01]  /*0c80*/  FADD.FTZ R33, R33, R22 ;  /* 0x0000001621217221 */ /* 0x000fe20000010000 */
[----:B------:R-:W-:Y:S02]  /*0c90*/  FADD.FTZ R20, R16, R23 ;  /* 0x0000001710147221 */ /* 0x000fe40000010000 */
[----:B------:R-:W2:Y:S01]  /*0ca0*/  LDS.128 R16, [UR5+0x60] ;  /* 0x00006005ff107984 */ /* 0x000ea20008000c00 */
[----:B0-----:R-:W-:Y:S01]  /*0cb0*/  FADD.FTZ R33, R33, R12 ;  /* 0x0000000c21217221 */ /* 0x001fe20000010000 */
[----:B------:R-:W-:Y:S02]  /*0cc0*/  FADD.FTZ R12, R20, R13 ;  /* 0x0000000d140c7221 */ /* 0x000fe40000010000 */
[----:B------:R-:W0:Y:S01]  /*0cd0*/  LDS.128 R20, [UR5+0x70] ;  /* 0x00007005ff147984 */ /* 0x000e220008000c00 */
[----:B------:R-:W-:Y:S01]  /*0ce0*/  FADD.FTZ R33, R33, R14 ;  /* 0x0000000e21217221 */ /* 0x000fe20000010000 */
[----:B------:R-:W-:Y:S02]  /*0cf0*/  FADD.FTZ R14, R12, R15 ;  /* 0x0000000f0c0e7221 */ /* 0x000fe40000010000 */
[----:B------:R-:W3:Y:S01]  /*0d00*/  LDS.64 R12, [UR5+0x80] ;  /* 0x00008005ff0c7984 */ /* 0x000ee20008000a00 */
        /* <DEDUP_REMOVED lines=12> */
[----:B---3--:R-:W-:Y:S01]  /*0dd0*/  FADD.FTZ R8, R33, R12 ;  /* 0x0000000c21087221 */ /* 0x008fe20000010000 */
[----:B------:R-:W-:-:S07]  /*0de0*/  FADD.FTZ R9, R14, R13 ;  /* 0x0000000d0e097221 */ /* 0x000fce0000010000 */
.L_x_2857:
[----:B------:R-:W-:Y:S05]  /*0df0*/  BSYNC B0 ;  /* 0x0000000000007941 */ /* 0x000fea0003800000 */
.L_x_2856:
        /* <DEDUP_REMOVED lines=9> */
[----:B0-----:R-:W0:Y:S02]  /*0e90*/  LDC.64 R12, c[0x0][0x248] ;  /* 0x00009200ff0c7b82 */ /* 0x001e240000000a00 */
[----:B------:R-:W-:-:S06]  /*0ea0*/  SEL R21, R21, 0xffffffff, !P1 ;  /* 0xffffffff15157807 */ /* 0x000fcc0004800000 */
[----:B------:R-:W3:Y:S01]  /*0eb0*/  LDC.64 R10, c[0x0][0x240] ;  /* 0x00009000ff0a7b82 */ /* 0x000ee20000000a00 */
[----:B-1----:R-:W-:-:S04]  /*0ec0*/  IMAD R14, R19, R16, RZ ;  /* 0x00000010130e7224 */ /* 0x002fc800078e02ff */
[----:B------:R-:W-:-:S05]  /*0ed0*/  IMAD R15, R14, R20, RZ ;  /* 0x000000140e0f7224 */ /* 0x000fca00078e02ff */
[----:B------:R-:W-:Y:S02]  /*0ee0*/  SHF.L.U32 R15, R15, 0x1, RZ ;  /* 0x000000010f0f7819 */ /* 0x000fe400000006ff */
[----:B--2---:R-:W-:-:S03]  /*0ef0*/  IADD3 R23, R14, R17, RZ ;  /* 0x000000110e177210 */ /* 0x004fc60007ffe0ff */
[----:B0-----:R-:W-:-:S04]  /*0f00*/  IMAD.WIDE R12, R15, 0x4, R12 ;  /* 0x000000040f0c7825 */ /* 0x001fc800078e020c */
[----:B------:R-:W-:-:S04]  /*0f10*/  IMAD R15, R16, UR7, R17 ;  /* 0x00000007100f7c24 */ /* 0x000fc8000f8e0211 */
[----:B------:R-:W-:-:S04]  /*0f20*/  IMAD.WIDE.U32 R14, R15, 0x8, R12 ;  /* 0x000000080f0e7825 */ /* 0x000fc800078e000c */
[----:B---3--:R-:W-:Y:S01]  /*0f30*/  IMAD.WIDE.U32 R12, R23, 0x4, R10 ;  /* 0x00000004170c7825 */ /* 0x008fe200078e000a */
        /* <DEDUP_REMOVED lines=10> */
.L_x_2860:
[----:B-1----:R-:W2:Y:S04]  /*0fe0*/  LDG.E.STRONG.GPU R12, desc[UR8][R10.64] ;  /* 0x000000080a0c7981 */ /* 0x002ea8000c1ef900 */
[----:B--2---:R-:W-:Y:S01]  /*0ff0*/  CCTL.IVALL ;  /* 0x00000000ff00798f */ /* 0x004fe20002000000 */
[----:B------:R-:W-:Y:S05]  /*1000*/  YIELD ;  /* 0x0000000000007946 */ /* 0x000fea0003800000 */
[----:B------:R-:W-:-:S13]  /*1010*/  ISETP.NE.AND P1, PT, R12, R23, PT ;  /* 0x000000170c00720c */ /* 0x000fda0003f25270 */
[----:B------:R-:W-:Y:S05]  /*1020*/  @P1 BRA `(.L_x_2860) ;  /* 0xfffffffc00ec1947 */ /* 0x000fea000383ffff */
.L_x_2859:
[----:B------:R-:W-:Y:S01]  /*1030*/  ISETP.NE.AND P1, PT, R20, RZ, PT ;  /* 0x000000ff1400720c */ /* 0x000fe20003f25270 */
[----:B------:R-:W-:Y:S05]  /*1040*/  WARPSYNC.ALL ;  /* 0x0000000000007948 */ /* 0x000fea0003800000 */
[----:B------:R-:W-:Y:S07]  /*1050*/  BAR.SYNC.DEFER_BLOCKING 0x0 ;  /* 0x0000000000007b1d */ /* 0x000fee0000010000 */
[----:B------:R-:W-:Y:S05]  /*1060*/  @!P1 BRA `(.L_x_2858) ;  /* 0x0000000400e89947 */ /* 0x000fea0003800000 */
[----:B------:R-:W-:Y:S01]  /*1070*/  IADD3 R10, R20, -0x1, RZ ;  /* 0xffffffff140a7810 */ /* 0x000fe20007ffe0ff */
[----:B-1----:R-:W-:-:S03]  /*1080*/  HFMA2.MMA R21, -RZ, RZ, 0, 0 ;  /* 0x00000000ff157435 */ /* 0x002fc600000001ff */
[----:B------:R-:W-:-:S13]  /*1090*/  ISETP.GE.U32.AND P1, PT, R10, 0x3, PT ;  /* 0x000000030a00780c */ /* 0x000fda0003f26070 */
[----:B------:R-:W-:Y:S05]  /*10a0*/  @!P1 BRA `(.L_x_2861) ;  /* 0x0000000400089947 */ /* 0x000fea0003800000 */
[----:B------:R-:W-:Y:S02]  /*10b0*/  LOP3.LUT R11, R20, 0x3, RZ, 0xc0, !PT ;  /* 0x00000003140b7812 */ /* 0x000fe400078ec0ff */
[----:B------:R-:W-:Y:S02]  /*10c0*/  MOV R21, RZ ;  /* 0x000000ff00157202 */ /* 0x000fe40000000f00 */
[----:B------:R-:W-:-:S07]  /*10d0*/  IADD3 R22, -R11, R20, RZ ;  /* 0x000000140b167210 */ /* 0x000fce0007ffe1ff */
.L_x_2862:
[C---:B------:R-:W-:Y:S02]  /*10e0*/  ISETP.EQ.OR P4, PT, R21.reuse, UR7, P2 ;  /* 0x0000000715007c0c */ /* 0x040fe40009782670 */
[C---:B------:R-:W-:Y:S02]  /*10f0*/  IADD3 R12, R21.reuse, 0x1, RZ ;  /* 0x00000001150c7810 */ /* 0x040fe40007ffe0ff */
[----:B------:R-:W-:Y:S02]  /*1100*/  IADD3 R19, R21, 0x2, RZ ;  /* 0x0000000215137810 */ /* 0x000fe40007ffe0ff */
[----:B------:R-:W-:Y:S02]  /*1110*/  ISETP.EQ.OR P5, PT, R12, UR7, P2 ;  /* 0x000000070c007c0c */ /* 0x000fe400097a2670 */
[----:B------:R-:W-:-:S05]  /*1120*/  ISETP.EQ.OR P3, PT, R19, UR7, P2 ;  /* 0x0000000713007c0c */ /* 0x000fca0009762670 */
[----:B------:R-:W1:Y:S01]  /*1130*/  @!P4 S2R R15, SR_CTAID.Y ;  /* 0x00000000000fc919 */ /* 0x000e620000002600 */
[----:B------:R-:W2:Y:S01]  /*1140*/  @!P4 LDC R14, c[0x0][0x10] ;  /* 0x00000400ff0ecb82 */ /* 0x000ea20000000800 */
[----:B0-----:R-:W-:-:S04]  /*1150*/  @!P4 LOP3.LUT R13, R0, 0x1, RZ, 0xc0, !PT ;  /* 0x00000001000dc812 */ /* 0x001fc800078ec0ff */
[----:B------:R-:W0:Y:S01]  /*1160*/  @!P5 S2R R23, SR_CTAID.Y ;  /* 0x000000000017d919 */ /* 0x000e220000002600 */
[----:B------:R-:W-:Y:S02]  /*1170*/  @!P5 LOP3.LUT R16, R0, 0x1, RZ, 0xc0, !PT ;  /* 0x000000010010d812 */ /* 0x000fe400078ec0ff */
[----:B------:R-:W0:Y:S08]  /*1180*/  @!P5 LDC R33, c[0x0][0x10] ;  /* 0x00000400ff21db82 */ /* 0x000e300000000800 */
[----:B------:R-:W3:Y:S01]  /*1190*/  @!P4 LDC.64 R10, c[0x0][0x248] ;  /* 0x00009200ff0acb82 */ /* 0x000ee20000000a00 */
[----:B--2---:R-:W-:-:S07]  /*11a0*/  @!P4 IMAD R13, R14, R13, RZ ;  /* 0x0000000d0e0dc224 */ /* 0x004fce00078e02ff */
[----:B------:R-:W2:Y:S01]  /*11b0*/  @!P3 LDC R17, c[0x0][0x10] ;  /* 0x00000400ff11bb82 */ /* 0x000ea20000000800 */
[----:B------:R-:W-:Y:S02]  /*11c0*/  @!P4 IMAD R13, R13, R20, RZ ;  /* 0x000000140d0dc224 */ /* 0x000fe400078e02ff */
[----:B-1----:R-:W-:Y:S02]  /*11d0*/  @!P4 IMAD R15, R14, R21, R15 ;  /* 0x000000150e0fc224 */ /* 0x002fe400078e020f */
[----:B------:R-:W2:Y:S01]  /*11e0*/  @!P3 S2R R14, SR_CTAID.Y ;  /* 0x00000000000eb919 */ /* 0x000ea20000002600 */
[----:B------:R-:W-:Y:S01]  /*11f0*/  @!P4 SHF.L.U32 R13, R13, 0x1, RZ ;  /* 0x000000010d0dc819 */ /* 0x000fe200000006ff */
[----:B0-----:R-:W-:Y:S02]  /*1200*/  @!P5 IMAD R23, R12, R33, R23 ;  /* 0x000000210c17d224 */ /* 0x001fe400078e0217 */
[----:B------:R-:W-:Y:S01]  /*1210*/  @!P5 IMAD R33, R33, R16, RZ ;  /* 0x000000102121d224 */ /* 0x000fe200078e02ff */
[----:B------:R-:W-:Y:S01]  /*1220*/  @!P3 LOP3.LUT R16, R0, 0x1, RZ, 0xc0, !PT ;  /* 0x000000010010b812 */ /* 0x000fe200078ec0ff */
[----:B---3--:R-:W-:-:S02]  /*1230*/  @!P4 IMAD.WIDE R10, R13, 0x4, R10 ;  /* 0x000000040d0ac825 */ /* 0x008fc400078e020a */
[----:B------:R-:W0:Y:S02]  /*1240*/  @!P5 LDC.64 R12, c[0x0][0x248] ;  /* 0x00009200ff0cdb82 */ /* 0x000e240000000a00 */
[----:B------:R-:W-:Y:S02]  /*1250*/  @!P5 IMAD R33, R33, R20, RZ ;  /* 0x000000142121d224 */ /* 0x000fe400078e02ff */
[----:B------:R-:W-:-:S03]  /*1260*/  @!P4 IMAD.WIDE.U32 R10, R15, 0x8, R10 ;  /* 0x000000080f0ac825 */ /* 0x000fc600078e000a */
[----:B------:R-:W-:-:S03]  /*1270*/  @!P5 SHF.L.U32 R33, R33, 0x1, RZ ;  /* 0x000000012121d819 */ /* 0x000fc600000006ff */
[----:B------:R-:W3:Y:S01]  /*1280*/  @!P4 LDG.E.64 R10, desc[UR8][R10.64] ;  /* 0x000000080a0ac981 */ /* 0x000ee2000c1e1b00 */
[----:B--2---:R-:W-:Y:S02]  /*1290*/  @!P3 IMAD R19, R19, R17, R14 ;  /* 0x000000111313b224 */ /* 0x004fe400078e020e */
[----:B------:R-:W-:Y:S01]  /*12a0*/  @!P3 IMAD R17, R17, R16, RZ ;  /* 0x000000101111b224 */ /* 0x000fe200078e02ff */
[----:B------:R-:W-:Y:S01]  /*12b0*/  IADD3 R16, R21, 0x3, RZ ;  /* 0x0000000315107810 */ /* 0x000fe20007ffe0ff */
[----:B------:R-:W1:Y:S01]  /*12c0*/  @!P3 LDC.64 R14, c[0x0][0x248] ;  /* 0x00009200ff0ebb82 */ /* 0x000e620000000a00 */
[----:B0-----:R-:W-:Y:S02]  /*12d0*/  @!P5 IMAD.WIDE R12, R33, 0x4, R12 ;  /* 0x00000004210cd825 */ /* 0x001fe400078e020c */
[----:B------:R-:W-:Y:S02]  /*12e0*/  ISETP.EQ.OR P1, PT, R16, UR7, P2 ;  /* 0x0000000710007c0c */ /* 0x000fe40009722670 */
[----:B------:R-:W-:-:S02]  /*12f0*/  @!P3 IMAD R18, R17, R20, RZ ;  /* 0x000000141112b224 */ /* 0x000fc400078e02ff */
[----:B------:R-:W-:-:S03]  /*1300*/  @!P5 IMAD.WIDE.U32 R12, R23, 0x8, R12 ;  /* 0x00000008170cd825 */ /* 0x000fc600078e000c */
[----:B------:R-:W-:-:S03]  /*1310*/  @!P3 SHF.L.U32 R23, R18, 0x1, RZ ;  /* 0x000000011217b819 */ /* 0x000fc600000006ff */
[----:B------:R-:W2:Y:S03]  /*1320*/  @!P5 LDG.E.64 R12, desc[UR8][R12.64] ;  /* 0x000000080c0cd981 */ /* 0x000ea6000c1e1b00 */
[----:B------:R-:W0:Y:S01]  /*1330*/  @!P1 S2R R17, SR_CTAID.Y ;  /* 0x0000000000119919 */ /* 0x000e220000002600 */
[----:B-1----:R-:W-:Y:S02]  /*1340*/  @!P3 IMAD.WIDE R14, R23, 0x4, R14 ;  /* 0x00000004170eb825 */ /* 0x002fe400078e020e */
[----:B------:R-:W0:Y:S02]  /*1350*/  @!P1 LDC R23, c[0x0][0x10] ;  /* 0x00000400ff179b82 */ /* 0x000e240000000800 */
[----:B------:R-:W-:Y:S01]  /*1360*/  @!P3 IMAD.WIDE.U32 R18, R19, 0x8, R14 ;  /* 0x000000081312b825 */ /* 0x000fe200078e000e */
[----:B------:R-:W-:-:S03]  /*1370*/  @!P1 LOP3.LUT R14, R0, 0x1, RZ, 0xc0, !PT ;  /* 0x00000001000e9812 */ /* 0x000fc600078ec0ff */
[----:B0-----:R-:W-:Y:S02]  /*1380*/  @!P1 IMAD R17, R16, R23, R17 ;  /* 0x0000001710119224 */ /* 0x001fe400078e0211 */
[----:B------:R-:W-:Y:S02]  /*1390*/  @!P1 IMAD R23, R23, R14, RZ ;  /* 0x0000000e17179224 */ /* 0x000fe400078e02ff */
[----:B------:R-:W0:Y:S02]  /*13a0*/  @!P1 LDC.64 R14, c[0x0][0x248] ;  /* 0x00009200ff0e9b82 */ /* 0x000e240000000a00 */
[----:B------:R-:W-:-:S05]  /*13b0*/  @!P1 IMAD R23, R23, R20, RZ ;  /* 0x0000001417179224 */ /* 0x000fca00078e02ff */
[----:B------:R-:W-:-:S05]  /*13c0*/  @!P1 SHF.L.U32 R23, R23, 0x1, RZ ;  /* 0x0000000117179819 */ /* 0x000fca00000006ff */
[----:B0-----:R-:W-:-:S04]  /*13d0*/  @!P1 IMAD.WIDE R14, R23, 0x4, R14 ;  /* 0x00000004170e9825 */ /* 0x001fc800078e020e */
[----:B------:R-:W-:Y:S02]  /*13e0*/  @!P1 IMAD.WIDE.U32 R16, R17, 0x8, R14 ;  /* 0x0000000811109825 */ /* 0x000fe400078e000e */
[----:B------:R-:W4:Y:S04]  /*13f0*/  @!P3 LDG.E.64 R14, desc[UR8][R18.64] ;  /* 0x00000008120eb981 */ /* 0x000f28000c1e1b00 */
[----:B------:R-:W5:Y:S01]  /*1400*/  @!P1 LDG.E.64 R16, desc[UR8][R16.64] ;  /* 0x0000000810109981 */ /* 0x000f62000c1e1b00 */
[----:B------:R-:W-:Y:S02]  /*1410*/  IADD3 R22, R22, -0x4, RZ ;  /* 0xfffffffc16167810 */ /* 0x000fe40007ffe0ff */
[----:B------:R-:W-:Y:S01]  /*1420*/  IADD3 R21, R21, 0x4, RZ ;  /* 0x0000000415157810 */ /* 0x000fe20007ffe0ff */
[----:B---3--:R-:W-:Y:S01]  /*1430*/  @!P4 FADD.FTZ R8, R8, R10 ;  /* 0x0000000a0808c221 */ /* 0x008fe20000010000 */
[----:B------:R-:W-:Y:S01]  /*1440*/  @!P4 FADD.FTZ R9, R9, R11 ;  /* 0x0000000b0909c221 */ /* 0x000fe20000010000 */
[----:B------:R-:W-:-:S02]  /*1450*/  ISETP.NE.AND P4, PT, R22, RZ, PT ;  /* 0x000000ff1600720c */ /* 0x000fc40003f85270 */
[----:B--2---:R-:W-:Y:S01]  /*1460*/  @!P5 FADD.FTZ R8, R8, R12 ;  /* 0x0000000c0808d221 */ /* 0x004fe20000010000 */
[----:B------:R-:W-:-:S03]  /*1470*/  @!P5 FADD.FTZ R9, R9, R13 ;  /* 0x0000000d0909d221 */ /* 0x000fc60000010000 */
[----:B----4-:R-:W-:Y:S01]  /*1480*/  @!P3 FADD.FTZ R8, R8, R14 ;  /* 0x0000000e0808b221 */ /* 0x010fe20000010000 */
[----:B------:R-:W-:-:S03]  /*1490*/  @!P3 FADD.FTZ R9, R9, R15 ;  /* 0x0000000f0909b221 */ /* 0x000fc60000010000 */
[----:B-----5:R-:W-:Y:S01]  /*14a0*/  @!P1 FADD.FTZ R8, R8, R16 ;  /* 0x0000001008089221 */ /* 0x020fe20000010000 */
[----:B------:R-:W-:Y:S02]  /*14b0*/  @!P1 FADD.FTZ R9, R9, R17 ;  /* 0x0000001109099221 */ /* 0x000fe40000010000 */
[----:B------:R-:W-:Y:S05]  /*14c0*/  @P4 BRA `(.L_x_2862) ;  /* 0xfffffffc00044947 */ /* 0x000fea000383ffff */
.L_x_2861:
        /* <DEDUP_REMOVED lines=8> */
[----:B0-----:R-:W-:Y:S01]  /*1550*/  LOP3.LUT R13, R0, 0x1, RZ, 0xc0, !PT ;  /* 0x00000001000d7812 */ /* 0x001fe200078ec0ff */
[----:B------:R-:W-:-:S04]  /*1560*/  ULDC UR5, c[0x0][0x10] ;  /* 0x0000040000057ab9 */ /* 0x000fc80000000800 */
[----:B------:R-:W-:-:S04]  /*1570*/  IMAD R13, R13, UR5, RZ ;  /* 0x000000050d0d7c24 */ /* 0x000fc8000f8e02ff */
[----:B------:R-:W-:-:S05]  /*1580*/  IMAD R13, R13, R20, RZ ;  /* 0x000000140d0d7224 */ /* 0x000fca00078e02ff */
[----:B------:R-:W-:-:S05]  /*1590*/  SHF.L.U32 R13, R13, 0x1, RZ ;  /* 0x000000010d0d7819 */ /* 0x000fca00000006ff */
[----:B--2---:R-:W-:-:S04]  /*15a0*/  IMAD.WIDE R10, R13, 0x4, R10 ;  /* 0x000000040d0a7825 */ /* 0x004fc800078e020a */
[----:B-1----:R-:W-:-:S04]  /*15b0*/  IMAD R13, R21, UR5, R14 ;  /* 0x00000005150d7c24 */ /* 0x002fc8000f8e020e */
[----:B------:R-:W-:-:S06]  /*15c0*/  IMAD.WIDE.U32 R10, R13, 0x8, R10 ;  /* 0x000000080d0a7825 */ /* 0x000fcc00078e000a */
[----:B------:R-:W2:Y:S02]  /*15d0*/  LDG.E.64 R10, desc[UR8][R10.64] ;  /* 0x000000080a0a7981 */ /* 0x000ea4000c1e1b00 */
[----:B--2---:R-:W-:Y:S01]  /*15e0*/  FADD.FTZ R8, R8, R10 ;  /* 0x0000000a08087221 */ /* 0x004fe20000010000 */
[----:B------:R-:W-:-:S07]  /*15f0*/  FADD.FTZ R9, R9, R11 ;  /* 0x0000000b09097221 */ /* 0x000fce0000010000 */
.L_x_2864:
[----:B------:R-:W-:Y:S05]  /*1600*/  BSYNC B0 ;  /* 0x0000000000007941 */ /* 0x000fea0003800000 */
.L_x_2863:
[----:B------:R-:W-:Y:S05]  /*1610*/  @!P3 BRA `(.L_x_2858) ;  /* 0x00000000007cb947 */ /* 0x000fea0003800000 */
[C---:B------:R-:W-:Y:S02]  /*1620*/  IADD3 R16, R21.reuse, 0x1, RZ ;  /* 0x0000000115107810 */ /* 0x040fe40007ffe0ff */
[----:B------:R-:W-:Y:S02]  /*1630*/  IADD3 R21, R21, 0x2, RZ ;  /* 0x0000000215157810 */ /* 0x000fe40007ffe0ff */
[----:B------:R-:W-:Y:S02]  /*1640*/  ISETP.EQ.OR P3, PT, R16, UR7, P2 ;  /* 0x0000000710007c0c */ /* 0x000fe40009762670 */
[----:B------:R-:W-:-:S04]  /*1650*/  ISETP.EQ.OR P1, PT, R21, UR7, P2 ;  /* 0x0000000715007c0c */ /* 0x000fc80009722670 */
[----:B------:R-:W-:-:S07]  /*1660*/  ISETP.EQ.OR P1, PT, R12, 0x2, P1 ;  /* 0x000000020c00780c */ /* 0x000fce0000f22670 */
[----:B------:R-:W1:Y:S01]  /*1670*/  @!P3 LDC R18, c[0x0][0x10] ;  /* 0x00000400ff12bb82 */ /* 0x000e620000000800 */
[----:B------:R-:W2:Y:S01]  /*1680*/  @!P3 S2R R17, SR_CTAID.Y ;  /* 0x000000000011b919 */ /* 0x000ea20000002600 */
[----:B------:R-:W-:-:S04]  /*1690*/  @!P3 LOP3.LUT R19, R0, 0x1, RZ, 0xc0, !PT ;  /* 0x000000010013b812 */ /* 0x000fc800078ec0ff */
[----:B------:R-:W3:Y:S01]  /*16a0*/  @!P1 S2R R14, SR_CTAID.Y ;  /* 0x00000000000e9919 */ /* 0x000ee20000002600 */
[----:B------:R-:W-:Y:S01]  /*16b0*/  @!P1 LOP3.LUT R22, R0, 0x1, RZ, 0xc0, !PT ;  /* 0x0000000100169812 */ /* 0x000fe200078ec0ff */
[----:B------:R-:W4:Y:S08]  /*16c0*/  @!P1 LDC R15, c[0x0][0x10] ;  /* 0x00000400ff0f9b82 */ /* 0x000f300000000800 */
[----:B0-----:R-:W0:Y:S08]  /*16d0*/  @!P3 LDC.64 R12, c[0x0][0x248] ;  /* 0x00009200ff0cbb82 */ /* 0x001e300000000a00 */
[----:B------:R-:W5:Y:S01]  /*16e0*/  @!P1 LDC.64 R10, c[0x0][0x248] ;  /* 0x00009200ff0a9b82 */ /* 0x000f620000000a00 */
[----:B-1----:R-:W-:-:S04]  /*16f0*/  @!P3 IMAD R19, R18, R19, RZ ;  /* 0x000000131213b224 */ /* 0x002fc800078e02ff */
[----:B------:R-:W-:Y:S02]  /*1700*/  @!P3 IMAD R19, R19, R20, RZ ;  /* 0x000000141313b224 */ /* 0x000fe400078e02ff */
[----:B----4-:R-:W-:-:S03]  /*1710*/  @!P1 IMAD R23, R15, R22, RZ ;  /* 0x000000160f179224 */ /* 0x010fc600078e02ff */
[----:B------:R-:W-:Y:S01]  /*1720*/  @!P3 SHF.L.U32 R19, R19, 0x1, RZ ;  /* 0x000000011313b819 */ /* 0x000fe200000006ff */
[----:B--2---:R-:W-:Y:S02]  /*1730*/  @!P3 IMAD R17, R16, R18, R17 ;  /* 0x000000121011b224 */ /* 0x004fe400078e0211 */
[----:B------:R-:W-:Y:S02]  /*1740*/  @!P1 IMAD R23, R23, R20, RZ ;  /* 0x0000001417179224 */ /* 0x000fe400078e02ff */
[----:B---3--:R-:W-:Y:S02]  /*1750*/  @!P1 IMAD R15, R21, R15, R14 ;  /* 0x0000000f150f9224 */ /* 0x008fe400078e020e */
[----:B0-----:R-:W-:Y:S01]  /*1760*/  @!P3 IMAD.WIDE R12, R19, 0x4, R12 ;  /* 0x00000004130cb825 */ /* 0x001fe200078e020c */
[----:B------:R-:W-:-:S03]  /*1770*/  @!P1 SHF.L.U32 R23, R23, 0x1, RZ ;  /* 0x0000000117179819 */ /* 0x000fc600000006ff */
[----:B------:R-:W-:-:S04]  /*1780*/  @!P3 IMAD.WIDE.U32 R12, R17, 0x8, R12 ;  /* 0x00000008110cb825 */ /* 0x000fc800078e000c */
[----:B-----5:R-:W-:Y:S02]  /*1790*/  @!P1 IMAD.WIDE R10, R23, 0x4, R10 ;  /* 0x00000004170a9825 */ /* 0x020fe400078e020a */
[----:B------:R-:W2:Y:S02]  /*17a0*/  @!P3 LDG.E.64 R12, desc[UR8][R12.64] ;  /* 0x000000080c0cb981 */ /* 0x000ea4000c1e1b00 */
[----:B------:R-:W-:-:S06]  /*17b0*/  @!P1 IMAD.WIDE.U32 R10, R15, 0x8, R10 ;  /* 0x000000080f0a9825 */ /* 0x000fcc00078e000a */
[----:B------:R-:W3:Y:S01]  /*17c0*/  @!P1 LDG.E.64 R10, desc[UR8][R10.64] ;  /* 0x000000080a0a9981 */ /* 0x000ee2000c1e1b00 */
[----:B--2---:R-:W-:Y:S01]  /*17d0*/  @!P3 FADD.FTZ R8, R8, R12 ;  /* 0x0000000c0808b221 */ /* 0x004fe20000010000 */
[----:B------:R-:W-:-:S03]  /*17e0*/  @!P3 FADD.FTZ R9, R9, R13 ;  /* 0x0000000d0909b221 */ /* 0x000fc60000010000 */
[----:B---3--:R-:W-:Y:S01]  /*17f0*/  @!P1 FADD.FTZ R8, R8, R10 ;  /* 0x0000000a08089221 */ /* 0x008fe20000010000 */
[----:B------:R-:W-:-:S07]  /*1800*/  @!P1 FADD.FTZ R9, R9, R11 ;  /* 0x0000000b09099221 */ /* 0x000fce0000010000 */
.L_x_2858:
[----:B------:R-:W-:Y:S01]  /*1810*/  ULDC.64 UR10, c[0x0][0x218] ;  /* 0x00008600000a7ab9 */ /* 0x000fe20000000a00 */
[C---:B------:R-:W-:Y:S01]  /*1820*/  LOP3.LUT P1, RZ, R2.reuse, UR7, RZ, 0xfc, !PT ;  /* 0x0000000702ff7c12 */ /* 0x040fe2000f82fcff */
[----:B------:R-:W2:Y:S01]  /*1830*/  S2UR UR6, SR_CgaCtaId ;  /* 0x00000000000679c3 */ /* 0x000ea20000008800 */
[----:B------:R-:W-:Y:S01]  /*1840*/  ISETP.EQ.U32.AND P3, PT, RZ, UR10, PT ;  /* 0x0000000aff007c0c */ /* 0x000fe2000bf62070 */
[----:B------:R-:W-:Y:S01]  /*1850*/  IMAD.WIDE.U32 R10, R2, -0x77777777, RZ ;  /* 0x88888889020a7825 */ /* 0x000fe200078e00ff */
[----:B------:R-:W-:Y:S02]  /*1860*/  UMOV UR5, 0x400 ;  /* 0x0000040000057882 */ /* 0x000fe40000000000 */
[----:B------:R-:W-:Y:S01]  /*1870*/  ISETP.EQ.OR.EX P1, PT, RZ, UR11, P1, P3 ;  /* 0x0000000bff007c0c */ /* 0x000fe20008f22730 */
[----:B------:R-:W-:Y:S01]  /*1880*/  ULDC.64 UR10, c[0x0][0x278] ;  /* 0x00009e00000a7ab9 */ /* 0x000fe20000000a00 */
[----:B------:R-:W-:Y:S01]  /*1890*/  SHF.R.U32.HI R11, RZ, 0x3, R11 ;  /* 0x00000003ff0b7819 */ /* 0x000fe2000001160b */
[----:B01----:R-:W0:Y:S04]  /*18a0*/  LDC.64 R12, c[0x0][0x228] ;  /* 0x00008a00ff0c7b82 */ /* 0x003e280000000a00 */
        /* <DEDUP_REMOVED lines=8> */
[----:B------:R-:W-:Y:S01]  /*1930*/  @!P1 FMUL.FTZ R10, R8, UR6 ;  /* 0x00000006080a9c20 */ /* 0x000fe20008410000 */
[C---:B0-----:R-:W-:Y:S02]  /*1940*/  IMAD.WIDE R12, R19.reuse, 0x4, R12 ;  /* 0x00000004130c7825 */ /* 0x041fe400078e020c */
[----:B------:R0:W-:Y:S02]  /*1950*/  @!P2 STS.64 [UR5+0x90], R8 ;  /* 0x00009008ff00a988 */ /* 0x0001e40008000a05 */
[----:B-1----:R-:W-:-:S04]  /*1960*/  IMAD.WIDE R14, R19, 0x4, R14 ;  /* 0x00000004130e7825 */ /* 0x002fc800078e020e */
[----:B---3--:R-:W-:-:S05]  /*1970*/  @!P1 IMAD.WIDE R16, R32, 0x8, R16 ;  /* 0x0000000820109825 */ /* 0x008fca00078e0210 */
[----:B------:R1:W-:Y:S01]  /*1980*/  @!P1 STG.E.64 desc[UR8][R16.64], R10 ;  /* 0x0000000a10009986 */ /* 0x0003e2000c101b08 */
[----:B------:R-:W-:Y:S06]  /*1990*/  BAR.SYNC.DEFER_BLOCKING 0x0 ;  /* 0x0000000000007b1d */ /* 0x000fec0000010000 */
[----:B------:R-:W2:Y:S04]  /*19a0*/  LDG.E.64 R12, desc[UR8][R12.64] ;  /* 0x000000080c0c7981 */ /* 0x000ea8000c1e1b00 */
[----:B------:R-:W2:Y:S01]  /*19b0*/  LDG.E.64 R14, desc[UR8][R14.64] ;  /* 0x000000080e0e7981 */ /* 0x000ea2000c1e1b00 */
[----:B0-----:R-:W-:-:S02]  /*19c0*/  MOV R8, 0x3f800000 ;  /* 0x3f80000000087802 */ /* 0x001fc40000000f00 */
[C---:B-1----:R-:W-:Y:S01]  /*19d0*/  IADD3 R16, R31.reuse, 0x40, RZ ;  /* 0x000000401f107810 */ /* 0x042fe20007ffe0ff */
[----:B------:R-:W0:Y:S01]  /*19e0*/  LDS.64 R18, [UR5+0x90] ;  /* 0x00009005ff127984 */ /* 0x000e220008000a00 */
[----:B------:R-:W-:Y:S01]  /*19f0*/  ULDC.U8 UR5, c[0x0][0x28c] ;  /* 0x0000a30000057ab9 */ /* 0x000fe20000000000 */
[----:B------:R-:W-:Y:S02]  /*1a00*/  IADD3 R17, R31, 0x60, RZ ;  /* 0x000000601f117810 */ /* 0x000fe40007ffe0ff */
[----:B------:R-:W-:Y:S02]  /*1a10*/  ISETP.NE.AND P4, PT, RZ, UR5, PT ;  /* 0x00000005ff007c0c */ /* 0x000fe4000bf85270 */
[----:B------:R-:W-:Y:S02]  /*1a20*/  ISETP.GE.U32.AND P2, PT, R30, UR10, PT ;  /* 0x0000000a1e007c0c */ /* 0x000fe4000bf46070 */
[----:B------:R-:W-:Y:S02]  /*1a30*/  ISETP.GE.U32.AND P3, PT, R16, UR10, PT ;  /* 0x0000000a10007c0c */ /* 0x000fe4000bf66070 */
[----:B------:R-:W-:-:S04]  /*1a40*/  ISETP.GE.AND.EX P2, PT, R29, UR11, PT, P2 ;  /* 0x0000000b1d007c0c */ /* 0x000fc8000bf46320 */
[----:B------:R-:W-:Y:S01]  /*1a50*/  ISETP.GT.U32.OR P2, PT, R2, 0x1df, P2 ;  /* 0x000001df0200780c */ /* 0x000fe20001744470 */
[----:B0-----:R-:W-:-:S04]  /*1a60*/  FMUL.FTZ R18, R18, UR6 ;  /* 0x0000000612127c20 */ /* 0x001fc80008410000 */
[C---:B------:R-:W-:Y:S01]  /*1a70*/  FMUL.FTZ R20, R18.reuse, R18 ;  /* 0x0000001212147220 */ /* 0x040fe20000410000 */
[C---:B------:R-:W-:Y:S01]  /*1a80*/  FADD.FTZ R9, -R18.reuse, R4 ;  /* 0x0000000412097221 */ /* 0x040fe20000010100 */
[C---:B------:R-:W-:Y:S01]  /*1a90*/  FADD.FTZ R5, -R18.reuse, R5 ;  /* 0x0000000512057221 */ /* 0x040fe20000010100 */
[C---:B------:R-:W-:Y:S01]  /*1aa0*/  FADD.FTZ R11, -R18.reuse, R6 ;  /* 0x00000006120b7221 */ /* 0x040fe20000010100 */
[----:B------:R-:W-:Y:S01]  /*1ab0*/  FFMA.FTZ R19, R19, UR6, -R20 ;  /* 0x0000000613137c23 */ /* 0x000fe20008010814 */
[C---:B------:R-:W-:Y:S01]  /*1ac0*/  FADD.FTZ R7, -R18.reuse, R7 ;  /* 0x0000000712077221 */ /* 0x040fe20000010100 */
[C---:B------:R-:W-:Y:S01]  /*1ad0*/  FADD.FTZ R21, -R18.reuse, R24 ;  /* 0x0000001812157221 */ /* 0x040fe20000010100 */
[C---:B------:R-:W-:Y:S01]  /*1ae0*/  FADD.FTZ R25, -R18.reuse, R25 ;  /* 0x0000001912197221 */ /* 0x040fe20000010100 */
[C---:B------:R-:W-:Y:S01]  /*1af0*/  FADD.FTZ R23, -R18.reuse, R26 ;  /* 0x0000001a12177221 */ /* 0x040fe20000010100 */
[----:B------:R-:W-:Y:S01]  /*1b00*/  FSETP.GTU.FTZ.AND P1, PT, R19, RZ, PT ;  /* 0x000000ff1300720b */ /* 0x000fe20003f3c000 */
[----:B------:R-:W-:Y:S01]  /*1b10*/  FADD.FTZ R27, -R18, R27 ;  /* 0x0000001b121b7221 */ /* 0x000fe20000010100 */
[----:B------:R-:W-:-:S04]  /*1b20*/  SHF.R.S32.HI R18, RZ, 0x1f, R16 ;  /* 0x0000001fff127819 */ /* 0x000fc80000011410 */
[----:B------:R-:W-:-:S04]  /*1b30*/  ISETP.GE.AND.EX P3, PT, R18, UR11, PT, P3 ;  /* 0x0000000b12007c0c */ /* 0x000fc8000bf66330 */
[----:B------:R-:W-:-:S03]  /*1b40*/  ISETP.GT.U32.OR P3, PT, R2, 0x1df, P3 ;  /* 0x000001df0200780c */ /* 0x000fc60001f64470 */
[----:B------:R-:W0:Y:S02]  /*1b50*/  @P1 LDC R20, c[0x0][0x238] ;  /* 0x00008e00ff141b82 */ /* 0x000e240000000800 */
[----:B0-----:R-:W-:-:S04]  /*1b60*/  @P1 FADD.FTZ R19, R19, R20 ;  /* 0x0000001413131221 */ /* 0x001fc80000010000 */
[----:B------:R0:W1:Y:S01]  /*1b70*/  @P1 MUFU.RSQ R8, R19 ;  /* 0x0000001300081308 */ /* 0x0000620000001400 */
[----:B------:R-:W-:Y:S02]  /*1b80*/  ISETP.GE.U32.AND P1, PT, R17, UR10, PT ;  /* 0x0000000a11007c0c */ /* 0x000fe4000bf26070 */
[----:B0-----:R-:W-:-:S04]  /*1b90*/  SHF.R.S32.HI R19, RZ, 0x1f, R17 ;  /* 0x0000001fff137819 */ /* 0x001fc80000011411 */
[----:B------:R-:W-:Y:S01]  /*1ba0*/  ISETP.GE.AND.EX P1, PT, R19, UR11, PT, P1 ;  /* 0x0000000b13007c0c */ /* 0x000fe2000bf26310 */
[-C--:B-1----:R-:W-:Y:S01]  /*1bb0*/  FMUL.FTZ R9, R9, R8.reuse ;  /* 0x0000000809097220 */ /* 0x082fe20000410000 */
[-C--:B------:R-:W-:Y:S01]  /*1bc0*/  FMUL.FTZ R11, R11, R8.reuse ;  /* 0x000000080b0b7220 */ /* 0x080fe20000410000 */
[-C--:B------:R-:W-:Y:S01]  /*1bd0*/  FMUL.FTZ R20, R5, R8.reuse ;  /* 0x0000000805147220 */ /* 0x080fe20000410000 */
[-C--:B------:R-:W-:Y:S01]  /*1be0*/  FMUL.FTZ R22, R7, R8.reuse ;  /* 0x0000000807167220 */ /* 0x080fe20000410000 */
[-C--:B------:R-:W-:Y:S01]  /*1bf0*/  FMUL.FTZ R21, R21, R8.reuse ;  /* 0x0000000815157220 */ /* 0x080fe20000410000 */
[-C--:B------:R-:W-:Y:S01]  /*1c00*/  FMUL.FTZ R24, R25, R8.reuse ;  /* 0x0000000819187220 */ /* 0x080fe20000410000 */
[-C--:B------:R-:W-:Y:S01]  /*1c10*/  FMUL.FTZ R23, R23, R8.reuse ;  /* 0x0000000817177220 */ /* 0x080fe20000410000 */
[----:B------:R-:W-:Y:S01]  /*1c20*/  FMUL.FTZ R26, R27, R8 ;  /* 0x000000081b1a7220 */ /* 0x000fe20000410000 */
[----:B------:R-:W-:Y:S01]  /*1c30*/  ISETP.GT.U32.OR P1, PT, R2, 0x1df, P1 ;  /* 0x000001df0200780c */ /* 0x000fe20000f24470 */
[C-C-:B--2---:R-:W-:Y:S01]  /*1c40*/  FFMA.FTZ R10, R12.reuse, R9, R14.reuse ;  /* 0x000000090c0a7223 */ /* 0x144fe2000001000e */
[C-C-:B------:R-:W-:Y:S01]  /*1c50*/  FFMA.FTZ R4, R12.reuse, R11, R14.reuse ;  /* 0x0000000b0c047223 */ /* 0x140fe2000001000e */
[C-C-:B------:R-:W-:Y:S01]  /*1c60*/  FFMA.FTZ R6, R12.reuse, R21, R14.reuse ;  /* 0x000000150c067223 */ /* 0x140fe2000001000e */
[----:B------:R-:W-:Y:S01]  /*1c70*/  FFMA.FTZ R8, R12, R23, R14 ;  /* 0x000000170c087223 */ /* 0x000fe2000001000e */
[C-C-:B------:R-:W-:Y:S01]  /*1c80*/  FFMA.FTZ R5, R13.reuse, R22, R15.reuse ;  /* 0x000000160d057223 */ /* 0x140fe2000001000f */
[C-C-:B------:R-:W-:Y:S01]  /*1c90*/  FFMA.FTZ R7, R13.reuse, R24, R15.reuse ;  /* 0x000000180d077223 */ /* 0x140fe2000001000f */
        /* <DEDUP_REMOVED lines=13> */
.L_x_2865:
        /* <DEDUP_REMOVED lines=10> */
[----:B------:R-:W-:-:S04]  /*1e10*/  IADD3 R15, R13, R15, RZ ;  /* 0x0000000f0d0f7210 */ /* 0x000fc80007ffe0ff */
[----:B------:R-:W-:-:S05]  /*1e20*/  LEA.HI.X R15, R12, UR11, R15, 0x2, P5 ;  /* 0x0000000b0c0f7c11 */ /* 0x000fca000a8f140f */
[----:B------:R0:W-:Y:S02]  /*1e30*/  STG.E.64 desc[UR8][R14.64], R10 ;  /* 0x0000000a0e007986 */ /* 0x0001e4000c101b08 */
.L_x_2867:
[----:B------:R-:W-:Y:S05]  /*1e40*/  BSYNC B0 ;  /* 0x0000000000007941 */ /* 0x000fea0003800000 */
.L_x_2866:
        /* <DEDUP_REMOVED lines=11> */
.L_x_2868:
[----:B------:R-:W-:Y:S04]  /*1f00*/  BSSY B0, `(.L_x_2869) ;  /* 0x000000d000007945 */ /* 0x000fe80003800000 */
[----:B------:R-:W-:Y:S05]  /*1f10*/  @P2 BRA `(.L_x_2870) ;  /* 0x00000000002c2947 */ /* 0x000fea0003800000 */
[----:B------:R-:W-:Y:S01]  /*1f20*/  ULDC.64 UR10, c[0x0][0x270] ;  /* 0x00009c00000a7ab9 */ /* 0x000fe20000000a00 */
[----:B0-----:R-:W-:Y:S01]  /*1f30*/  MOV R10, R34 ;  /* 0x00000022000a7202 */ /* 0x001fe20000000f00 */
        /* <DEDUP_REMOVED lines=9> */
.L_x_2870:
[----:B------:R-:W-:Y:S05]  /*1fd0*/  BSYNC B0 ;  /* 0x0000000000007941 */ /* 0x000fea0003800000 */
.L_x_2869:
[----:B------:R-:W-:Y:S05]  /*1fe0*/  @!P4 BRA `(.L_x_2871) ;  /* 0x000000000028c947 */ /* 0x000fea0003800000 */
[----:B-1----:R-:W-:Y:S01]  /*1ff0*/  FMUL.FTZ R4, R6, -1.4426950216293334961 ;  /* 0xbfb8aa3b06047820 */ /* 0x002fe20000410000 */
        /* <DEDUP_REMOVED lines=9> */
.L_x_2871:
[----:B------:R-:W-:Y:S04]  /*2090*/  BSSY B0, `(.L_x_2872) ;  /* 0x000000d000007945 */ /* 0x000fe80003800000 */
[----:B------:R-:W-:Y:S05]  /*20a0*/  @P3 BRA `(.L_x_2873) ;  /* 0x00000000002c3947 */ /* 0x000fea0003800000 */
[----:B------:R-:W-:Y:S01]  /*20b0*/  ULDC.64 UR10, c[0x0][0x270] ;  /* 0x00009c00000a7ab9 */ /* 0x000fe20000000a00 */
[----:B-1----:R-:W-:Y:S01]  /*20c0*/  MOV R4, R34 ;  /* 0x0000002200047202 */ /* 0x002fe20000000f00 */
[----:B------:R-:W-:Y:S01]  /*20d0*/  IMAD R13, R18, UR10, RZ ;  /* 0x0000000a120d7c24 */ /* 0x000fe2000f8e02ff */
[----:B------:R-:W-:-:S03]  /*20e0*/  MOV R5, R37 ;  /* 0x0000002500057202 */ /* 0x000fc60000000f00 */
[C---:B------:R-:W-:Y:S02]  /*20f0*/  IMAD R13, R16.reuse, UR11, R13 ;  /* 0x0000000b100d7c24 */ /* 0x040fe4000f8e020d */
[----:B0-----:R-:W-:Y:S01]  /*2100*/  IMAD.WIDE.U32 R10, R16, UR10, R4 ;  /* 0x0000000a100a7c25 */ /* 0x001fe2000f8e0004 */
[----:B------:R-:W-:Y:S02]  /*2110*/  ULDC.64 UR10, c[0x0][0x210] ;  /* 0x00008400000a7ab9 */ /* 0x000fe40000000a00 */
[----:B------:R-:W-:Y:S02]  /*2120*/  LEA R4, P2, R10, UR10, 0x2 ;  /* 0x0000000a0a047c11 */ /* 0x000fe4000f8410ff */
[----:B------:R-:W-:-:S04]  /*2130*/  IADD3 R13, R11, R13, RZ ;  /* 0x0000000d0b0d7210 */ /* 0x000fc80007ffe0ff */
[----:B------:R-:W-:-:S05]  /*2140*/  LEA.HI.X R5, R10, UR11, R13, 0x2, P2 ;  /* 0x0000000b0a057c11 */ /* 0x000fca00090f140d */
[----:B------:R2:W-:Y:S02]  /*2150*/  STG.E.64 desc[UR8][R4.64], R6 ;  /* 0x0000000604007986 */ /* 0x0005e4000c101b08 */
.L_x_2873:
[----:B------:R-:W-:Y:S05]  /*2160*/  BSYNC B0 ;  /* 0x0000000000007941 */ /* 0x000fea0003800000 */
.L_x_2872:
[----:B------:R-:W-:Y:S05]  /*2170*/  @!P4 BRA `(.L_x_2874) ;  /* 0x000000000028c947 */ /* 0x000fea0003800000 */
[----:B-12---:R-:W-:Y:S01]  /*2180*/  FMUL.FTZ R4, R8, -1.4426950216293334961 ;  /* 0xbfb8aa3b08047820 */ /* 0x006fe20000410000 */
        /* <DEDUP_REMOVED lines=9> */
.L_x_2874:
[----:B------:R-:W-:Y:S04]  /*2220*/  BSSY B0, `(.L_x_2875) ;  /* 0x000000c000007945 */ /* 0x000fe80003800000 */
[----:B------:R-:W-:Y:S05]  /*2230*/  @P1 BRA `(.L_x_2876) ;  /* 0x0000000000281947 */ /* 0x000fea0003800000 */
[----:B------:R-:W-:Y:S01]  /*2240*/  ULDC.64 UR10, c[0x0][0x270] ;  /* 0x00009c00000a7ab9 */ /* 0x000fe20000000a00 */
[----:B------:R-:W-:Y:S01]  /*2250*/  MOV R35, R37 ;  /* 0x0000002500237202 */ /* 0x000fe20000000f00 */
[----:B-12---:R-:W-:Y:S02]  /*2260*/  IMAD R4, R19, UR10, RZ ;  /* 0x0000000a13047c24 */ /* 0x006fe4000f8e02ff */
[----:B------:R-:W-:-:S04]  /*2270*/  IMAD.WIDE.U32 R34, R17, UR10, R34 ;  /* 0x0000000a11227c25 */ /* 0x000fc8000f8e0022 */
[----:B------:R-:W-:Y:S01]  /*2280*/  IMAD R17, R17, UR11, R4 ;  /* 0x0000000b11117c24 */ /* 0x000fe2000f8e0204 */
[----:B------:R-:W-:Y:S02]  /*2290*/  ULDC.64 UR10, c[0x0][0x210] ;  /* 0x00008400000a7ab9 */ /* 0x000fe40000000a00 */
[----:B------:R-:W-:Y:S02]  /*22a0*/  LEA R4, P1, R34, UR10, 0x2 ;  /* 0x0000000a22047c11 */ /* 0x000fe4000f8210ff */
[----:B------:R-:W-:-:S04]  /*22b0*/  IADD3 R17, R35, R17, RZ ;  /* 0x0000001123117210 */ /* 0x000fc80007ffe0ff */
[----:B------:R-:W-:-:S05]  /*22c0*/  LEA.HI.X R5, R34, UR11, R17, 0x2, P1 ;  /* 0x0000000b22057c11 */ /* 0x000fca00088f1411 */
[----:B------:R3:W-:Y:S02]  /*22d0*/  STG.E.64 desc[UR8][R4.64], R8 ;  /* 0x0000000804007986 */ /* 0x0007e4000c101b08 */
.L_x_2876:
[----:B------:R-:W-:Y:S05]  /*22e0*/  BSYNC B0 ;  /* 0x0000000000007941 */ /* 0x000fea0003800000 */
.L_x_2875:
[----:B-123--:R-:W1:Y:S01]  /*22f0*/  LDC R5, c[0x0][0x10] ;  /* 0x00000400ff057b82 */ /* 0x00ee620000000800 */
[----:B------:R-:W-:Y:S02]  /*2300*/  IADD3 R0, R0, 0x1, RZ ;  /* 0x0000000100007810 */ /* 0x000fe40007ffe0ff */
[----:B-1----:R-:W-:-:S04]  /*2310*/  IADD3 R32, R5, R32, RZ ;  /* 0x0000002005207210 */ /* 0x002fc80007ffe0ff */
[----:B------:R-:W-:-:S13]  /*2320*/  ISETP.GE.AND P1, PT, R32, UR4, PT ;  /* 0x0000000420007c0c */ /* 0x000fda000bf26270 */
[----:B------:R-:W-:Y:S05]  /*2330*/  @!P1 BRA `(.L_x_2877) ;  /* 0xffffffdc00849947 */ /* 0x000fea000383ffff */
[----:B------:R-:W-:Y:S05]  /*2340*/  EXIT ;  /* 0x000000000000794d */ /* 0x000fea0003800000 */
.L_x_2878:
        /* <DEDUP_REMOVED lines=11> */
.L_x_3312:


//--------------------- .text._Z35group_norm_nhwc_fwd_one_pass_kernelI11Fp32IOFp32WLi256ELi30ELi480EEv26Group_norm_nhwc_fwd_params --------------------------
	.section	.text._Z35group_norm_nhwc_fwd_one_pass_kernelI11Fp32IOFp32WLi256ELi30ELi480EEv26Group_norm_nhwc_fwd_params,"ax",@progbits
	.align	128
        .global         _Z35group_norm_nhwc_fwd_one_pass_kernelI11Fp32IOFp32WLi256ELi30ELi480EEv26Group_norm_nhwc_fwd_params
        .type           _Z35group_norm_nhwc_fwd_one_pass_kernelI11Fp32IOFp32WLi256ELi30ELi480EEv26Group_norm_nhwc_fwd_params,@function
        .size           _Z35group_norm_nhwc_fwd_one_pass_kernelI11Fp32IOFp32WLi256ELi30ELi480EEv26Group_norm_nhwc_fwd_params,(.L_x_3313 - _Z35group_norm_nhwc_fwd_one_pass_kernelI11Fp32IOFp32WLi256ELi30ELi480EEv26Group_norm_nhwc_fwd_params)
        .other          _Z35group_norm_nhwc_fwd_one_pass_kernelI11Fp32IOFp32WLi256ELi30ELi480EEv26Group_norm_nhwc_fwd_params,@"STO_CUDA_ENTRY STV_DEFAULT"
_Z35group_norm_nhwc_fwd_one_pass_kernelI11Fp32IOFp32WLi256ELi30ELi480EEv26Group_norm_nhwc_fwd_params:
.text._Z35group_norm_nhwc_fwd_one_pass_kernelI11Fp32IOFp32WLi256ELi30ELi480EEv26Group_norm_nhwc_fwd_params:
        /* <DEDUP_REMOVED lines=14> */
[----:B0-----:R-:W-:Y:S01]  /*00e0*/  IMAD.WIDE.U32 R2, R0, -0x77777777, RZ ;  /* 0x8888888900027825 */ /* 0x001fe200078e00ff */
[----:B------:R-:W-:-:S02]  /*00f0*/  SHF.R.S32.HI R5, RZ, 0x1f, R0 ;  /* 0x0000001fff057819 */ /* 0x000fc40000011400 */
[----:B------:R-:W-:Y:S02]  /*0100*/  ISETP.GE.U32.AND P1, PT, R0, 0x1e0, PT ;  /* 0x000001e00000780c */ /* 0x000fe40003f26070 */
[----:B------:R-:W-:Y:S02]  /*0110*/  SHF.R.U32.HI R7, RZ, 0x3, R3 ;  /* 0x00000003ff077819 */ /* 0x000fe40000011603 */
[----:B------:R-:W0:Y:S01]  /*0120*/  LDC R2, c[0x0][0x10] ;  /* 0x00000400ff027b82 */ /* 0x000e220000000800 */
[----:B------:R-:W3:Y:S01]  /*0130*/  S2R R3, SR_LANEID ;  /* 0x0000000000037919 */ /* 0x000ee20000000000 */
[----:B------:R-:W-:Y:S01]  /*0140*/  LEA.HI R8, R5, R0, RZ, 0x5 ;  /* 0x0000000005087211 */ /* 0x000fe200078f28ff */
[----:B--2---:R-:W-:Y:S01]  /*0150*/  ULEA UR5, UR6, UR5, 0x18 ;  /* 0x0000000506057291 */ /* 0x004fe2000f8ec03f */
[----:B-1----:R-:W-:Y:S02]  /*0160*/  IMAD R25, R4, UR7, R7 ;  /* 0x0000000704197c24 */ /* 0x002fe4000f8e0207 */
[----:B------:R-:W-:Y:S01]  /*0170*/  IMAD R44, R7, -0xf, R0 ;  /* 0xfffffff1072c7824 */ /* 0x000fe200078e0200 */
[----:B------:R-:W-:Y:S01]  /*0180*/  SHF.R.S32.HI R10, RZ, 0x5, R8 ;  /* 0x00000005ff0a7819 */ /* 0x000fe20000011408 */
[----:B------:R-:W-:Y:S01]  /*0190*/  HFMA2.MMA R8, -RZ, RZ, 0, 0 ;  /* 0x00000000ff087435 */ /* 0x000fe200000001ff */
        /* <DEDUP_REMOVED lines=11> */
[----:B------:R-:W-:Y:S02]  /*0250*/  SHF.L.U32 R44, R44, 0x1, RZ ;  /* 0x000000012c2c7819 */ /* 0x000fe400000006ff */
[----:B------:R-:W-:-:S02]  /*0260*/  LEA R10, R10, UR5, 0x3 ;  /* 0x000000050a0a7c11 */ /* 0x000fc4000f8e18ff */
[----:B------:R-:W-:Y:S02]  /*0270*/  IADD3 R12, R25, 0xe0, RZ ;  /* 0x000000e0190c7810 */ /* 0x000fe40007ffe0ff */
[----:B------:R-:W-:Y:S02]  /*0280*/  ISETP.LT.AND.EX P4, PT, R7, UR9, !P1, P4 ;  /* 0x0000000907007c0c */ /* 0x000fe4000cf81340 */
[----:B------:R-:W-:Y:S02]  /*0290*/  ISETP.LT.AND.EX P3, PT, R9, UR9, !P1, P3 ;  /* 0x0000000909007c0c */ /* 0x000fe4000cf61330 */
[----:B------:R-:W-:Y:S02]  /*02a0*/  ISETP.LT.AND.EX P2, PT, R11, UR9, !P1, P2 ;  /* 0x000000090b007c0c */ /* 0x000fe4000cf41320 */
[----:B------:R-:W-:Y:S01]  /*02b0*/  ISETP.LT.AND.EX P1, PT, R13, UR9, !P1, P0 ;  /* 0x000000090d007c0c */ /* 0x000fe2000cf21300 */
[----:B0--3--:R-:W-:-:S12]  /*02c0*/  ULDC.64 UR8, c[0x0][0x208] ;  /* 0x0000820000087ab9 */ /* 0x009fd80000000a00 */
.L_x_2915:
[----:B0-----:R-:W0:Y:S01]  /*02d0*/  LDC R20, c[0x0][0x288] ;  /* 0x0000a200ff147b82 */ /* 0x001e220000000800 */
[----:B------:R-:W-:Y:S01]  /*02e0*/  ULDC.64 UR14, c[0x0][0x278] ;  /* 0x00009e00000e7ab9 */ /* 0x000fe20000000a00 */
[----:B------:R-:W-:Y:S01]  /*02f0*/  SHF.R.S32.HI R22, RZ, 0x1f, R44 ;  /* 0x0000001fff167819 */ /* 0x000fe2000001142c */
[----:B------:R-:W-:-:S05]  /*0300*/  ULDC.64 UR12, c[0x0][0x280] ;  /* 0x0000a000000c7ab9 */ /* 0x000fca0000000a00 */
[----:B-1----:R-:W1:Y:S08]  /*0310*/  LDC R42, c[0x0][0x294] ;  /* 0x0000a500ff2a7b82 */ /* 0x002e700000000800 */
[----:B------:R-:W2:Y:S01]  /*0320*/  @P4 LDC.64 R36, c[0x0][0x220] ;  /* 0x00008800ff244b82 */ /* 0x000ea20000000a00 */
[----:B0-----:R-:W-:-:S07]  /*0330*/  IABS R17, R20 ;  /* 0x0000001400117213 */ /* 0x001fce0000000000 */
[----:B------:R-:W0:Y:S01]  /*0340*/  @P3 LDC.64 R40, c[0x0][0x220] ;  /* 0x00008800ff283b82 */ /* 0x000e220000000a00 */
[----:B------:R-:W3:Y:S07]  /*0350*/  I2F.RP R16, R17 ;  /* 0x0000001100107306 */ /* 0x000eee0000209400 */
[----:B------:R-:W4:Y:S01]  /*0360*/  @P2 LDC.64 R38, c[0x0][0x220] ;  /* 0x00008800ff262b82 */ /* 0x000f220000000a00 */
[----:B---3--:R-:W3:Y:S02]  /*0370*/  MUFU.RCP R16, R16 ;  /* 0x0000001000107308 */ /* 0x008ee40000001000 */
[----:B---3--:R-:W-:-:S06]  /*0380*/  IADD3 R14, R16, 0xffffffe, RZ ;  /* 0x0ffffffe100e7810 */ /* 0x008fcc0007ffe0ff */
[----:B------:R3:W5:Y:S02]  /*0390*/  F2I.FTZ.U32.TRUNC.NTZ R15, R14 ;  /* 0x0000000e000f7305 */ /* 0x000764000021f000 */
[----:B---3--:R-:W-:Y:S02]  /*03a0*/  MOV R14, RZ ;  /* 0x000000ff000e7202 */ /* 0x008fe40000000f00 */
[----:B-----5:R-:W-:-:S05]  /*03b0*/  IADD3 R18, RZ, -R15, RZ ;  /* 0x8000000fff127210 */ /* 0x020fca0007ffe0ff */
[----:B------:R-:W-:Y:S01]  /*03c0*/  IMAD R19, R18, R17, RZ ;  /* 0x0000001112137224 */ /* 0x000fe200078e02ff */
[----:B------:R-:W-:-:S03]  /*03d0*/  IABS R18, R47 ;  /* 0x0000002f00127213 */ /* 0x000fc60000000000 */
[----:B------:R-:W-:Y:S01]  /*03e0*/  IMAD.HI.U32 R15, R15, R19, R14 ;  /* 0x000000130f0f7227 */ /* 0x000fe200078e000e */
[----:B------:R-:W-:-:S04]  /*03f0*/  LOP3.LUT R14, R47, R20, RZ, 0x3c, !PT ;  /* 0x000000142f0e7212 */ /* 0x000fc800078e3cff */
[----:B------:R-:W-:Y:S01]  /*0400*/  ISETP.GE.AND P5, PT, R14, RZ, PT ;  /* 0x000000ff0e00720c */ /* 0x000fe20003fa6270 */
[----:B------:R-:W-:-:S05]  /*0410*/  IMAD.HI.U32 R15, R15, R18, RZ ;  /* 0x000000120f0f7227 */ /* 0x000fca00078e00ff */
[----:B------:R-:W-:-:S05]  /*0420*/  IADD3 R16, -R15, RZ, RZ ;  /* 0x000000ff0f107210 */ /* 0x000fca0007ffe1ff */
[C---:B------:R-:W-:Y:S02]  /*0430*/  IMAD R16, R17.reuse, R16, R18 ;  /* 0x0000001011107224 */ /* 0x040fe400078e0212 */
[----:B------:R-:W3:Y:S03]  /*0440*/  @P4 LDC.64 R18, c[0x0][0x270] ;  /* 0x00009c00ff124b82 */ /* 0x000ee60000000a00 */
[----:B------:R-:W-:-:S13]  /*0450*/  ISETP.GT.U32.AND P6, PT, R17, R16, PT ;  /* 0x000000101100720c */ /* 0x000fda0003fc4070 */
[-C--:B------:R-:W-:Y:S02]  /*0460*/  @!P6 IADD3 R16, R16, -R17.reuse, RZ ;  /* 0x800000111010e210 */ /* 0x080fe40007ffe0ff */
[----:B------:R-:W-:Y:S02]  /*0470*/  @!P6 IADD3 R15, R15, 0x1, RZ ;  /* 0x000000010f0fe810 */ /* 0x000fe40007ffe0ff */
[----:B------:R-:W-:Y:S02]  /*0480*/  ISETP.GE.U32.AND P0, PT, R16, R17, PT ;  /* 0x000000111000720c */ /* 0x000fe40003f06070 */
[----:B------:R-:W-:Y:S01]  /*0490*/  ISETP.NE.AND P6, PT, R20, RZ, PT ;  /* 0x000000ff1400720c */ /* 0x000fe20003fc5270 */
[----:B------:R-:W5:Y:S10]  /*04a0*/  @P3 LDC.64 R16, c[0x0][0x270] ;  /* 0x00009c00ff103b82 */ /* 0x000f740000000a00 */
[----:B------:R-:W-:-:S04]  /*04b0*/  @P0 IADD3 R15, R15, 0x1, RZ ;  /* 0x000000010f0f0810 */ /* 0x000fc80007ffe0ff */
[----:B------:R-:W-:Y:S01]  /*04c0*/  MOV R23, R15 ;  /* 0x0000000f00177202 */ /* 0x000fe20000000f00 */
[----:B------:R-:W-:-:S03]  /*04d0*/  IMAD.WIDE.U32 R14, R0, -0x77777777, RZ ;  /* 0x88888889000e7825 */ /* 0x000fc600078e00ff */
[----:B------:R-:W-:Y:S02]  /*04e0*/  @!P5 IADD3 R23, -R23, RZ, RZ ;  /* 0x000000ff1717d210 */ /* 0x000fe40007ffe1ff */
[----:B------:R-:W-:Y:S02]  /*04f0*/  @!P6 LOP3.LUT R23, RZ, R20, RZ, 0x33, !PT ;  /* 0x00000014ff17e212 */ /* 0x000fe400078e33ff */
[----:B------:R-:W-:Y:S02]  /*0500*/  SHF.R.U32.HI R15, RZ, 0x3, R15 ;  /* 0x00000003ff0f7819 */ /* 0x000fe4000001160f */
[----:B------:R-:W-:Y:S01]  /*0510*/  IADD3 R14, -R23, RZ, RZ ;  /* 0x000000ff170e7210 */ /* 0x000fe20007ffe1ff */
[----:B-----5:R-:W-:Y:S02]  /*0520*/  @P3 IMAD R24, R9, R16, RZ ;  /* 0x0000001009183224 */ /* 0x020fe400078e02ff */
[----:B-1----:R-:W-:Y:S02]  /*0530*/  IMAD R42, R42, UR7, R15 ;  /* 0x000000072a2a7c24 */ /* 0x002fe4000f8e020f */
[----:B------:R-:W-:Y:S01]  /*0540*/  IMAD R43, R20, R14, R47 ;  /* 0x0000000e142b7224 */ /* 0x000fe200078e022f */
[----:B------:R-:W-:Y:S01]  /*0550*/  SHF.R.S32.HI R14, RZ, 0x1f, R23 ;  /* 0x0000001fff0e7819 */ /* 0x000fe20000011417 */
[----:B------:R-:W1:Y:S01]  /*0560*/  @P2 LDC.64 R20, c[0x0][0x270] ;  /* 0x00009c00ff142b82 */ /* 0x000e620000000a00 */
[C---:B------:R-:W-:Y:S01]  /*0570*/  IADD3 R30, R42.reuse, 0x80, RZ ;  /* 0x000000802a1e7810 */ /* 0x040fe20007ffe0ff */
[----:B------:R-:W-:Y:S01]  /*0580*/  IMAD R43, R43, 0x1e, RZ ;  /* 0x0000001e2b2b7824 */ /* 0x000fe200078e02ff */
[----:B------:R-:W-:Y:S01]  /*0590*/  IADD3 R28, R42, 0xa0, RZ ;  /* 0x000000a02a1c7810 */ /* 0x000fe20007ffe0ff */
[----:B------:R-:W-:Y:S01]  /*05a0*/  IMAD R14, R14, UR12, RZ ;  /* 0x0000000c0e0e7c24 */ /* 0x000fe2000f8e02ff */
[----:B------:R-:W-:Y:S01]  /*05b0*/  ISETP.GE.U32.AND P6, PT, R30, UR14, PT ;  /* 0x0000000e1e007c0c */ /* 0x000fe2000bfc6070 */
[----:B------:R-:W-:Y:S01]  /*05c0*/  @P3 IMAD R33, R4, R17, R24 ;  /* 0x0000001104213224 */ /* 0x000fe200078e0218 */
[----:B------:R-:W-:Y:S01]  /*05d0*/  IADD3 R48, P0, R44, R43, RZ ;  /* 0x0000002b2c307210 */ /* 0x000fe20007f1e0ff */
[----:B------:R-:W-:Y:S01]  /*05e0*/  IMAD R51, R23, UR13, R14 ;  /* 0x0000000d17337c24 */ /* 0x000fe2000f8e020e */
[----:B------:R-:W-:-:S02]  /*05f0*/  SHF.R.S32.HI R31, RZ, 0x1f, R30 ;  /* 0x0000001fff1f7819 */ /* 0x000fc4000001141e */
[----:B------:R-:W-:Y:S01]  /*0600*/  LEA.HI.X.SX32 R49, R43, R22, 0x1, P0 ;  /* 0x000000162b317211 */ /* 0x000fe200000f0eff */
[----:B---3--:R-:W-:Y:S01]  /*0610*/  @P4 IMAD R22, R7, R18, RZ ;  /* 0x0000001207164224 */ /* 0x008fe200078e02ff */
[----:B------:R-:W-:Y:S02]  /*0620*/  ISETP.GE.AND.EX P6, PT, R31, UR15, PT, P6 ;  /* 0x0000000f1f007c0c */ /* 0x000fe4000bfc6360 */
[----:B------:R-:W-:Y:S01]  /*0630*/  ISETP.GE.U32.AND P5, PT, R28, UR14, PT ;  /* 0x0000000e1c007c0c */ /* 0x000fe2000bfa6070 */
[----:B------:R-:W-:Y:S01]  /*0640*/  IMAD.WIDE.U32 R48, R23, UR12, R48 ;  /* 0x0000000c17307c25 */ /* 0x000fe2000f8e0030 */
[----:B------:R-:W-:Y:S02]  /*0650*/  ISETP.LT.U32.AND P6, PT, R0, 0x1e0, !P6 ;  /* 0x000001e00000780c */ /* 0x000fe400077c1070 */
[----:B------:R-:W-:Y:S01]  /*0660*/  SHF.R.S32.HI R29, RZ, 0x1f, R28 ;  /* 0x0000001fff1d7819 */ /* 0x000fe2000001141c */
[----:B------:R-:W-:Y:S01]  /*0670*/  @P4 IMAD R27, R25, R19, R22 ;  /* 0x00000013191b4224 */ /* 0x000fe200078e0216 */
[----:B------:R-:W-:Y:S01]  /*0680*/  IADD3 R51, R49, R51, RZ ;  /* 0x0000003331337210 */ /* 0x000fe20007ffe0ff */
[----:B------:R-:W3:Y:S01]  /*0690*/  @P1 LDC.64 R22, c[0x0][0x270] ;  /* 0x00009c00ff161b82 */ /* 0x000ee20000000a00 */
[----:B------:R-:W-:Y:S01]  /*06a0*/  @P4 MOV R50, R48 ;  /* 0x0000003000324202 */ /* 0x000fe20000000f00 */
[----:B-1----:R-:W-:Y:S01]  /*06b0*/  @P2 IMAD R32, R11, R20, RZ ;  /* 0x000000140b202224 */ /* 0x002fe200078e02ff */
[----:B------:R-:W-:-:S02]  /*06c0*/  ISETP.GE.AND.EX P5, PT, R29, UR15, PT, P5 ;  /* 0x0000000f1d007c0c */ /* 0x000fc4000bfa6350 */
[----:B------:R-:W-:Y:S01]  /*06d0*/  @P3 MOV R26, R48 ;  /* 0x00000030001a3202 */ /* 0x000fe20000000f00 */
[----:B------:R-:W-:Y:S01]  /*06e0*/  @P4 IMAD.WIDE.U32 R18, R25, R18, R50 ;  /* 0x0000001219124225 */ /* 0x000fe200078e0032 */
[----:B------:R-:W-:Y:S01]  /*06f0*/  ISETP.LT.U32.AND P5, PT, R0, 0x1e0, !P5 ;  /* 0x000001e00000780c */ /* 0x000fe20006fa1070 */
[----:B------:R-:W1:Y:S01]  /*0700*/  @P6 LDC.64 R14, c[0x0][0x270] ;  /* 0x00009c00ff0e6b82 */ /* 0x000e620000000a00 */
[----:B------:R-:W-:Y:S01]  /*0710*/  IADD3 R53, R42, 0xc0, RZ ;  /* 0x000000c02a357810 */ /* 0x000fe20007ffe0ff */
[----:B------:R-:W-:Y:S01]  /*0720*/  @P2 IMAD R35, R5, R21, R32 ;  /* 0x0000001505232224 */ /* 0x000fe200078e0220 */
[----:B------:R-:W-:Y:S02]  /*0730*/  @P4 IADD3 R19, R19, R27, RZ ;  /* 0x0000001b13134210 */ /* 0x000fe40007ffe0ff */
[----:B------:R-:W-:Y:S02]  /*0740*/  @P3 MOV R27, R51 ;  /* 0x00000033001b3202 */ /* 0x000fe40000000f00 */
[----:B--2---:R-:W-:Y:S01]  /*0750*/  @P4 LEA R36, P0, R18, R36, 0x2 ;  /* 0x0000002412244211 */ /* 0x004fe200078010ff */
[----:B------:R-:W2:Y:S01]  /*0760*/  @P1 LDC.64 R24, c[0x0][0x220] ;  /* 0x00008800ff181b82 */ /* 0x000ea20000000a00 */
[----:B------:R-:W-:-:S02]  /*0770*/  @P3 IMAD.WIDE.U32 R16, R4, R16, R26 ;  /* 0x0000001004103225 */ /* 0x000fc400078e001a */
[----:B------:R-:W-:Y:S02]  /*0780*/  @P4 LEA.HI.X R37, R18, R37, R19, 0x2, P0 ;  /* 0x0000002512254211 */ /* 0x000fe400000f1413 */
[----:B------:R-:W-:Y:S02]  /*0790*/  @P2 MOV R26, R48 ;  /* 0x00000030001a2202 */ /* 0x000fe40000000f00 */
[----:B------:R-:W-:Y:S01]  /*07a0*/  @P2 MOV R27, R51 ;  /* 0x00000033001b2202 */ /* 0x000fe20000000f00 */
[----:B------:R-:W5:Y:S01]  /*07b0*/  @P6 LDC.64 R18, c[0x0][0x220] ;  /* 0x00008800ff126b82 */ /* 0x000f620000000a00 */
[----:B------:R-:W-:Y:S01]  /*07c0*/  @P3 IADD3 R17, R17, R33, RZ ;  /* 0x0000002111113210 */ /* 0x000fe20007ffe0ff */
[----:B---3--:R-:W-:Y:S01]  /*07d0*/  @P1 IMAD R32, R13, R22, RZ ;  /* 0x000000160d201224 */ /* 0x008fe200078e02ff */
[----:B0-----:R-:W-:Y:S01]  /*07e0*/  @P3 LEA R40, P0, R16, R40, 0x2 ;  /* 0x0000002810283211 */ /* 0x001fe200078010ff */
[----:B------:R-:W-:Y:S01]  /*07f0*/  @P2 IMAD.WIDE.U32 R20, R5, R20, R26 ;  /* 0x0000001405142225 */ /* 0x000fe200078e001a */
[----:B------:R-:W-:-:S02]  /*0800*/  @P1 MOV R26, R48 ;  /* 0x00000030001a1202 */ /* 0x000fc40000000f00 */
[----:B------:R-:W-:Y:S01]  /*0810*/  @P3 LEA.HI.X R41, R16, R41, R17, 0x2, P0 ;  /* 0x0000002910293211 */ /* 0x000fe200000f1411 */
[----:B------:R-:W-:Y:S01]  /*0820*/  @P1 IMAD R23, R6, R23, R32 ;  /* 0x0000001706171224 */ /* 0x000fe200078e0220 */
[----:B------:R-:W-:Y:S01]  /*0830*/  @P2 IADD3 R21, R21, R35, RZ ;  /* 0x0000002315152210 */ /* 0x000fe20007ffe0ff */
[----:B------:R-:W0:Y:S01]  /*0840*/  @P5 LDC.64 R16, c[0x0][0x270] ;  /* 0x00009c00ff105b82 */ /* 0x000e220000000a00 */
[C---:B----4-:R-:W-:Y:S01]  /*0850*/  @P2 LEA R38, P0, R20.reuse, R38, 0x2 ;  /* 0x0000002614262211 */ /* 0x050fe200078010ff */
[----:B-1----:R-:W-:Y:S01]  /*0860*/  @P6 IMAD R31, R31, R14, RZ ;  /* 0x0000000e1f1f6224 */ /* 0x002fe200078e02ff */
[----:B------:R-:W-:Y:S02]  /*0870*/  @P1 MOV R27, R51 ;  /* 0x00000033001b1202 */ /* 0x000fe40000000f00 */
[----:B------:R-:W-:Y:S01]  /*0880*/  @P2 LEA.HI.X R39, R20, R39, R21, 0x2, P0 ;  /* 0x0000002714272211 */ /* 0x000fe200000f1415 */
[----:B------:R-:W-:Y:S01]  /*0890*/  @P6 IMAD R31, R30, R15, R31 ;  /* 0x0000000f1e1f6224 */ /* 0x000fe200078e021f */
[----:B------:R-:W-:Y:S01]  /*08a0*/  @P6 MOV R20, R48 ;  /* 0x0000003000146202 */ /* 0x000fe20000000f00 */
[----:B------:R-:W-:Y:S01]  /*08b0*/  @P1 IMAD.WIDE.U32 R26, R6, R22, R26 ;  /* 0x00000016061a1225 */ /* 0x000fe200078e001a */
[----:B------:R-:W-:-:S04]  /*08c0*/  @P6 MOV R21, R51 ;  /* 0x0000003300156202 */ /* 0x000fc80000000f00 */
[----:B------:R-:W-:Y:S01]  /*08d0*/  @P1 IADD3 R22, R27, R23, RZ ;  /* 0x000000171b161210 */ /* 0x000fe20007ffe0ff */
[----:B------:R-:W-:Y:S01]  /*08e0*/  @P6 IMAD.WIDE.U32 R14, R30, R14, R20 ;  /* 0x0000000e1e0e6225 */ /* 0x000fe200078e0014 */
[C---:B--2---:R-:W-:Y:S01]  /*08f0*/  @P1 LEA R24, P0, R26.reuse, R24, 0x2 ;  /* 0x000000181a181211 */ /* 0x044fe200078010ff */
[----:B------:R-:W1:Y:S03]  /*0900*/  @P5 LDC.64 R20, c[0x0][0x220] ;  /* 0x00008800ff145b82 */ /* 0x000e660000000a00 */
[----:B------:R-:W-:Y:S02]  /*0910*/  @P1 LEA.HI.X R25, R26, R25, R22, 0x2, P0 ;  /* 0x000000191a191211 */ /* 0x000fe400000f1416 */
[----:B------:R-:W-:Y:S02]  /*0920*/  @P6 IADD3 R15, R15, R31, RZ ;  /* 0x0000001f0f0f6210 */ /* 0x000fe40007ffe0ff */
[----:B-----5:R-:W-:Y:S01]  /*0930*/  @P6 LEA R22, P0, R14, R18, 0x2 ;  /* 0x000000120e166211 */ /* 0x020fe200078010ff */
[----:B0-----:R-:W-:Y:S01]  /*0940*/  @P5 IMAD R29, R29, R16, RZ ;  /* 0x000000101d1d5224 */ /* 0x001fe200078e02ff */
[----:B------:R-:W-:-:S02]  /*0950*/  SHF.R.S32.HI R31, RZ, 0x1f, R53 ;  /* 0x0000001fff1f7819 */ /* 0x000fc40000011435 */
[----:B------:R-:W-:Y:S01]  /*0960*/  @P6 LEA.HI.X R23, R14, R19, R15, 0x2, P0 ;  /* 0x000000130e176211 */ /* 0x000fe200000f140f */
[----:B------:R-:W-:Y:S01]  /*0970*/  @P5 IMAD R29, R28, R17, R29 ;  /* 0x000000111c1d5224 */ /* 0x000fe200078e021d */
[----:B------:R-:W-:Y:S02]  /*0980*/  ISETP.GE.U32.AND P0, PT, R53, UR14, PT ;  /* 0x0000000e35007c0c */ /* 0x000fe4000bf06070 */
[----:B------:R-:W-:Y:S02]  /*0990*/  @P5 MOV R18, R48 ;  /* 0x0000003000125202 */ /* 0x000fe40000000f00 */
[----:B------:R-:W-:Y:S02]  /*09a0*/  ISETP.GE.AND.EX P0, PT, R31, UR15, PT, P0 ;  /* 0x0000000f1f007c0c */ /* 0x000fe4000bf06300 */
[----:B------:R-:W-:Y:S02]  /*09b0*/  @P5 MOV R19, R51 ;  /* 0x0000003300135202 */ /* 0x000fe40000000f00 */
[----:B------:R-:W-:-:S02]  /*09c0*/  MOV R15, RZ ;  /* 0x000000ff000f7202 */ /* 0x000fc40000000f00 */
[----:B------:R-:W-:Y:S01]  /*09d0*/  MOV R14, RZ ;  /* 0x000000ff000e7202 */ /* 0x000fe20000000f00 */
[----:B------:R-:W-:Y:S01]  /*09e0*/  @P5 IMAD.WIDE.U32 R16, R28, R16, R18 ;  /* 0x000000101c105225 */ /* 0x000fe200078e0012 */
[----:B------:R-:W-:-:S04]  /*09f0*/  ISETP.LT.U32.AND P0, PT, R0, 0x1e0, !P0 ;  /* 0x000001e00000780c */ /* 0x000fc80004701070 */
[----:B------:R0:W2:Y:S01]  /*0a00*/  @P6 LDG.E.64 R14, desc[UR8][R22.64] ;  /* 0x00000008160e6981 */ /* 0x0000a2000c1e1b00 */
[----:B------:R-:W-:Y:S02]  /*0a10*/  @P5 IADD3 R17, R17, R29, RZ ;  /* 0x0000001d11115210 */ /* 0x000fe40007ffe0ff */
[----:B------:R-:W-:Y:S02]  /*0a20*/  CS2R R28, SRZ ;  /* 0x00000000001c7805 */ /* 0x000fe4000001ff00 */
[C---:B-1----:R-:W-:Y:S02]  /*0a30*/  @P5 LEA R18, P6, R16.reuse, R20, 0x2 ;  /* 0x0000001410125211 */ /* 0x042fe400078c10ff */
[----:B------:R-:W-:Y:S02]  /*0a40*/  SHF.R.S32.HI R45, RZ, 0x1f, R12 ;  /* 0x0000001fff2d7819 */ /* 0x000fe4000001140c */
[----:B------:R-:W-:Y:S01]  /*0a50*/  @P5 LEA.HI.X R19, R16, R21, R17, 0x2, P6 ;  /* 0x0000001510135211 */ /* 0x000fe200030f1411 */
[----:B------:R1:W3:Y:S01]  /*0a60*/  @P4 LDG.E.64 R28, desc[UR8][R36.64] ;  /* 0x00000008241c4981 */ /* 0x0002e2000c1e1b00 */
[----:B------:R-:W-:Y:S01]  /*0a70*/  ISETP.GE.U32.AND P6, PT, R12, UR14, PT ;  /* 0x0000000e0c007c0c */ /* 0x000fe2000bfc6070 */
[----:B------:R-:W4:Y:S03]  /*0a80*/  @P0 LDC.64 R26, c[0x0][0x270] ;  /* 0x00009c00ff1a0b82 */ /* 0x000f260000000a00 */
[----:B------:R-:W-:-:S04]  /*0a90*/  ISETP.GE.AND.EX P6, PT, R45, UR15, PT, P6 ;  /* 0x0000000f2d007c0c */ /* 0x000fc8000bfc6360 */
[----:B------:R-:W-:Y:S01]  /*0aa0*/  ISETP.GT.U32.OR P6, PT, R0, 0x1df, P6 ;  /* 0x000001df0000780c */ /* 0x000fe200037c4470 */
[----:B0-----:R-:W0:Y:S01]  /*0ab0*/  @P0 LDC.64 R22, c[0x0][0x220] ;  /* 0x00008800ff160b82 */ /* 0x001e220000000a00 */
[----:B------:R-:W-:-:S11]  /*0ac0*/  @P0 MOV R34, R48 ;  /* 0x0000003000220202 */ /* 0x000fd60000000f00 */
[----:B------:R-:W5:Y:S01]  /*0ad0*/  @!P6 LDC.64 R20, c[0x0][0x270] ;  /* 0x00009c00ff14eb82 */ /* 0x000f620000000a00 */
[----:B----4-:R-:W-:Y:S01]  /*0ae0*/  @P0 IMAD R16, R31, R26, RZ ;  /* 0x0000001a1f100224 */ /* 0x010fe200078e02ff */
[----:B------:R-:W-:Y:S02]  /*0af0*/  CS2R R30, SRZ ;  /* 0x00000000001e7805 */ /* 0x000fe4000001ff00 */
[----:B------:R-:W-:Y:S01]  /*0b00*/  @P0 MOV R35, R51 ;  /* 0x0000003300230202 */ /* 0x000fe20000000f00 */
[----:B------:R-:W-:-:S03]  /*0b10*/  @P0 IMAD R55, R53, R27, R16 ;  /* 0x0000001b35370224 */ /* 0x000fc600078e0210 */
[----:B------:R-:W4:Y:S01]  /*0b20*/  @!P6 LDC.64 R16, c[0x0][0x220] ;  /* 0x00008800ff10eb82 */ /* 0x000f220000000a00 */
[----:B------:R-:W-:Y:S01]  /*0b30*/  CS2R R32, SRZ ;  /* 0x0000000000207805 */ /* 0x000fe2000001ff00 */
[----:B------:R0:W2:Y:S01]  /*0b40*/  @P3 LDG.E.64 R30, desc[UR8][R40.64] ;  /* 0x00000008281e3981 */ /* 0x0000a2000c1e1b00 */
[----:B------:R-:W-:Y:S01]  /*0b50*/  @P0 IMAD.WIDE.U32 R26, R53, R26, R34 ;  /* 0x0000001a351a0225 */ /* 0x000fe200078e0022 */
[----:B------:R-:W-:Y:S02]  /*0b60*/  CS2R R34, SRZ ;  /* 0x0000000000227805 */ /* 0x000fe4000001ff00 */
[----:B-1----:R-:W-:Y:S01]  /*0b70*/  CS2R R36, SRZ ;  /* 0x0000000000247805 */ /* 0x002fe2000001ff00 */
[----:B------:R-:W2:Y:S04]  /*0b80*/  @P2 LDG.E.64 R32, desc[UR8][R38.64] ;  /* 0x0000000826202981 */ /* 0x000ea8000c1e1b00 */
[----:B------:R-:W2:Y:S01]  /*0b90*/  @P1 LDG.E.64 R34, desc[UR8][R24.64] ;  /* 0x0000000818221981 */ /* 0x000ea2000c1e1b00 */
[----:B-----5:R-:W-:-:S03]  /*0ba0*/  @!P6 IMAD R46, R45, R20, RZ ;  /* 0x000000142d2ee224 */ /* 0x020fc600078e02ff */
[----:B------:R1:W5:Y:S01]  /*0bb0*/  @P5 LDG.E.64 R36, desc[UR8][R18.64] ;  /* 0x0000000812245981 */ /* 0x000362000c1e1b00 */
[----:B------:R-:W-:Y:S01]  /*0bc0*/  @P0 IADD3 R27, R27, R55, RZ ;  /* 0x000000371b1b0210 */ /* 0x000fe20007ffe0ff */
[----:B0-----:R-:W-:Y:S01]  /*0bd0*/  @!P6 IMAD R41, R12, R21, R46 ;  /* 0x000000150c29e224 */ /* 0x001fe200078e022e */
[----:B------:R-:W-:Y:S02]  /*0be0*/  @P0 LEA R22, P5, R26, R22, 0x2 ;  /* 0x000000161a160211 */ /* 0x000fe400078a10ff */
[----:B-1----:R-:W-:Y:S02]  /*0bf0*/  @!P6 MOV R18, R48 ;  /* 0x000000300012e202 */ /* 0x002fe40000000f00 */
[----:B------:R-:W-:Y:S02]  /*0c00*/  @!P6 MOV R19, R51 ;  /* 0x000000330013e202 */ /* 0x000fe40000000f00 */
[----:B------:R-:W-:Y:S01]  /*0c10*/  CS2R R38, SRZ ;  /* 0x0000000000267805 */ /* 0x000fe2000001ff00 */
[----:B------:R-:W-:Y:S01]  /*0c20*/  @!P6 IMAD.WIDE.U32 R20, R12, R20, R18 ;  /* 0x000000140c14e225 */ /* 0x000fe200078e0012 */
[----:B------:R-:W-:-:S04]  /*0c30*/  @P0 LEA.HI.X R23, R26, R23, R27, 0x2, P5 ;  /* 0x000000171a170211 */ /* 0x000fc800028f141b */
[----:B------:R-:W-:Y:S02]  /*0c40*/  @!P6 IADD3 R21, R21, R41, RZ ;  /* 0x000000291515e210 */ /* 0x000fe40007ffe0ff */
[C---:B----4-:R-:W-:Y:S02]  /*0c50*/  @!P6 LEA R16, P5, R20.reuse, R16, 0x2 ;  /* 0x000000101410e211 */ /* 0x050fe400078a10ff */
[----:B------:R-:W-:Y:S01]  /*0c60*/  CS2R R40, SRZ ;  /* 0x0000000000287805 */ /* 0x000fe2000001ff00 */
[----:B------:R-:W4:Y:S01]  /*0c70*/  @P0 LDG.E.64 R38, desc[UR8][R22.64] ;  /* 0x0000000816260981 */ /* 0x000f22000c1e1b00 */
[----:B------:R-:W-:-:S05]  /*0c80*/  @!P6 LEA.HI.X R17, R20, R17, R21, 0x2, P5 ;  /* 0x000000111411e211 */ /* 0x000fca00028f1415 */
[----:B------:R0:W4:Y:S01]  /*0c90*/  @!P6 LDG.E.64 R40, desc[UR8][R16.64] ;  /* 0x000000081028e981 */ /* 0x000122000c1e1b00 */
[C---:B------:R-:W-:Y:S02]  /*0ca0*/  ISETP.GT.AND P0, PT, R3.reuse, 0x1e, PT ;  /* 0x0000001e0300780c */ /* 0x040fe40003f04270 */
[----:B------:R-:W-:Y:S02]  /*0cb0*/  ISETP.NE.AND P6, PT, R3, RZ, PT ;  /* 0x000000ff0300720c */ /* 0x000fe40003fc5270 */
[----:B------:R-:W-:Y:S01]  /*0cc0*/  ISETP.NE.AND P5, PT, R0, RZ, PT ;  /* 0x000000ff0000720c */ /* 0x000fe20003fa5270 */
[----:B------:R-:W-:Y:S01]  /*0cd0*/  BSSY B0, `(.L_x_2879) ;  /* 0x000006c000007945 */ /* 0x000fe20003800000 */
[----:B---3--:R-:W-:Y:S01]  /*0ce0*/  FADD.FTZ R18, R28, R29 ;  /* 0x0000001d1c127221 */ /* 0x008fe20000010000 */
[----:B------:R-:W-:-:S03]  /*0cf0*/  FMUL.FTZ R19, R29, R29 ;  /* 0x0000001d1d137220 */ /* 0x000fc60000410000 */
[----:B------:R-:W-:Y:S01]  /*0d00*/  FADD.FTZ R18, RZ, R18 ;  /* 0x00000012ff127221 */ /* 0x000fe20000010000 */
[----:B------:R-:W-:-:S04]  /*0d10*/  FFMA.FTZ R19, R28, R28, R19 ;  /* 0x0000001c1c137223 */ /* 0x000fc80000010013 */
[----:B------:R-:W-:Y:S01]  /*0d20*/  FADD.FTZ R19, RZ, R19 ;  /* 0x00000013ff137221 */ /* 0x000fe20000010000 */
[----:B--2---:R-:W-:Y:S01]  /*0d30*/  FADD.FTZ R21, R30, R31 ;  /* 0x0000001f1e157221 */ /* 0x004fe20000010000 */
[----:B------:R-:W-:-:S03]  /*0d40*/  FMUL.FTZ R25, R31, R31 ;  /* 0x0000001f1f197220 */ /* 0x000fc60000410000 */
[----:B------:R-:W-:Y:S01]  /*0d50*/  FADD.FTZ R18, R18, R21 ;  /* 0x0000001512127221 */ /* 0x000fe20000010000 */
[----:B0-----:R-:W-:Y:S01]  /*0d60*/  FADD.FTZ R17, R32, R33 ;  /* 0x0000002120117221 */ /* 0x001fe20000010000 */
[----:B------:R-:W-:Y:S01]  /*0d70*/  FFMA.FTZ R20, R30, R30, R25 ;  /* 0x0000001e1e147223 */ /* 0x000fe20000010019 */
[----:B------:R-:W-:Y:S02]  /*0d80*/  FMUL.FTZ R23, R33, R33 ;  /* 0x0000002121177220 */ /* 0x000fe40000410000 */
[----:B------:R-:W-:Y:S01]  /*0d90*/  FADD.FTZ R17, R18, R17 ;  /* 0x0000001112117221 */ /* 0x000fe20000010000 */
[----:B------:R-:W-:Y:S01]  /*0da0*/  FADD.FTZ R18, R34, R35 ;  /* 0x0000002322127221 */ /* 0x000fe20000010000 */
[----:B------:R-:W-:Y:S01]  /*0db0*/  FADD.FTZ R19, R19, R20 ;  /* 0x0000001413137221 */ /* 0x000fe20000010000 */
[----:B------:R-:W-:Y:S01]  /*0dc0*/  FFMA.FTZ R16, R32, R32, R23 ;  /* 0x0000002020107223 */ /* 0x000fe20000010017 */
[----:B------:R-:W-:Y:S01]  /*0dd0*/  FMUL.FTZ R21, R35, R35 ;  /* 0x0000002323157220 */ /* 0x000fe20000410000 */
[----:B------:R-:W-:Y:S01]  /*0de0*/  FADD.FTZ R17, R17, R18 ;  /* 0x0000001211117221 */ /* 0x000fe20000010000 */
[----:B------:R-:W-:Y:S01]  /*0df0*/  FADD.FTZ R18, R14, R15 ;  /* 0x0000000f0e127221 */ /* 0x000fe20000010000 */
[----:B------:R-:W-:Y:S01]  /*0e00*/  FADD.FTZ R16, R19, R16 ;  /* 0x0000001013107221 */ /* 0x000fe20000010000 */
[----:B------:R-:W-:Y:S01]  /*0e10*/  FFMA.FTZ R21, R34, R34, R21 ;  /* 0x0000002222157223 */ /* 0x000fe20000010015 */
[----:B------:R-:W-:Y:S01]  /*0e20*/  FMUL.FTZ R19, R15, R15 ;  /* 0x0000000f0f137220 */ /* 0x000fe20000410000 */
[----:B------:R-:W-:Y:S01]  /*0e30*/  FADD.FTZ R17, R17, R18 ;  /* 0x0000001211117221 */ /* 0x000fe20000010000 */
[----:B-----5:R-:W-:Y:S01]  /*0e40*/  FADD.FTZ R18, R36, R37 ;  /* 0x0000002524127221 */ /* 0x020fe20000010000 */
[----:B------:R-:W-:Y:S01]  /*0e50*/  FADD.FTZ R16, R16, R21 ;  /* 0x0000001510107221 */ /* 0x000fe20000010000 */
[----:B------:R-:W-:Y:S01]  /*0e60*/  FFMA.FTZ R19, R14, R14, R19 ;  /* 0x0000000e0e137223 */ /* 0x000fe20000010013 */
[----:B------:R-:W-:Y:S01]  /*0e70*/  FMUL.FTZ R21, R37, R37 ;  /* 0x0000002525157220 */ /* 0x000fe20000410000 */
[----:B------:R-:W-:-:S02]  /*0e80*/  FADD.FTZ R17, R17, R18 ;  /* 0x0000001211117221 */ /* 0x000fc40000010000 */
[----:B------:R-:W-:Y:S01]  /*0e90*/  FADD.FTZ R16, R16, R19 ;  /* 0x0000001310107221 */ /* 0x000fe20000010000 */
[----:B------:R-:W-:-:S04]  /*0ea0*/  FFMA.FTZ R21, R36, R36, R21 ;  /* 0x0000002424157223 */ /* 0x000fc80000010015 */
[----:B------:R-:W-:Y:S01]  /*0eb0*/  FADD.FTZ R16, R16, R21 ;  /* 0x0000001510107221 */ /* 0x000fe20000010000 */
[----:B----4-:R-:W-:Y:S01]  /*0ec0*/  FADD.FTZ R18, R38, R39 ;  /* 0x0000002726127221 */ /* 0x010fe20000010000 */
[----:B------:R-:W-:-:S03]  /*0ed0*/  FMUL.FTZ R19, R39, R39 ;  /* 0x0000002727137220 */ /* 0x000fc60000410000 */
[----:B------:R-:W-:Y:S01]  /*0ee0*/  FADD.FTZ R17, R17, R18 ;  /* 0x0000001211117221 */ /* 0x000fe20000010000 */
[----:B------:R-:W-:Y:S01]  /*0ef0*/  FFMA.FTZ R19, R38, R38, R19 ;  /* 0x0000002626137223 */ /* 0x000fe20000010013 */
[----:B------:R-:W-:Y:S01]  /*0f00*/  FMUL.FTZ R21, R41, R41 ;  /* 0x0000002929157220 */ /* 0x000fe20000410000 */
[----:B------:R-:W-:Y:S02]  /*0f10*/  FADD.FTZ R18, R40, R41 ;  /* 0x0000002928127221 */ /* 0x000fe40000010000 */
[----:B------:R-:W-:Y:S01]  /*0f20*/  FADD.FTZ R16, R16, R19 ;  /* 0x0000001310107221 */ /* 0x000fe20000010000 */
[----:B------:R-:W-:Y:S01]  /*0f30*/  FFMA.FTZ R21, R40, R40, R21 ;  /* 0x0000002828157223 */ /* 0x000fe20000010015 */
[----:B------:R-:W-:-:S03]  /*0f40*/  FADD.FTZ R18, R17, R18 ;  /* 0x0000001211127221 */ /* 0x000fc60000010000 */
[----:B------:R-:W-:Y:S02]  /*0f50*/  FADD.FTZ R17, R16, R21 ;  /* 0x0000001510117221 */ /* 0x000fe40000010000 */
        /* <DEDUP_REMOVED lines=24> */
[----:B------:R-:W-:-:S05]  /*10e0*/  MOV R16, R18 ;  /* 0x0000001200107202 */ /* 0x000fca0000000f00 */
        /* <DEDUP_REMOVED lines=21> */
[----:B------:R-:W-:Y:S01]  /*1240*/  LDS.128 R20, [UR5+0x70] ;  /* 0x00007005ff147984 */ /* 0x000fe20008000c00 */
        /* <DEDUP_REMOVED lines=19> */
[----:B------:R-:W-:-:S07]  /*1380*/  FADD.FTZ R17, R46, R25 ;  /* 0x000000192e117221 */ /* 0x000fce0000010000 */
.L_x_2880:
[----:B------:R-:W-:Y:S05]  /*1390*/  BSYNC B0 ;  /* 0x0000000000007941 */ /* 0x000fea0003800000 */
.L_x_2879:
[----:B------:R-:W1:Y:S02]  /*13a0*/  LDC R18, c[0x0][0xc] ;  /* 0x00000300ff127b82 */ /* 0x000e640000000800 */
[----:B-1----:R-:W-:-:S13]  /*13b0*/  ISETP.GE.U32.AND P0, PT, R18, 0x2, PT ;  /* 0x000000021200780c */ /* 0x002fda0003f06070 */
[----:B------:R-:W-:Y:S05]  /*13c0*/  @!P0 BRA `(.L_x_2881) ;  /* 0x00000010006c8947 */ /* 0x000fea0003800000 */
[----:B------:R-:W1:Y:S01]  /*13d0*/  S2R R19, SR_CTAID.Y ;  /* 0x0000000000137919 */ /* 0x000e620000002600 */
[----:B------:R-:W2:Y:S01]  /*13e0*/  LDC.64 R20, c[0x0][0x240] ;  /* 0x00009000ff147b82 */ /* 0x000ea20000000a00 */
[----:B------:R-:W-:-:S05]  /*13f0*/  LOP3.LUT R23, R8, 0x1, RZ, 0xc0, !PT ;  /* 0x0000000108177812 */ /* 0x000fca00078ec0ff */
[----:B------:R-:W-:Y:S02]  /*1400*/  IMAD R23, R23, R2, RZ ;  /* 0x0000000217177224 */ /* 0x000fe400078e02ff */
[----:B------:R-:W3:Y:S02]  /*1410*/  LDC.64 R26, c[0x0][0x248] ;  /* 0x00009200ff1a7b82 */ /* 0x000ee40000000a00 */
[----:B------:R-:W-:-:S05]  /*1420*/  IMAD R22, R23, R18, RZ ;  /* 0x0000001217167224 */ /* 0x000fca00078e02ff */
[----:B------:R-:W-:Y:S02]  /*1430*/  SHF.L.U32 R25, R22, 0x1, RZ ;  /* 0x0000000116197819 */ /* 0x000fe400000006ff */
[----:B-1----:R-:W-:-:S03]  /*1440*/  IADD3 R23, R23, R19, RZ ;  /* 0x0000001317177210 */ /* 0x002fc60007ffe0ff */
[----:B---3--:R-:W-:-:S04]  /*1450*/  IMAD.WIDE R26, R25, 0x4, R26 ;  /* 0x00000004191a7825 */ /* 0x008fc800078e021a */
[----:B--2---:R-:W-:Y:S01]  /*1460*/  IMAD.WIDE.U32 R20, R23, 0x4, R20 ;  /* 0x0000000417147825 */ /* 0x004fe200078e0014 */
        /* <DEDUP_REMOVED lines=14> */
.L_x_2883:
[----:B-1----:R-:W2:Y:S04]  /*1550*/  LDG.E.STRONG.GPU R22, desc[UR8][R20.64] ;  /* 0x0000000814167981 */ /* 0x002ea8000c1ef900 */
[----:B--2---:R-:W-:Y:S01]  /*1560*/  CCTL.IVALL ;  /* 0x00000000ff00798f */ /* 0x004fe20002000000 */
[----:B------:R-:W-:Y:S05]  /*1570*/  YIELD ;  /* 0x0000000000007946 */ /* 0x000fea0003800000 */
[----:B------:R-:W-:-:S13]  /*1580*/  ISETP.NE.AND P0, PT, R22, R53, PT ;  /* 0x000000351600720c */ /* 0x000fda0003f05270 */
[----:B------:R-:W-:Y:S05]  /*1590*/  @P0 BRA `(.L_x_2883) ;  /* 0xfffffffc00ec0947 */ /* 0x000fea000383ffff */
.L_x_2882:
        /* <DEDUP_REMOVED lines=17> */
.L_x_2887:
        /* <DEDUP_REMOVED lines=115> */
.L_x_2886:
        /* <DEDUP_REMOVED lines=61> */
.L_x_2888:
[----:B------:R-:W-:-:S13]  /*21b0*/  ISETP.NE.OR P0, PT, R24, RZ, P0 ;  /* 0x000000ff1800720c */ /* 0x000fda0000705670 */
[----:B------:R-:W-:Y:S05]  /*21c0*/  @!P0 BRA `(.L_x_2884) ;  /* 0x00000000007c8947 */ /* 0x000fea0003800000 */
.L_x_2885:
        /* <DEDUP_REMOVED lines=31> */
.L_x_2884:
        /* <DEDUP_REMOVED lines=11> */
.L_x_2890:
[----:B------:R-:W-:Y:S05]  /*2470*/  BSYNC B0 ;  /* 0x0000000000007941 */ /* 0x000fea0003800000 */
.L_x_2889:
        /* <DEDUP_REMOVED lines=16> */
.L_x_2881:
        /* <DEDUP_REMOVED lines=15> */
[C---:B-1----:R-:W-:Y:S01]  /*2670*/  IMAD.WIDE R22, R43.reuse, 0x4, R22 ;  /* 0x000000042b167825 */ /* 0x042fe200078e0216 */
[----:B------:R-:W1:Y:S01]  /*2680*/  LDC R53, c[0x0][0x294] ;  /* 0x0000a500ff357b82 */ /* 0x000e620000000800 */
[----:B------:R-:W-:Y:S02]  /*2690*/  @!P5 STS.64 [UR5+0x90], R16 ;  /* 0x00009010ff00d988 */ /* 0x000fe40008000a05 */
[----:B---3--:R-:W-:-:S04]  /*26a0*/  IMAD.WIDE R18, R43, 0x4, R18 ;  /* 0x000000042b127825 */ /* 0x008fc800078e0212 */
[----:B----4-:R-:W-:-:S05]  /*26b0*/  @!P0 IMAD.WIDE R24, R47, 0x8, R24 ;  /* 0x000000082f188825 */ /* 0x010fca00078e0218 */
[----:B------:R2:W-:Y:S01]  /*26c0*/  @!P0 STG.E.64 desc[UR8][R24.64], R20 ;  /* 0x0000001418008986 */ /* 0x0005e2000c101b08 */
[----:B------:R-:W-:Y:S06]  /*26d0*/  BAR.SYNC.DEFER_BLOCKING 0x0 ;  /* 0x0000000000007b1d */ /* 0x000fec0000010000 */
[----:B------:R-:W3:Y:S04]  /*26e0*/  LDG.E.64 R22, desc[UR8][R22.64] ;  /* 0x0000000816167981 */ /* 0x000ee8000c1e1b00 */
[----:B------:R-:W3:Y:S01]  /*26f0*/  LDG.E.64 R18, desc[UR8][R18.64] ;  /* 0x0000000812127981 */ /* 0x000ee2000c1e1b00 */
[----:B--2---:R-:W-:Y:S01]  /*2700*/  HFMA2.MMA R24, -RZ, RZ, 1.875, 0 ;  /* 0x3f800000ff187435 */ /* 0x004fe200000001ff */
[----:B0-----:R-:W-:Y:S01]  /*2710*/  IMAD.WIDE.U32 R16, R0, -0x77777777, RZ ;  /* 0x8888888900107825 */ /* 0x001fe200078e00ff */
[----:B------:R-:W-:Y:S01]  /*2720*/  ISETP.NE.AND P6, PT, RZ, UR10, PT ;  /* 0x0000000aff007c0c */ /* 0x000fe2000bfc5270 */
[----:B------:R-:W0:Y:S03]  /*2730*/  LDS.64 R26, [UR5+0x90] ;  /* 0x00009005ff1a7984 */ /* 0x000e260008000a00 */
[----:B------:R-:W-:-:S05]  /*2740*/  SHF.R.U32.HI R16, RZ, 0x3, R17 ;  /* 0x00000003ff107819 */ /* 0x000fca0000011611 */
[----:B-1----:R-:W-:-:S05]  /*2750*/  IMAD R25, R53, UR7, R16 ;  /* 0x0000000735197c24 */ /* 0x002fca000f8e0210 */
[----:B------:R-:W-:Y:S01]  /*2760*/  IADD3 R46, R25, 0x80, RZ ;  /* 0x00000080192e7810 */ /* 0x000fe20007ffe0ff */
[----:B0-----:R-:W-:-:S04]  /*2770*/  FMUL.FTZ R43, R26, UR6 ;  /* 0x000000061a2b7c20 */ /* 0x001fc80008410000 */
[C---:B------:R-:W-:Y:S01]  /*2780*/  FMUL.FTZ R26, R43.reuse, R43 ;  /* 0x0000002b2b1a7220 */ /* 0x040fe20000410000 */
[C---:B------:R-:W-:Y:S01]  /*2790*/  FADD.FTZ R17, -R43.reuse, R28 ;  /* 0x0000001c2b117221 */ /* 0x040fe20000010100 */
[C---:B------:R-:W-:Y:S01]  /*27a0*/  FADD.FTZ R29, -R43.reuse, R29 ;  /* 0x0000001d2b1d7221 */ /* 0x040fe20000010100 */
[----:B------:R-:W-:Y:S01]  /*27b0*/  FADD.FTZ R31, -R43, R31 ;  /* 0x0000001f2b1f7221 */ /* 0x000fe20000010100 */
[----:B------:R-:W-:-:S05]  /*27c0*/  FFMA.FTZ R26, R27, UR6, -R26 ;  /* 0x000000061b1a7c23 */ /* 0x000fca000801081a */
[----:B------:R-:W-:-:S13]  /*27d0*/  FSETP.GTU.FTZ.AND P0, PT, R26, RZ, PT ;  /* 0x000000ff1a00720b */ /* 0x000fda0003f1c000 */
[----:B------:R-:W0:Y:S02]  /*27e0*/  @P0 LDC R27, c[0x0][0x238] ;  /* 0x00008e00ff1b0b82 */ /* 0x000e240000000800 */
[----:B0-----:R-:W-:-:S04]  /*27f0*/  @P0 FADD.FTZ R26, R26, R27 ;  /* 0x0000001b1a1a0221 */ /* 0x001fc80000010000 */
[----:B------:R-:W0:Y:S01]  /*2800*/  @P0 MUFU.RSQ R24, R26 ;  /* 0x0000001a00180308 */ /* 0x000e220000001400 */
[----:B------:R-:W-:Y:S01]  /*2810*/  ISETP.GE.U32.AND P0, PT, R46, UR14, PT ;  /* 0x0000000e2e007c0c */ /* 0x000fe2000bf06070 */
[-C--:B0-----:R-:W-:Y:S01]  /*2820*/  FMUL.FTZ R17, R17, R24.reuse ;  /* 0x0000001811117220 */ /* 0x081fe20000410000 */
[----:B------:R-:W-:Y:S01]  /*2830*/  FMUL.FTZ R20, R29, R24 ;  /* 0x000000181d147220 */ /* 0x000fe20000410000 */
[----:B------:R-:W-:Y:S02]  /*2840*/  FADD.FTZ R29, -R43, R30 ;  /* 0x0000001e2b1d7221 */ /* 0x000fe40000010100 */
[----:B---3--:R-:W-:Y:S01]  /*2850*/  FFMA.FTZ R16, R22, R17, R18 ;  /* 0x0000001116107223 */ /* 0x008fe20000010012 */
        /* <DEDUP_REMOVED lines=12> */
.L_x_2891:
        /* <DEDUP_REMOVED lines=11> */
[----:B------:R-:W-:-:S05]  /*29d0*/  LEA.HI.X R27, R20, UR13, R27, 0x2, P5 ;  /* 0x0000000d141b7c11 */ /* 0x000fca000a8f141b */
[----:B------:R0:W-:Y:S04]  /*29e0*/  STG.E.64 desc[UR8][R26.64], R16 ;  /* 0x000000101a007986 */ /* 0x0001e8000c101b08 */
.L_x_2893:
[----:B------:R-:W-:Y:S05]  /*29f0*/  BSYNC B0 ;  /* 0x0000000000007941 */ /* 0x000fea0003800000 */
.L_x_2892:
[-C--:B0-----:R-:W-:Y:S01]  /*2a00*/  FMUL.FTZ R17, R29, R24.reuse ;  /* 0x000000181d117220 */ /* 0x081fe20000410000 */
[----:B------:R-:W-:Y:S01]  /*2a10*/  FMUL.FTZ R20, R31, R24 ;  /* 0x000000181f147220 */ /* 0x000fe20000410000 */
[C---:B------:R-:W-:Y:S01]  /*2a20*/  FADD.FTZ R29, -R43.reuse, R32 ;  /* 0x000000202b1d7221 */ /* 0x040fe20000010100 */
[----:B------:R-:W-:Y:S01]  /*2a30*/  FADD.FTZ R33, -R43, R33 ;  /* 0x000000212b217221 */ /* 0x000fe20000010100 */
        /* <DEDUP_REMOVED lines=13> */
.L_x_2894:
        /* <DEDUP_REMOVED lines=13> */
.L_x_2896:
[----:B------:R-:W-:Y:S05]  /*2be0*/  BSYNC B0 ;  /* 0x0000000000007941 */ /* 0x000fea0003800000 */
.L_x_2895:
[-C--:B------:R-:W-:Y:S01]  /*2bf0*/  FMUL.FTZ R29, R29, R24.reuse ;  /* 0x000000181d1d7220 */ /* 0x080fe20000410000 */
[----:B------:R-:W-:Y:S01]  /*2c00*/  FMUL.FTZ R20, R33, R24 ;  /* 0x0000001821147220 */ /* 0x000fe20000410000 */
[C---:B------:R-:W-:Y:S01]  /*2c10*/  FADD.FTZ R31, -R43.reuse, R34 ;  /* 0x000000222b1f7221 */ /* 0x040fe20000010100 */
[----:B------:R-:W-:Y:S01]  /*2c20*/  FADD.FTZ R35, -R43, R35 ;  /* 0x000000232b237221 */ /* 0x000fe20000010100 */
        /* <DEDUP_REMOVED lines=13> */
.L_x_2897:
        /* <DEDUP_REMOVED lines=13> */
.L_x_2899:
[----:B------:R-:W-:Y:S05]  /*2dd0*/  BSYNC B0 ;  /* 0x0000000000007941 */ /* 0x000fea0003800000 */
.L_x_2898:
[-C--:B------:R-:W-:Y:S01]  /*2de0*/  FMUL.FTZ R31, R31, R24.reuse ;  /* 0x000000181f1f7220 */ /* 0x080fe20000410000 */
[----:B------:R-:W-:Y:S01]  /*2df0*/  FMUL.FTZ R20, R35, R24 ;  /* 0x0000001823147220 */ /* 0x000fe20000410000 */
[----:B------:R-:W-:Y:S02]  /*2e00*/  IADD3 R28, R25, 0xa0, RZ ;  /* 0x000000a0191c7810 */ /* 0x000fe40007ffe0ff */
[----:B------:R-:W-:Y:S01]  /*2e10*/  SHF.R.S32.HI R29, RZ, 0x1f, R46 ;  /* 0x0000001fff1d7819 */ /* 0x000fe2000001142e */
        /* <DEDUP_REMOVED lines=13> */
.L_x_2900:
        /* <DEDUP_REMOVED lines=13> */
.L_x_2902:
[----:B------:R-:W-:Y:S05]  /*2fc0*/  BSYNC B0 ;  /* 0x0000000000007941 */ /* 0x000fea0003800000 */
.L_x_2901:
[C---:B0-----:R-:W-:Y:S01]  /*2fd0*/  FADD.FTZ R17, -R43.reuse, R14 ;  /* 0x0000000e2b117221 */ /* 0x041fe20000010100 */
[C---:B------:R-:W-:Y:S01]  /*2fe0*/  FADD.FTZ R15, -R43.reuse, R15 ;  /* 0x0000000f2b0f7221 */ /* 0x040fe20000010100 */
[----:B------:R-:W-:Y:S01]  /*2ff0*/  ISETP.GE.U32.AND P5, PT, R28, UR14, PT ;  /* 0x0000000e1c007c0c */ /* 0x000fe2000bfa6070 */
[----:B------:R-:W-:Y:S01]  /*3000*/  FADD.FTZ R27, -R43, R36 ;  /* 0x000000242b1b7221 */ /* 0x000fe20000010100 */
[----:B------:R-:W-:Y:S01]  /*3010*/  SHF.R.S32.HI R26, RZ, 0x1f, R28 ;  /* 0x0000001fff1a7819 */ /* 0x000fe2000001141c */
[-C--:B------:R-:W-:Y:S01]  /*3020*/  FMUL.FTZ R17, R17, R24.reuse ;  /* 0x0000001811117220 */ /* 0x080fe20000410000 */
[----:B------:R-:W-:Y:S01]  /*3030*/  ISETP.GE.AND.EX P0, PT, R29, UR15, PT, P0 ;  /* 0x0000000f1d007c0c */ /* 0x000fe2000bf06300 */
[----:B------:R-:W-:Y:S01]  /*3040*/  FMUL.FTZ R16, R15, R24 ;  /* 0x000000180f107220 */ /* 0x000fe20000410000 */
[----:B------:R-:W-:Y:S01]  /*3050*/  ISETP.GE.AND.EX P5, PT, R26, UR15, PT, P5 ;  /* 0x0000000f1a007c0c */ /* 0x000fe2000bfa6350 */
        /* <DEDUP_REMOVED lines=14> */
.L_x_2903:
        /* <DEDUP_REMOVED lines=13> */
.L_x_2905:
[----:B------:R-:W-:Y:S05]  /*3210*/  BSYNC B0 ;  /* 0x0000000000007941 */ /* 0x000fea0003800000 */
.L_x_2904:
[----:B------:R-:W-:Y:S01]  /*3220*/  FADD.FTZ R37, -R43, R37 ;  /* 0x000000252b257221 */ /* 0x000fe20000010100 */
[-C--:B------:R-:W-:Y:S01]  /*3230*/  FMUL.FTZ R27, R27, R24.reuse ;  /* 0x000000181b1b7220 */ /* 0x080fe20000410000 */
[----:B------:R-:W-:Y:S02]  /*3240*/  ISETP.GE.U32.AND P0, PT, R12, UR14, PT ;  /* 0x0000000e0c007c0c */ /* 0x000fe4000bf06070 */
[----:B0-----:R-:W-:Y:S01]  /*3250*/  FMUL.FTZ R20, R37, R24 ;  /* 0x0000001825147220 */ /* 0x001fe20000410000 */
[----:B------:R-:W-:Y:S01]  /*3260*/  ISETP.LT.U32.AND P5, PT, R0, 0x1e0, !P5 ;  /* 0x000001e00000780c */ /* 0x000fe20006fa1070 */
[----:B------:R-:W-:Y:S01]  /*3270*/  FFMA.FTZ R14, R22, R27, R18 ;  /* 0x0000001b160e7223 */ /* 0x000fe20000010012 */
[----:B------:R-:W-:Y:S01]  /*3280*/  IADD3 R16, R25, 0xc0, RZ ;  /* 0x000000c019107810 */ /* 0x000fe20007ffe0ff */
        /* <DEDUP_REMOVED lines=12> */
.L_x_2906:
        /* <DEDUP_REMOVED lines=13> */
.L_x_2908:
[----:B------:R-:W-:Y:S05]  /*3420*/  BSYNC B0 ;  /* 0x0000000000007941 */ /* 0x000fea0003800000 */
.L_x_2907:
[C---:B0-----:R-:W-:Y:S01]  /*3430*/  FADD.FTZ R15, -R43.reuse, R38 ;  /* 0x000000262b0f7221 */ /* 0x041fe20000010100 */
[C---:B------:R-:W-:Y:S01]  /*3440*/  FADD.FTZ R17, -R43.reuse, R40 ;  /* 0x000000282b117221 */ /* 0x040fe20000010100 */
[C---:B------:R-:W-:Y:S01]  /*3450*/  FADD.FTZ R41, -R43.reuse, R41 ;  /* 0x000000292b297221 */ /* 0x040fe20000010100 */
        /* <DEDUP_REMOVED lines=10> */
[----:B------:R-:W-:Y:S01]  /*3500*/  ISETP.GT.U32.OR P0, PT, R0, 0x1df, P0 ;  /* 0x000001df0000780c */ /* 0x000fe20000704470 */
        /* <DEDUP_REMOVED lines=15> */
.L_x_2909:
        /* <DEDUP_REMOVED lines=13> */
.L_x_2911:
[----:B------:R-:W-:Y:S05]  /*36d0*/  BSYNC B0 ;  /* 0x0000000000007941 */ /* 0x000fea0003800000 */
.L_x_2910:
        /* <DEDUP_REMOVED lines=11> */
.L_x_2912:
[----:B------:R-:W-:Y:S04]  /*3790*/  BSSY B0, `(.L_x_2913) ;  /* 0x000000c000007945 */ /* 0x000fe80003800000 */
[----:B------:R-:W-:Y:S05]  /*37a0*/  @P0 BRA `(.L_x_2914) ;  /* 0x0000000000280947 */ /* 0x000fea0003800000 */
[----:B------:R-:W-:Y:S01]  /*37b0*/  ULDC.64 UR12, c[0x0][0x270] ;  /* 0x00009c00000c7ab9 */ /* 0x000fe20000000a00 */
[----:B------:R-:W-:Y:S01]  /*37c0*/  MOV R49, R51 ;  /* 0x0000003300317202 */ /* 0x000fe20000000f00 */
[----:B------:R-:W-:Y:S02]  /*37d0*/  IMAD R45, R45, UR12, RZ ;  /* 0x0000000c2d2d7c24 */ /* 0x000fe4000f8e02ff */
[----:B------:R-:W-:-:S04]  /*37e0*/  IMAD.WIDE.U32 R48, R12, UR12, R48 ;  /* 0x0000000c0c307c25 */ /* 0x000fc8000f8e0030 */
[----:B------:R-:W-:Y:S01]  /*37f0*/  IMAD R45, R12, UR13, R45 ;  /* 0x0000000d0c2d7c24 */ /* 0x000fe2000f8e022d */
[----:B------:R-:W-:Y:S02]  /*3800*/  ULDC.64 UR12, c[0x0][0x210] ;  /* 0x00008400000c7ab9 */ /* 0x000fe40000000a00 */
[----:B0-----:R-:W-:Y:S02]  /*3810*/  LEA R16, P0, R48, UR12, 0x2 ;  /* 0x0000000c30107c11 */ /* 0x001fe4000f8010ff */
[----:B------:R-:W-:-:S04]  /*3820*/  IADD3 R45, R49, R45, RZ ;  /* 0x0000002d312d7210 */ /* 0x000fc80007ffe0ff */
[----:B------:R-:W-:-:S05]  /*3830*/  LEA.HI.X R17, R48, UR13, R45, 0x2, P0 ;  /* 0x0000000d30117c11 */ /* 0x000fca00080f142d */
[----:B------:R1:W-:Y:S02]  /*3840*/  STG.E.64 desc[UR8][R16.64], R14 ;  /* 0x0000000e10007986 */ /* 0x0003e4000c101b08 */
.L_x_2914:
[----:B------:R-:W-:Y:S05]  /*3850*/  BSYNC B0 ;  /* 0x0000000000007941 */ /* 0x000fea0003800000 */
.L_x_2913:
[----:B------:R-:W-:Y:S02]  /*3860*/  IADD3 R47, R2, R47, RZ ;  /* 0x0000002f022f7210 */ /* 0x000fe40007ffe0ff */
[----:B------:R-:W-:Y:S02]  /*3870*/  IADD3 R8, R8, 0x1, RZ ;  /* 0x0000000108087810 */ /* 0x000fe40007ffe0ff */
[----:B------:R-:W-:-:S13]  /*3880*/  ISETP.GE.AND P0, PT, R47, UR4, PT ;  /* 0x000000042f007c0c */ /* 0x000fda000bf06270 */
[----:B------:R-:W-:Y:S05]  /*3890*/  @!P0 BRA `(.L_x_2915) ;  /* 0xffffffc8008c8947 */ /* 0x000fea000383ffff */
[----:B------:R-:W-:Y:S05]  /*38a0*/  EXIT ;  /* 0x000000000000794d */ /* 0x000fea0003800000 */
.L_x_2916:
        /* <DEDUP_REMOVED lines=13> */
.L_x_3313:


//--------------------- .text._Z35group_norm_nhwc_fwd_one_pass_kernelI11Fp32IOFp32WLi512ELi30ELi480EEv26Group_norm_nhwc_fwd_params --------------------------
	.section	.text._Z35group_norm_nhwc_fwd_one_pass_kernelI11Fp32IOFp32WLi512ELi30ELi480EEv26Group_norm_nhwc_fwd_params,"ax",@progbits
	.align	128
        .global         _Z35group_norm_nhwc_fwd_one_pass_kernelI11Fp32IOFp32WLi512ELi30ELi480EEv26Group_norm_nhwc_fwd_params
        .type           _Z35group_norm_nhwc_fwd_one_pass_kernelI11Fp32IOFp32WLi512ELi30ELi480EEv26Group_norm_nhwc_fwd_params,@function
        .size           _Z35group_norm_nhwc_fwd_one_pass_kernelI11Fp32IOFp32WLi512ELi30ELi480EEv26Group_norm_nhwc_fwd_params,(.L_x_3314 - _Z35group_norm_nhwc_fwd_one_pass_kernelI11Fp32IOFp32WLi512ELi30ELi480EEv26Group_norm_nhwc_fwd_params)
        .other          _Z35group_norm_nhwc_fwd_one_pass_kernelI11Fp32IOFp32WLi512ELi30ELi480EEv26Group_norm_nhwc_fwd_params,@"STO_CUDA_ENTRY STV_DEFAULT"
_Z35group_norm_nhwc_fwd_one_pass_kernelI11Fp32IOFp32WLi512ELi30ELi480EEv26Group_norm_nhwc_fwd_params:
.text._Z35group_norm_nhwc_fwd_one_pass_kernelI11Fp32IOFp32WLi512ELi30ELi480EEv26Group_norm_nhwc_fwd_params:
        /* <DEDUP_REMOVED lines=16> */
[----:B0-----:R-:W-:-:S05]  /*0100*/  IMAD.WIDE.U32 R2, R0, -0x77777777, RZ ;  /* 0x8888888900027825 */ /* 0x001fca00078e00ff */
[----:B------:R-:W-:Y:S02]  /*0110*/  SHF.R.U32.HI R5, RZ, 0x3, R3 ;  /* 0x00000003ff057819 */ /* 0x000fe40000011603 */
[--C-:B------:R-:W-:Y:S01]  /*0120*/  SHF.R.S32.HI R3, RZ, 0x1f, R0.reuse ;  /* 0x0000001fff037819 */ /* 0x100fe20000011400 */
[----:B---3--:R-:W-:Y:S02]  /*0130*/  ULEA UR5, UR6, UR5, 0x18 ;  /* 0x0000000506057291 */ /* 0x008fe4000f8ec03f */
[----:B--2---:R-:W-:Y:S01]  /*0140*/  IMAD R55, R4, UR7, R5 ;  /* 0x0000000704377c24 */ /* 0x004fe2000f8e0205 */
[----:B------:R-:W-:Y:S01]  /*0150*/  LEA.HI R3, R3, R0, RZ, 0x5 ;  /* 0x0000000003037211 */ /* 0x000fe200078f28ff */
[----:B------:R-:W-:-:S03]  /*0160*/  IMAD R56, R5, -0xf, R0 ;  /* 0xfffffff105387824 */ /* 0x000fc600078e0200 */
[----:B------:R-:W-:Y:S02]  /*0170*/  ISETP.GE.U32.AND P0, PT, R55, UR8, PT ;  /* 0x0000000837007c0c */ /* 0x000fe4000bf06070 */
[----:B------:R-:W-:Y:S02]  /*0180*/  SHF.R.S32.HI R57, RZ, 0x1f, R55 ;  /* 0x0000001fff397819 */ /* 0x000fe40000011437 */
[----:B------:R-:W-:Y:S02]  /*0190*/  SHF.R.S32.HI R3, RZ, 0x5, R3 ;  /* 0x00000005ff037819 */ /* 0x000fe40000011403 */
[----:B------:R-:W-:Y:S01]  /*01a0*/  ISETP.GE.AND.EX P0, PT, R57, UR9, PT, P0 ;  /* 0x0000000939007c0c */ /* 0x000fe2000bf06300 */
[----:B------:R-:W-:Y:S01]  /*01b0*/  ULDC.64 UR8, c[0x0][0x208] ;  /* 0x0000820000087ab9 */ /* 0x000fe20000000a00 */
[----:B------:R-:W-:Y:S02]  /*01c0*/  SHF.L.U32 R56, R56, 0x1, RZ ;  /* 0x0000000138387819 */ /* 0x000fe400000006ff */
[----:B------:R-:W-:-:S02]  /*01d0*/  LEA R58, R3, UR5, 0x3 ;  /* 0x00000005033a7c11 */ /* 0x000fc4000f8e18ff */
[C---:B------:R-:W-:Y:S02]  /*01e0*/  IADD3 R59, R55.reuse, 0x20, RZ ;  /* 0x00000020373b7810 */ /* 0x040fe40007ffe0ff */
        /* <DEDUP_REMOVED lines=8> */
[----:B------:R-:W-:Y:S02]  /*0270*/  ISETP.LT.U32.AND P0, PT, R0, 0x1e0, !P0 ;  /* 0x000001e00000780c */ /* 0x000fe40004701070 */
[C---:B------:R-:W-:Y:S02]  /*0280*/  IADD3 R68, R55.reuse, 0x140, RZ ;  /* 0x0000014037447810 */ /* 0x040fe40007ffe0ff */
[----:B------:R-:W-:-:S02]  /*0290*/  IADD3 R69, R55, 0x160, RZ ;  /* 0x0000016037457810 */ /* 0x000fc40007ffe0ff */
[C---:B------:R-:W-:Y:S02]  /*02a0*/  IADD3 R70, R55.reuse, 0x180, RZ ;  /* 0x0000018037467810 */ /* 0x040fe40007ffe0ff */
[C---:B------:R-:W-:Y:S02]  /*02b0*/  IADD3 R71, R55.reuse, 0x1a0, RZ ;  /* 0x000001a037477810 */ /* 0x040fe40007ffe0ff */
[C---:B------:R-:W-:Y:S02]  /*02c0*/  IADD3 R72, R55.reuse, 0x1c0, RZ ;  /* 0x000001c037487810 */ /* 0x040fe40007ffe0ff */
[----:B-1----:R-:W-:-:S07]  /*02d0*/  IADD3 R73, R55, 0x1e0, RZ ;  /* 0x000001e037497810 */ /* 0x002fce0007ffe0ff */
.L_x_2974:
[----:B0-----:R-:W0:Y:S01]  /*02e0*/  LDC R9, c[0x0][0x288] ;  /* 0x0000a200ff097b82 */ /* 0x001e220000000800 */
[----:B------:R-:W-:Y:S01]  /*02f0*/  ULDC.64 UR14, c[0x0][0x278] ;  /* 0x00009e00000e7ab9 */ /* 0x000fe20000000a00 */
[----:B------:R-:W-:Y:S01]  /*0300*/  SHF.R.S32.HI R75, RZ, 0x1f, R59 ;  /* 0x0000001fff4b7819 */ /* 0x000fe2000001143b */
[----:B------:R-:W-:Y:S01]  /*0310*/  ULDC.64 UR12, c[0x0][0x280] ;  /* 0x0000a000000c7ab9 */ /* 0x000fe20000000a00 */
[----:B------:R-:W-:Y:S02]  /*0320*/  SHF.R.S32.HI R77, RZ, 0x1f, R60 ;  /* 0x0000001fff4d7819 */ /* 0x000fe4000001143c */
[----:B------:R-:W-:Y:S02]  /*0330*/  SHF.R.S32.HI R81, RZ, 0x1f, R61 ;  /* 0x0000001fff517819 */ /* 0x000fe4000001143d */
[----:B------:R-:W-:Y:S01]  /*0340*/  ISETP.GE.U32.AND P4, PT, R61, UR14, PT ;  /* 0x0000000e3d007c0c */ /* 0x000fe2000bf86070 */
[----:B-1----:R-:W1:Y:S01]  /*0350*/  @P0 LDC.64 R10, c[0x0][0x220] ;  /* 0x00008800ff0a0b82 */ /* 0x002e620000000a00 */
[----:B------:R-:W-:-:S02]  /*0360*/  SHF.R.S32.HI R83, RZ, 0x1f, R62 ;  /* 0x0000001fff537819 */ /* 0x000fc4000001143e */
[----:B------:R-:W-:Y:S02]  /*0370*/  ISETP.GE.AND.EX P4, PT, R81, UR15, PT, P4 ;  /* 0x0000000f51007c0c */ /* 0x000fe4000bf86340 */
[----:B------:R-:W-:Y:S02]  /*0380*/  SHF.R.S32.HI R85, RZ, 0x1f, R63 ;  /* 0x0000001fff557819 */ /* 0x000fe4000001143f */
[----:B------:R-:W-:Y:S02]  /*0390*/  ISETP.GT.U32.OR P4, PT, R0, 0x1df, P4 ;  /* 0x000001df0000780c */ /* 0x000fe40002784470 */
[----:B0-----:R-:W-:-:S04]  /*03a0*/  IABS R5, R9 ;  /* 0x0000000900057213 */ /* 0x001fc80000000000 */
[----:B------:R-:W0:Y:S07]  /*03b0*/  I2F.RP R4, R5 ;  /* 0x0000000500047306 */ /* 0x000e2e0000209400 */
[----:B--2---:R-:W2:Y:S08]  /*03c0*/  @!P4 LDC.64 R18, c[0x0][0x270] ;  /* 0x00009c00ff12cb82 */ /* 0x004eb00000000a00 */
[----:B---3--:R-:W3:Y:S01]  /*03d0*/  @!P4 LDC.64 R26, c[0x0][0x220] ;  /* 0x00008800ff1acb82 */ /* 0x008ee20000000a00 */
[----:B0-----:R-:W0:Y:S02]  /*03e0*/  MUFU.RCP R4, R4 ;  /* 0x0000000400047308 */ /* 0x001e240000001000 */
[----:B0-----:R-:W-:-:S06]  /*03f0*/  IADD3 R2, R4, 0xffffffe, RZ ;  /* 0x0ffffffe04027810 */ /* 0x001fcc0007ffe0ff */
[----:B------:R0:W4:Y:S02]  /*0400*/  F2I.FTZ.U32.TRUNC.NTZ R3, R2 ;  /* 0x0000000200037305 */ /* 0x000124000021f000 */
[----:B0-----:R-:W-:Y:S02]  /*0410*/  MOV R2, RZ ;  /* 0x000000ff00027202 */ /* 0x001fe40000000f00 */
[----:B----4-:R-:W-:-:S05]  /*0420*/  IADD3 R6, RZ, -R3, RZ ;  /* 0x80000003ff067210 */ /* 0x010fca0007ffe0ff */
        /* <DEDUP_REMOVED lines=8> */
[----:B------:R-:W0:Y:S03]  /*04b0*/  @P0 LDC.64 R6, c[0x0][0x270] ;  /* 0x00009c00ff060b82 */ /* 0x000e260000000a00 */
[----:B------:R-:W-:-:S13]  /*04c0*/  ISETP.GT.U32.AND P2, PT, R5, R4, PT ;  /* 0x000000040500720c */ /* 0x000fda0003f44070 */
[-C--:B------:R-:W-:Y:S02]  /*04d0*/  @!P2 IADD3 R4, R4, -R5.reuse, RZ ;  /* 0x800000050404a210 */ /* 0x080fe40007ffe0ff */
[----:B------:R-:W-:Y:S02]  /*04e0*/  @!P2 IADD3 R3, R3, 0x1, RZ ;  /* 0x000000010303a810 */ /* 0x000fe40007ffe0ff */
[----:B------:R-:W-:Y:S02]  /*04f0*/  ISETP.GE.U32.AND P1, PT, R4, R5, PT ;  /* 0x000000050400720c */ /* 0x000fe40003f26070 */
[----:B------:R-:W-:Y:S02]  /*0500*/  ISETP.NE.AND P2, PT, R9, RZ, PT ;  /* 0x000000ff0900720c */ /* 0x000fe40003f45270 */
[----:B------:R-:W-:-:S09]  /*0510*/  SHF.R.S32.HI R4, RZ, 0x1f, R56 ;  /* 0x0000001fff047819 */ /* 0x000fd20000011438 */
[----:B------:R-:W-:-:S04]  /*0520*/  @P1 IADD3 R3, R3, 0x1, RZ ;  /* 0x0000000103031810 */ /* 0x000fc80007ffe0ff */
[----:B------:R-:W-:Y:S02]  /*0530*/  @!P3 IADD3 R3, -R3, RZ, RZ ;  /* 0x000000ff0303b210 */ /* 0x000fe40007ffe1ff */
[----:B------:R-:W-:Y:S02]  /*0540*/  @!P2 LOP3.LUT R3, RZ, R9, RZ, 0x33, !PT ;  /* 0x00000009ff03a212 */ /* 0x000fe400078e33ff */
[----:B------:R-:W-:Y:S02]  /*0550*/  ISETP.GE.U32.AND P2, PT, R59, UR14, PT ;  /* 0x0000000e3b007c0c */ /* 0x000fe4000bf46070 */
[----:B------:R-:W-:Y:S02]  /*0560*/  IADD3 R79, -R3, RZ, RZ ;  /* 0x000000ff034f7210 */ /* 0x000fe40007ffe1ff */
[----:B------:R-:W-:Y:S02]  /*0570*/  ISETP.GE.AND.EX P2, PT, R75, UR15, PT, P2 ;  /* 0x0000000f4b007c0c */ /* 0x000fe4000bf46320 */
[----:B------:R-:W-:Y:S01]  /*0580*/  ISETP.GE.U32.AND P3, PT, R60, UR14, PT ;  /* 0x0000000e3c007c0c */ /* 0x000fe2000bf66070 */
[----:B------:R-:W-:Y:S01]  /*0590*/  IMAD R79, R9, R79, R54 ;  /* 0x0000004f094f7224 */ /* 0x000fe200078e0236 */
[----:B------:R-:W-:-:S02]  /*05a0*/  ISETP.GT.U32.OR P2, PT, R0, 0x1df, P2 ;  /* 0x000001df0000780c */ /* 0x000fc40001744470 */
[----:B------:R-:W-:Y:S01]  /*05b0*/  ISETP.GE.AND.EX P3, PT, R77, UR15, PT, P3 ;  /* 0x0000000f4d007c0c */ /* 0x000fe2000bf66330 */
[----:B------:R-:W-:Y:S01]  /*05c0*/  IMAD R79, R79, 0x1e, RZ ;  /* 0x0000001e4f4f7824 */ /* 0x000fe200078e02ff */
[----:B------:R-:W-:Y:S02]  /*05d0*/  SHF.R.S32.HI R2, RZ, 0x1f, R3 ;  /* 0x0000001fff027819 */ /* 0x000fe40000011403 */
[----:B------:R-:W-:Y:S02]  /*05e0*/  ISETP.GT.U32.OR P3, PT, R0, 0x1df, P3 ;  /* 0x000001df0000780c */ /* 0x000fe40001f64470 */
[----:B------:R-:W-:Y:S01]  /*05f0*/  IADD3 R20, P1, R56, R79, RZ ;  /* 0x0000004f38147210 */ /* 0x000fe20007f3e0ff */
[----:B------:R-:W-:-:S03]  /*0600*/  IMAD R2, R2, UR12, RZ ;  /* 0x0000000c02027c24 */ /* 0x000fc6000f8e02ff */
[----:B------:R-:W-:Y:S01]  /*0610*/  LEA.HI.X.SX32 R21, R79, R4, 0x1, P1 ;  /* 0x000000044f157211 */ /* 0x000fe200008f0eff */
[----:B------:R-:W4:Y:S01]  /*0620*/  @!P2 LDC.64 R12, c[0x0][0x270] ;  /* 0x00009c00ff0cab82 */ /* 0x000f220000000a00 */
[----:B------:R-:W-:Y:S01]  /*0630*/  ISETP.GE.U32.AND P1, PT, R62, UR14, PT ;  /* 0x0000000e3e007c0c */ /* 0x000fe2000bf26070 */
[C---:B------:R-:W-:Y:S02]  /*0640*/  IMAD R5, R3.reuse, UR13, R2 ;  /* 0x0000000d03057c24 */ /* 0x040fe4000f8e0202 */
[----:B------:R-:W-:Y:S01]  /*0650*/  IMAD.WIDE.U32 R20, R3, UR12, R20 ;  /* 0x0000000c03147c25 */ /* 0x000fe2000f8e0014 */
[----:B------:R-:W-:-:S03]  /*0660*/  ISETP.GE.AND.EX P1, PT, R83, UR15, PT, P1 ;  /* 0x0000000f53007c0c */ /* 0x000fc6000bf26310 */
[----:B0-----:R-:W-:Y:S01]  /*0670*/  @P0 IMAD R2, R57, R6, RZ ;  /* 0x0000000639020224 */ /* 0x001fe200078e02ff */
[----:B------:R-:W0:Y:S01]  /*0680*/  @!P3 LDC.64 R14, c[0x0][0x270] ;  /* 0x00009c00ff0ebb82 */ /* 0x000e220000000a00 */
[----:B------:R-:W-:Y:S02]  /*0690*/  IADD3 R3, R21, R5, RZ ;  /* 0x0000000515037210 */ /* 0x000fe40007ffe0ff */
[C---:B------:R-:W-:Y:S01]  /*06a0*/  @P0 IMAD R7, R55.reuse, R7, R2 ;  /* 0x0000000737070224 */ /* 0x040fe200078e0202 */
[----:B------:R-:W-:Y:S02]  /*06b0*/  ISETP.GT.U32.OR P1, PT, R0, 0x1df, P1 ;  /* 0x000001df0000780c */ /* 0x000fe40000f24470 */
[----:B------:R-:W-:Y:S02]  /*06c0*/  @P0 MOV R2, R20 ;  /* 0x0000001400020202 */ /* 0x000fe40000000f00 */
[----:B------:R-:W5:Y:S03]  /*06d0*/  @!P2 LDC.64 R16, c[0x0][0x220] ;  /* 0x00008800ff10ab82 */ /* 0x000f660000000a00 */
[----:B------:R-:W-:-:S05]  /*06e0*/  @P0 IMAD.WIDE.U32 R8, R55, R6, R2 ;  /* 0x0000000637080225 */ /* 0x000fca00078e0002 */
[----:B------:R-:W-:Y:S01]  /*06f0*/  @P0 IADD3 R7, R9, R7, RZ ;  /* 0x0000000709070210 */ /* 0x000fe20007ffe0ff */
[----:B------:R-:W3:Y:S01]  /*0700*/  @!P3 LDC.64 R22, c[0x0][0x220] ;  /* 0x00008800ff16bb82 */ /* 0x000ee20000000a00 */
[C---:B-1----:R-:W-:Y:S01]  /*0710*/  @P0 LEA R6, P5, R8.reuse, R10, 0x2 ;  /* 0x0000000a08060211 */ /* 0x042fe200078a10ff */
[----:B----4-:R-:W-:Y:S01]  /*0720*/  @!P2 IMAD R10, R75, R12, RZ ;  /* 0x0000000c4b0aa224 */ /* 0x010fe200078e02ff */
[----:B------:R-:W-:Y:S02]  /*0730*/  @!P2 MOV R9, R3 ;  /* 0x000000030009a202 */ /* 0x000fe40000000f00 */
[----:B------:R-:W-:Y:S01]  /*0740*/  @P0 LEA.HI.X R7, R8, R11, R7, 0x2, P5 ;  /* 0x0000000b08070211 */ /* 0x000fe200028f1407 */
[----:B------:R-:W-:Y:S01]  /*0750*/  @!P2 IMAD R11, R59, R13, R10 ;  /* 0x0000000d3b0ba224 */ /* 0x000fe200078e020a */
[----:B------:R-:W-:Y:S01]  /*0760*/  @!P2 MOV R8, R20 ;  /* 0x000000140008a202 */ /* 0x000fe20000000f00 */
[----:B------:R-:W1:Y:S01]  /*0770*/  @!P1 LDC.64 R4, c[0x0][0x270] ;  /* 0x00009c00ff049b82 */ /* 0x000e620000000a00 */
[----:B0-----:R-:W-:Y:S01]  /*0780*/  @!P3 IMAD R10, R77, R14, RZ ;  /* 0x0000000e4d0ab224 */ /* 0x001fe200078e02ff */
[----:B------:R-:W-:-:S02]  /*0790*/  @!P3 MOV R13, R3 ;  /* 0x00000003000db202 */ /* 0x000fc40000000f00 */
[----:B------:R-:W-:Y:S01]  /*07a0*/  @!P2 IMAD.WIDE.U32 R8, R59, R12, R8 ;  /* 0x0000000c3b08a225 */ /* 0x000fe200078e0008 */
[----:B------:R-:W-:Y:S02]  /*07b0*/  @!P3 MOV R12, R20 ;  /* 0x00000014000cb202 */ /* 0x000fe40000000f00 */
[----:B------:R-:W-:Y:S01]  /*07c0*/  ISETP.GE.U32.AND P5, PT, R63, UR14, PT ;  /* 0x0000000e3f007c0c */ /* 0x000fe2000bfa6070 */
[----:B------:R-:W0:Y:S01]  /*07d0*/  @!P1 LDC.64 R28, c[0x0][0x220] ;  /* 0x00008800ff1c9b82 */ /* 0x000e220000000a00 */
[C---:B------:R-:W-:Y:S01]  /*07e0*/  @!P3 IMAD R15, R60.reuse, R15, R10 ;  /* 0x0000000f3c0fb224 */ /* 0x040fe200078e020a */
[----:B------:R-:W-:Y:S01]  /*07f0*/  @!P2 IADD3 R9, R9, R11, RZ ;  /* 0x0000000b0909a210 */ /* 0x000fe20007ffe0ff */
[----:B------:R-:W-:Y:S01]  /*0800*/  @!P3 IMAD.WIDE.U32 R12, R60, R14, R12 ;  /* 0x0000000e3c0cb225 */ /* 0x000fe200078e000c */
[C---:B-----5:R-:W-:Y:S02]  /*0810*/  @!P2 LEA R10, P6, R8.reuse, R16, 0x2 ;  /* 0x00000010080aa211 */ /* 0x060fe400078c10ff */
[----:B------:R-:W-:Y:S01]  /*0820*/  ISETP.GE.AND.EX P5, PT, R85, UR15, PT, P5 ;  /* 0x0000000f55007c0c */ /* 0x000fe2000bfa6350 */
[----:B--2---:R-:W-:Y:S01]  /*0830*/  @!P4 IMAD R14, R81, R18, RZ ;  /* 0x00000012510ec224 */ /* 0x004fe200078e02ff */
[----:B------:R-:W-:-:S02]  /*0840*/  @!P2 LEA.HI.X R11, R8, R17, R9, 0x2, P6 ;  /* 0x00000011080ba211 */ /* 0x000fc400030f1409 */
[----:B------:R-:W-:Y:S01]  /*0850*/  @!P3 IADD3 R9, R13, R15, RZ ;  /* 0x0000000f0d09b210 */ /* 0x000fe20007ffe0ff */
[----:B------:R-:W-:Y:S01]  /*0860*/  @!P4 IMAD R19, R61, R19, R14 ;  /* 0x000000133d13c224 */ /* 0x000fe200078e020e */
[----:B------:R-:W-:Y:S02]  /*0870*/  @!P4 MOV R14, R20 ;  /* 0x00000014000ec202 */ /* 0x000fe40000000f00 */
[----:B------:R-:W-:Y:S02]  /*0880*/  @!P4 MOV R15, R3 ;  /* 0x00000003000fc202 */ /* 0x000fe40000000f00 */
[----:B------:R-:W-:Y:S01]  /*0890*/  ISETP.GT.U32.OR P5, PT, R0, 0x1df, P5 ;  /* 0x000001df0000780c */ /* 0x000fe20002fa4470 */
[----:B-1----:R-:W-:Y:S01]  /*08a0*/  @!P1 IMAD R13, R83, R4, RZ ;  /* 0x00000004530d9224 */ /* 0x002fe200078e02ff */
[----:B---3--:R-:W-:Y:S01]  /*08b0*/  @!P3 LEA R8, P6, R12, R22, 0x2 ;  /* 0x000000160c08b211 */ /* 0x008fe200078c10ff */
[----:B------:R-:W-:Y:S01]  /*08c0*/  @!P4 IMAD.WIDE.U32 R14, R61, R18, R14 ;  /* 0x000000123d0ec225 */ /* 0x000fe200078e000e */
[----:B------:R-:W-:-:S02]  /*08d0*/  @!P1 MOV R16, R20 ;  /* 0x0000001400109202 */ /* 0x000fc40000000f00 */
[----:B------:R-:W-:Y:S01]  /*08e0*/  @!P1 MOV R17, R3 ;  /* 0x0000000300119202 */ /* 0x000fe20000000f00 */
[----:B------:R-:W-:Y:S01]  /*08f0*/  @!P1 IMAD R25, R62, R5, R13 ;  /* 0x000000053e199224 */ /* 0x000fe200078e020d */
[----:B------:R-:W-:Y:S02]  /*0900*/  @!P3 LEA.HI.X R9, R12, R23, R9, 0x2, P6 ;  /* 0x000000170c09b211 */ /* 0x000fe400030f1409 */
[----:B------:R-:W-:Y:S02]  /*0910*/  CS2R R22, SRZ ;  /* 0x0000000000167805 */ /* 0x000fe4000001ff00 */
[----:B------:R-:W-:Y:S01]  /*0920*/  @!P4 IADD3 R13, R15, R19, RZ ;  /* 0x000000130f0dc210 */ /* 0x000fe20007ffe0ff */
[----:B------:R-:W-:Y:S01]  /*0930*/  @!P1 IMAD.WIDE.U32 R4, R62, R4, R16 ;  /* 0x000000043e049225 */ /* 0x000fe200078e0010 */
[C---:B------:R-:W-:Y:S01]  /*0940*/  @!P4 LEA R12, P6, R14.reuse, R26, 0x2 ;  /* 0x0000001a0e0cc211 */ /* 0x040fe200078c10ff */
[----:B------:R-:W1:Y:S01]  /*0950*/  @!P5 LDC.64 R30, c[0x0][0x270] ;  /* 0x00009c00ff1edb82 */ /* 0x000e620000000a00 */
[----:B------:R-:W-:Y:S01]  /*0960*/  SHF.R.S32.HI R87, RZ, 0x1f, R64 ;  /* 0x0000001fff577819 */ /* 0x000fe20000011440 */
[----:B------:R2:W3:Y:S01]  /*0970*/  @!P2 LDG.E.64 R22, desc[UR8][R10.64] ;  /* 0x000000080a16a981 */ /* 0x0004e2000c1e1b00 */
[----:B------:R-:W-:-:S02]  /*0980*/  @!P4 LEA.HI.X R13, R14, R27, R13, 0x2, P6 ;  /* 0x0000001b0e0dc211 */ /* 0x000fc400030f140d */
[----:B------:R-:W-:Y:S02]  /*0990*/  @!P1 IADD3 R5, R5, R25, RZ ;  /* 0x0000001905059210 */ /* 0x000fe40007ffe0ff */
[----:B------:R-:W-:Y:S02]  /*09a0*/  CS2R R24, SRZ ;  /* 0x0000000000187805 */ /* 0x000fe4000001ff00 */
[C---:B0-----:R-:W-:Y:S01]  /*09b0*/  @!P1 LEA R14, P6, R4.reuse, R28, 0x2 ;  /* 0x0000001c040e9211 */ /* 0x041fe200078c10ff */
[----:B------:R-:W0:Y:S03]  /*09c0*/  @!P5 LDC.64 R34, c[0x0][0x220] ;  /* 0x00008800ff22db82 */ /* 0x000e260000000a00 */
[----:B------:R-:W-:Y:S02]  /*09d0*/  @!P1 LEA.HI.X R15, R4, R29, R5, 0x2, P6 ;  /* 0x0000001d040f9211 */ /* 0x000fe400030f1405 */
[----:B------:R-:W-:-:S02]  /*09e0*/  CS2R R26, SRZ ;  /* 0x00000000001a7805 */ /* 0x000fc4000001ff00 */
[----:B------:R-:W-:Y:S01]  /*09f0*/  ISETP.GE.U32.AND P6, PT, R64, UR14, PT ;  /* 0x0000000e40007c0c */ /* 0x000fe2000bfc6070 */
[----:B------:R4:W5:Y:S01]  /*0a00*/  @!P3 LDG.E.64 R24, desc[UR8][R8.64] ;  /* 0x000000080818b981 */ /* 0x000962000c1e1b00 */
[----:B------:R-:W-:Y:S02]  /*0a10*/  SHF.R.S32.HI R89, RZ, 0x1f, R65 ;  /* 0x0000001fff597819 */ /* 0x000fe40000011441 */
[----:B------:R-:W-:Y:S01]  /*0a20*/  ISETP.GE.AND.EX P6, PT, R87, UR15, PT, P6 ;  /* 0x0000000f57007c0c */ /* 0x000fe2000bfc6360 */
[----:B------:R4:W5:Y:S01]  /*0a30*/  @!P4 LDG.E.64 R26, desc[UR8][R12.64] ;  /* 0x000000080c1ac981 */ /* 0x000962000c1e1b00 */
[----:B------:R-:W-:Y:S02]  /*0a40*/  ISETP.GE.U32.AND P2, PT, R65, UR14, PT ;  /* 0x0000000e41007c0c */ /* 0x000fe4000bf46070 */
[----:B------:R-:W-:Y:S02]  /*0a50*/  ISETP.GT.U32.OR P6, PT, R0, 0x1df, P6 ;  /* 0x000001df0000780c */ /* 0x000fe400037c4470 */
[----:B------:R-:W-:-:S02]  /*0a60*/  ISETP.GE.AND.EX P2, PT, R89, UR15, PT, P2 ;  /* 0x0000000f59007c0c */ /* 0x000fc4000bf46320 */
[----:B------:R-:W-:Y:S02]  /*0a70*/  SHF.R.S32.HI R91, RZ, 0x1f, R66 ;  /* 0x0000001fff5b7819 */ /* 0x000fe40000011442 */
[----:B------:R-:W-:Y:S02]  /*0a80*/  ISETP.GE.U32.AND P3, PT, R66, UR14, PT ;  /* 0x0000000e42007c0c */ /* 0x000fe4000bf66070 */
[C---:B------:R-:W-:Y:S02]  /*0a90*/  ISETP.GT.U32.OR P4, PT, R0.reuse, 0x1df, P2 ;  /* 0x000001df0000780c */ /* 0x040fe40001784470 */
[----:B------:R-:W-:Y:S01]  /*0aa0*/  ISETP.GE.AND.EX P3, PT, R91, UR15, PT, P3 ;  /* 0x0000000f5b007c0c */ /* 0x000fe2000bf66330 */
[----:B-1----:R-:W-:Y:S01]  /*0ab0*/  @!P5 IMAD R4, R85, R30, RZ ;  /* 0x0000001e5504d224 */ /* 0x002fe200078e02ff */
[----:B------:R-:W-:Y:S01]  /*0ac0*/  SHF.R.S32.HI R93, RZ, 0x1f, R67 ;  /* 0x0000001fff5d7819 */ /* 0x000fe20000011443 */
[----:B------:R-:W1:Y:S01]  /*0ad0*/  @!P6 LDC.64 R38, c[0x0][0x270] ;  /* 0x00009c00ff26eb82 */ /* 0x000e620000000a00 */
[----:B------:R-:W-:-:S02]  /*0ae0*/  ISETP.GT.U32.OR P3, PT, R0, 0x1df, P3 ;  /* 0x000001df0000780c */ /* 0x000fc40001f64470 */
[----:B------:R-:W-:Y:S01]  /*0af0*/  ISETP.GE.U32.AND P2, PT, R67, UR14, PT ;  /* 0x0000000e43007c0c */ /* 0x000fe2000bf46070 */
[----:B--2---:R-:W-:Y:S01]  /*0b00*/  @!P5 IMAD R11, R63, R31, R4 ;  /* 0x0000001f3f0bd224 */ /* 0x004fe200078e0204 */
[----:B------:R-:W-:Y:S02]  /*0b10*/  @!P5 MOV R4, R20 ;  /* 0x000000140004d202 */ /* 0x000fe40000000f00 */
[----:B------:R-:W-:Y:S01]  /*0b20*/  @!P5 MOV R5, R3 ;  /* 0x000000030005d202 */ /* 0x000fe20000000f00 */
[----:B------:R-:W2:Y:S01]  /*0b30*/  @!P4 LDC.64 R40, c[0x0][0x270] ;  /* 0x00009c00ff28cb82 */ /* 0x000ea20000000a00 */
[----:B------:R-:W-:Y:S02]  /*0b40*/  ISETP.GE.AND.EX P2, PT, R93, UR15, PT, P2 ;  /* 0x0000000f5d007c0c */ /* 0x000fe4000bf46320 */
[----:B------:R-:W-:Y:S01]  /*0b50*/  CS2R R28, SRZ ;  /* 0x00000000001c7805 */ /* 0x000fe2000001ff00 */
[----:B------:R-:W-:Y:S01]  /*0b60*/  @!P5 IMAD.WIDE.U32 R4, R63, R30, R4 ;  /* 0x0000001e3f04d225 */ /* 0x000fe200078e0004 */
[----:B------:R-:W-:-:S03]  /*0b70*/  ISETP.GT.U32.OR P2, PT, R0, 0x1df, P2 ;  /* 0x000001df0000780c */ /* 0x000fc60001744470 */
[----:B------:R-:W2:Y:S01]  /*0b80*/  @!P6 LDC.64 R18, c[0x0][0x220] ;  /* 0x00008800ff12eb82 */ /* 0x000ea20000000a00 */
[----:B------:R1:W5:Y:S01]  /*0b90*/  @!P1 LDG.E.64 R28, desc[UR8][R14.64] ;  /* 0x000000080e1c9981 */ /* 0x000362000c1e1b00 */
[----:B------:R-:W-:Y:S02]  /*0ba0*/  @!P5 IADD3 R5, R5, R11, RZ ;  /* 0x0000000b0505d210 */ /* 0x000fe40007ffe0ff */
[----:B0-----:R-:W-:-:S04]  /*0bb0*/  @!P5 LEA R34, P1, R4, R34, 0x2 ;  /* 0x000000220422d211 */ /* 0x001fc800078210ff */
[----:B------:R-:W0:Y:S01]  /*0bc0*/  @!P3 LDC.64 R16, c[0x0][0x270] ;  /* 0x00009c00ff10bb82 */ /* 0x000e220000000a00 */
[----:B------:R-:W-:Y:S02]  /*0bd0*/  @!P5 LEA.HI.X R35, R4, R35, R5, 0x2, P1 ;  /* 0x000000230423d211 */ /* 0x000fe400008f1405 */
[----:B------:R-:W-:-:S05]  /*0be0*/  SHF.R.S32.HI R95, RZ, 0x1f, R68 ;  /* 0x0000001fff5f7819 */ /* 0x000fca0000011444 */
[----:B----4-:R-:W4:Y:S01]  /*0bf0*/  @!P4 LDC.64 R8, c[0x0][0x220] ;  /* 0x00008800ff08cb82 */ /* 0x010f220000000a00 */
[----:B------:R-:W-:Y:S01]  /*0c00*/  ISETP.GE.U32.AND P1, PT, R68, UR14, PT ;  /* 0x0000000e44007c0c */ /* 0x000fe2000bf26070 */
[----:B-1----:R-:W-:Y:S01]  /*0c10*/  @!P6 IMAD R4, R87, R38, RZ ;  /* 0x000000265704e224 */ /* 0x002fe200078e02ff */
[----:B------:R-:W-:Y:S02]  /*0c20*/  @!P6 MOV R36, R20 ;  /* 0x000000140024e202 */ /* 0x000fe40000000f00 */
[----:B------:R-:W-:-:S03]  /*0c30*/  ISETP.GE.AND.EX P1, PT, R95, UR15, PT, P1 ;  /* 0x0000000f5f007c0c */ /* 0x000fc6000bf26310 */
[----:B------:R-:W1:Y:S01]  /*0c40*/  @!P3 LDC.64 R12, c[0x0][0x220] ;  /* 0x00008800ff0cbb82 */ /* 0x000e620000000a00 */
[----:B------:R-:W-:Y:S02]  /*0c50*/  @!P6 MOV R37, R3 ;  /* 0x000000030025e202 */ /* 0x000fe40000000f00 */
[----:B------:R-:W-:Y:S02]  /*0c60*/  CS2R R30, SRZ ;  /* 0x00000000001e7805 */ /* 0x000fe4000001ff00 */
[----:B------:R-:W-:-:S03]  /*0c70*/  ISETP.GT.U32.OR P1, PT, R0, 0x1df, P1 ;  /* 0x000001df0000780c */ /* 0x000fc60000f24470 */
[----:B------:R-:W1:Y:S01]  /*0c80*/  @!P2 LDC.64 R14, c[0x0][0x270] ;  /* 0x00009c00ff0eab82 */ /* 0x000e620000000a00 */
[C---:B------:R-:W-:Y:S01]  /*0c90*/  @!P6 IMAD R39, R64.reuse, R39, R4 ;  /* 0x000000274027e224 */ /* 0x040fe200078e0204 */
[----:B------:R-:W-:Y:S01]  /*0ca0*/  @!P4 MOV R32, R20 ;  /* 0x000000140020c202 */ /* 0x000fe20000000f00 */
[----:B------:R-:W-:Y:S01]  /*0cb0*/  @!P6 IMAD.WIDE.U32 R36, R64, R38, R36 ;  /* 0x000000264024e225 */ /* 0x000fe200078e0024 */
[----:B------:R-:W-:Y:S01]  /*0cc0*/  @!P4 MOV R33, R3 ;  /* 0x000000030021c202 */ /* 0x000fe20000000f00 */
[----:B------:R0:W5:Y:S02]  /*0cd0*/  @!P5 LDG.E.64 R30, desc[UR8][R34.64] ;  /* 0x00000008221ed981 */ /* 0x000164000c1e1b00 */
[-C--:B--2---:R-:W-:Y:S01]  /*0ce0*/  @!P4 IMAD R10, R89, R40.reuse, RZ ;  /* 0x00000028590ac224 */ /* 0x084fe200078e02ff */
[----:B------:R-:W-:Y:S01]  /*0cf0*/  @!P6 IADD3 R37, R37, R39, RZ ;  /* 0x000000272525e210 */ /* 0x000fe20007ffe0ff */
[C---:B------:R-:W-:Y:S01]  /*0d00*/  @!P4 IMAD.WIDE.U32 R32, R65.reuse, R40, R32 ;  /* 0x000000284120c225 */ /* 0x040fe200078e0020 */
[----:B------:R-:W-:Y:S01]  /*0d10*/  @!P6 LEA R18, P5, R36, R18, 0x2 ;  /* 0x000000122412e211 */ /* 0x000fe200078a10ff */
[----:B------:R-:W2:Y:S02]  /*0d20*/  @!P1 LDC.64 R4, c[0x0][0x270] ;  /* 0x00009c00ff049b82 */ /* 0x000ea40000000a00 */
[----:B------:R-:W-:-:S02]  /*0d30*/  @!P4 IMAD R41, R65, R41, R10 ;  /* 0x000000294129c224 */ /* 0x000fc400078e020a */
[----:B0-----:R-:W-:Y:S01]  /*0d40*/  @!P3 IMAD R38, R91, R16, RZ ;  /* 0x000000105b26b224 */ /* 0x001fe200078e02ff */
[----:B------:R-:W-:Y:S02]  /*0d50*/  @!P3 MOV R34, R20 ;  /* 0x000000140022b202 */ /* 0x000fe40000000f00 */
[----:B------:R-:W-:Y:S01]  /*0d60*/  @!P3 MOV R35, R3 ;  /* 0x000000030023b202 */ /* 0x000fe20000000f00 */
[----:B------:R-:W0:Y:S01]  /*0d70*/  @!P2 LDC.64 R10, c[0x0][0x220] ;  /* 0x00008800ff0aab82 */ /* 0x000e220000000a00 */
[----:B------:R-:W-:Y:S01]  /*0d80*/  @!P6 LEA.HI.X R19, R36, R19, R37, 0x2, P5 ;  /* 0x000000132413e211 */ /* 0x000fe200028f1425 */
[C---:B------:R-:W-:Y:S01]  /*0d90*/  @!P3 IMAD R37, R66.reuse, R17, R38 ;  /* 0x000000114225b224 */ /* 0x040fe200078e0226 */
[----:B------:R-:W-:Y:S01]  /*0da0*/  @!P4 IADD3 R17, R33, R41, RZ ;  /* 0x000000292111c210 */ /* 0x000fe20007ffe0ff */
[----:B------:R-:W-:Y:S01]  /*0db0*/  @!P3 IMAD.WIDE.U32 R34, R66, R16, R34 ;  /* 0x000000104222b225 */ /* 0x000fe200078e0022 */
[C---:B----4-:R-:W-:Y:S02]  /*0dc0*/  @!P4 LEA R8, P5, R32.reuse, R8, 0x2 ;  /* 0x000000082008c211 */ /* 0x050fe400078a10ff */
[----:B------:R-:W-:Y:S01]  /*0dd0*/  SHF.R.S32.HI R97, RZ, 0x1f, R69 ;  /* 0x0000001fff617819 */ /* 0x000fe20000011445 */
[----:B------:R-:W4:Y:S01]  /*0de0*/  @!P1 LDC.64 R44, c[0x0][0x220] ;  /* 0x00008800ff2c9b82 */ /* 0x000f220000000a00 */
[----:B------:R-:W-:-:S02]  /*0df0*/  @!P4 LEA.HI.X R9, R32, R9, R17, 0x2, P5 ;  /* 0x000000092009c211 */ /* 0x000fc400028f1411 */
[----:B------:R-:W-:Y:S02]  /*0e00*/  @!P3 IADD3 R17, R35, R37, RZ ;  /* 0x000000252311b210 */ /* 0x000fe40007ffe0ff */
[----:B-1----:R-:W-:Y:S01]  /*0e10*/  @!P3 LEA R16, P5, R34, R12, 0x2 ;  /* 0x0000000c2210b211 */ /* 0x002fe200078a10ff */
[----:B------:R-:W-:-:S03]  /*0e20*/  @!P2 IMAD R36, R93, R14, RZ ;  /* 0x0000000e5d24a224 */ /* 0x000fc600078e02ff */
[----:B------:R-:W-:Y:S01]  /*0e30*/  @!P3 LEA.HI.X R17, R34, R13, R17, 0x2, P5 ;  /* 0x0000000d2211b211 */ /* 0x000fe200028f1411 */
[----:B------:R-:W-:Y:S01]  /*0e40*/  @!P2 IMAD R39, R67, R15, R36 ;  /* 0x0000000f4327a224 */ /* 0x000fe200078e0224 */
[----:B------:R-:W-:Y:S02]  /*0e50*/  ISETP.GE.U32.AND P5, PT, R69, UR14, PT ;  /* 0x0000000e45007c0c */ /* 0x000fe4000bfa6070 */
[----:B------:R-:W-:Y:S02]  /*0e60*/  @!P2 MOV R36, R20 ;  /* 0x000000140024a202 */ /* 0x000fe40000000f00 */
[----:B------:R-:W-:Y:S02]  /*0e70*/  @!P2 MOV R37, R3 ;  /* 0x000000030025a202 */ /* 0x000fe40000000f00 */
[----:B------:R-:W-:Y:S02]  /*0e80*/  ISETP.GE.AND.EX P5, PT, R97, UR15, PT, P5 ;  /* 0x0000000f61007c0c */ /* 0x000fe4000bfa6350 */
[----:B------:R-:W-:Y:S01]  /*0e90*/  CS2R R32, SRZ ;  /* 0x0000000000207805 */ /* 0x000fe2000001ff00 */
[----:B------:R-:W-:Y:S01]  /*0ea0*/  @!P2 IMAD.WIDE.U32 R14, R67, R14, R36 ;  /* 0x0000000e430ea225 */ /* 0x000fe200078e0024 */
[----:B------:R-:W-:-:S02]  /*0eb0*/  CS2R R36, SRZ ;  /* 0x0000000000247805 */ /* 0x000fc4000001ff00 */
[----:B------:R-:W-:Y:S02]  /*0ec0*/  ISETP.GT.U32.OR P5, PT, R0, 0x1df, P5 ;  /* 0x000001df0000780c */ /* 0x000fe40002fa4470 */
[----:B------:R-:W5:Y:S01]  /*0ed0*/  @!P6 LDG.E.64 R32, desc[UR8][R18.64] ;  /* 0x000000081220e981 */ /* 0x000f62000c1e1b00 */
[----:B------:R-:W-:Y:S01]  /*0ee0*/  @!P2 IADD3 R12, R15, R39, RZ ;  /* 0x000000270f0ca210 */ /* 0x000fe20007ffe0ff */
[----:B--2---:R-:W-:Y:S01]  /*0ef0*/  @!P1 IMAD R13, R95, R4, RZ ;  /* 0x000000045f0d9224 */ /* 0x004fe200078e02ff */
[----:B------:R-:W-:Y:S01]  /*0f00*/  SHF.R.S32.HI R99, RZ, 0x1f, R70 ;  /* 0x0000001fff637819 */ /* 0x000fe20000011446 */
[----:B------:R1:W2:Y:S01]  /*0f10*/  @!P3 LDG.E.64 R36, desc[UR8][R16.64] ;  /* 0x000000081024b981 */ /* 0x0002a2000c1e1b00 */
[----:B------:R-:W-:Y:S02]  /*0f20*/  ISETP.GE.U32.AND P3, PT, R70, UR14, PT ;  /* 0x0000000e46007c0c */ /* 0x000fe4000bf66070 */
[----:B0-----:R-:W-:Y:S02]  /*0f30*/  @!P2 LEA R10, P6, R14, R10, 0x2 ;  /* 0x0000000a0e0aa211 */ /* 0x001fe400078c10ff */
[----:B------:R-:W-:-:S02]  /*0f40*/  CS2R R34, SRZ ;  /* 0x0000000000227805 */ /* 0x000fc4000001ff00 */
[----:B------:R-:W-:Y:S01]  /*0f50*/  ISETP.GE.AND.EX P3, PT, R99, UR15, PT, P3 ;  /* 0x0000000f63007c0c */ /* 0x000fe2000bf66330 */
[----:B------:R-:W-:Y:S01]  /*0f60*/  @!P1 IMAD R5, R68, R5, R13 ;  /* 0x0000000544059224 */ /* 0x000fe200078e020d */
[----:B------:R-:W-:Y:S02]  /*0f70*/  @!P2 LEA.HI.X R11, R14, R11, R12, 0x2, P6 ;  /* 0x0000000b0e0ba211 */ /* 0x000fe400030f140c */
[----:B------:R-:W0:Y:S01]  /*0f80*/  @!P5 LDC.64 R12, c[0x0][0x270] ;  /* 0x00009c00ff0cdb82 */ /* 0x000e220000000a00 */
[----:B------:R-:W-:Y:S01]  /*0f90*/  ISETP.GT.U32.OR P3, PT, R0, 0x1df, P3 ;  /* 0x000001df0000780c */ /* 0x000fe20001f64470 */
[----:B------:R4:W2:Y:S01]  /*0fa0*/  @!P4 LDG.E.64 R34, desc[UR8][R8.64] ;  /* 0x000000080822c981 */ /* 0x0008a2000c1e1b00 */
[----:B------:R-:W-:Y:S02]  /*0fb0*/  @!P1 MOV R14, R20 ;  /* 0x00000014000e9202 */ /* 0x000fe40000000f00 */
[----:B------:R-:W-:Y:S02]  /*0fc0*/  @!P1 MOV R15, R3 ;  /* 0x00000003000f9202 */ /* 0x000fe40000000f00 */
[----:B------:R-:W-:-:S02]  /*0fd0*/  SHF.R.S32.HI R101, RZ, 0x1f, R71 ;  /* 0x0000001fff657819 */ /* 0x000fc40000011447 */
[----:B------:R-:W-:Y:S02]  /*0fe0*/  SHF.R.S32.HI R103, RZ, 0x1f, R72 ;  /* 0x0000001fff677819 */ /* 0x000fe40000011448 */
[----:B------:R-:W-:Y:S02]  /*0ff0*/  CS2R R38, SRZ ;  /* 0x0000000000267805 */ /* 0x000fe4000001ff00 */
[----:B------:R-:W-:Y:S01]  /*1000*/  ISETP.GE.U32.AND P4, PT, R71, UR14, PT ;  /* 0x0000000e47007c0c */ /* 0x000fe2000bf86070 */
[----:B------:R-:W-:Y:S01]  /*1010*/  @!P1 IMAD.WIDE.U32 R14, R68, R4, R14 ;  /* 0x00000004440e9225 */ /* 0x000fe200078e000e */
[----:B------:R-:W-:Y:S01]  /*1020*/  ISETP.GE.U32.AND P6, PT, R72, UR14, PT ;  /* 0x0000000e48007c0c */ /* 0x000fe2000bfc6070 */
[----:B-1----:R-:W1:Y:S01]  /*1030*/  @!P5 LDC.64 R16, c[0x0][0x220] ;  /* 0x00008800ff10db82 */ /* 0x002e620000000a00 */
[----:B------:R-:W-:Y:S02]  /*1040*/  ISETP.GE.AND.EX P4, PT, R101, UR15, PT, P4 ;  /* 0x0000000f65007c0c */ /* 0x000fe4000bf86340 */
[----:B------:R-:W-:-:S02]  /*1050*/  CS2R R40, SRZ ;  /* 0x0000000000287805 */ /* 0x000fc4000001ff00 */
[----:B------:R-:W-:Y:S01]  /*1060*/  ISETP.GE.AND.EX P6, PT, R103, UR15, PT, P6 ;  /* 0x0000000f67007c0c */ /* 0x000fe2000bfc6360 */
[----:B------:R0:W2:Y:S01]  /*1070*/  @P0 LDG.E.64 R38, desc[UR8][R6.64] ;  /* 0x0000000806260981 */ /* 0x0000a2000c1e1b00 */
[C---:B------:R-:W-:Y:S02]  /*1080*/  ISETP.GT.U32.OR P4, PT, R0.reuse, 0x1df, P4 ;  /* 0x000001df0000780c */ /* 0x040fe40002784470 */
[----:B----4-:R-:W-:Y:S01]  /*1090*/  @!P1 IADD3 R8, R15, R5, RZ ;  /* 0x000000050f089210 */ /* 0x010fe20007ffe0ff */
[----:B------:R4:W2:Y:S01]  /*10a0*/  @!P2 LDG.E.64 R40, desc[UR8][R10.64] ;  /* 0x000000080a28a981 */ /* 0x0008a2000c1e1b00 */
[----:B------:R-:W1:Y:S01]  /*10b0*/  @!P3 LDC.64 R4, c[0x0][0x270] ;  /* 0x00009c00ff04bb82 */ /* 0x000e620000000a00 */
[----:B------:R-:W-:Y:S02]  /*10c0*/  ISETP.GT.U32.OR P6, PT, R0, 0x1df, P6 ;  /* 0x000001df0000780c */ /* 0x000fe400037c4470 */
[----:B------:R-:W-:Y:S01]  /*10d0*/  @!P1 LEA R44, P2, R14, R44, 0x2 ;  /* 0x0000002c0e2c9211 */ /* 0x000fe200078410ff */
[----:B0-----:R-:W-:-:S05]  /*10e0*/  @!P5 IMAD R6, R97, R12, RZ ;  /* 0x0000000c6106d224 */ /* 0x001fca00078e02ff */
[----:B------:R-:W0:Y:S01]  /*10f0*/  @!P4 LDC.64 R18, c[0x0][0x270] ;  /* 0x00009c00ff12cb82 */ /* 0x000e220000000a00 */
[----:B------:R-:W-:Y:S01]  /*1100*/  @!P1 LEA.HI.X R45, R14, R45, R8, 0x2, P2 ;  /* 0x0000002d0e2d9211 */ /* 0x000fe200010f1408 */
[----:B------:R-:W-:Y:S01]  /*1110*/  @!P5 IMAD R9, R69, R13, R6 ;  /* 0x0000000d4509d224 */ /* 0x000fe200078e0206 */
[----:B------:R-:W-:-:S05]  /*1120*/  SHF.R.S32.HI R105, RZ, 0x1f, R73 ;  /* 0x0000001fff697819 */ /* 0x000fca0000011449 */
[----:B----4-:R-:W4:Y:S01]  /*1130*/  @!P3 LDC.64 R10, c[0x0][0x220] ;  /* 0x00008800ff0abb82 */ /* 0x010f220000000a00 */
[----:B------:R-:W-:Y:S02]  /*1140*/  ISETP.GE.U32.AND P2, PT, R73, UR14, PT ;  /* 0x0000000e49007c0c */ /* 0x000fe4000bf46070 */
[----:B------:R-:W-:Y:S02]  /*1150*/  @!P5 MOV R6, R20 ;  /* 0x000000140006d202 */ /* 0x000fe40000000f00 */
[----:B------:R-:W-:Y:S02]  /*1160*/  @!P5 MOV R7, R3 ;  /* 0x000000030007d202 */ /* 0x000fe40000000f00 */
[----:B------:R-:W-:Y:S01]  /*1170*/  CS2R R42, SRZ ;  /* 0x00000000002a7805 */ /* 0x000fe2000001ff00 */
[----:B------:R-:W3:Y:S01]  /*1180*/  @!P6 LDC.64 R14, c[0x0][0x270] ;  /* 0x00009c00ff0eeb82 */ /* 0x000ee20000000a00 */
[----:B------:R-:W-:Y:S01]  /*1190*/  ISETP.GE.AND.EX P2, PT, R105, UR15, PT, P2 ;  /* 0x0000000f69007c0c */ /* 0x000fe2000bf46320 */
[----:B------:R-:W-:-:S03]  /*11a0*/  @!P5 IMAD.WIDE.U32 R6, R69, R12, R6 ;  /* 0x0000000c4506d225 */ /* 0x000fc600078e0006 */
[----:B------:R1:W2:Y:S01]  /*11b0*/  @!P1 LDG.E.64 R42, desc[UR8][R44.64] ;  /* 0x000000082c2a9981 */ /* 0x0002a2000c1e1b00 */
[----:B------:R-:W-:Y:S01]  /*11c0*/  ISETP.GT.U32.OR P2, PT, R0, 0x1df, P2 ;  /* 0x000001df0000780c */ /* 0x000fe20001744470 */
[----:B-1----:R-:W-:Y:S01]  /*11d0*/  @!P3 IMAD R8, R99, R4, RZ ;  /* 0x000000046308b224 */ /* 0x002fe200078e02ff */
[----:B------:R-:W-:Y:S01]  /*11e0*/  @!P5 IADD3 R7, R7, R9, RZ ;  /* 0x000000090707d210 */ /* 0x000fe20007ffe0ff */
[----:B------:R-:W1:Y:S01]  /*11f0*/  @!P4 LDC.64 R12, c[0x0][0x220] ;  /* 0x00008800ff0ccb82 */ /* 0x000e620000000a00 */
[----:B------:R-:W-:Y:S01]  /*1200*/  @!P5 LEA R16, P1, R6, R16, 0x2 ;  /* 0x000000100610d211 */ /* 0x000fe200078210ff */
[----:B------:R-:W-:Y:S01]  /*1210*/  @!P3 IMAD R47, R70, R5, R8 ;  /* 0x00000005462fb224 */ /* 0x000fe200078e0208 */
[----:B------:R-:W-:Y:S02]  /*1220*/  @!P3 MOV R44, R20 ;  /* 0x00000014002cb202 */ /* 0x000fe40000000f00 */
[----:B------:R-:W-:Y:S02]  /*1230*/  @!P3 MOV R45, R3 ;  /* 0x00000003002db202 */ /* 0x000fe40000000f00 */
[----:B------:R-:W-:Y:S01]  /*1240*/  @!P5 LEA.HI.X R17, R6, R17, R7, 0x2, P1 ;  /* 0x000000110611d211 */ /* 0x000fe200008f1407 */
[----:B0-----:R-:W-:Y:S01]  /*1250*/  @!P4 IMAD R46, R101, R18, RZ ;  /* 0x00000012652ec224 */ /* 0x001fe200078e02ff */
[----:B------:R-:W0:Y:S01]  /*1260*/  @!P6 LDC.64 R6, c[0x0][0x220] ;  /* 0x00008800ff06eb82 */ /* 0x000e220000000a00 */
[----:B------:R-:W-:-:S05]  /*1270*/  @!P3 IMAD.WIDE.U32 R4, R70, R4, R44 ;  /* 0x000000044604b225 */ /* 0x000fca00078e002c */
[----:B------:R-:W-:Y:S02]  /*1280*/  @!P3 IADD3 R5, R5, R47, RZ ;  /* 0x0000002f0505b210 */ /* 0x000fe40007ffe0ff */
[C---:B----4-:R-:W-:Y:S01]  /*1290*/  @!P3 LEA R10, P1, R4.reuse, R10, 0x2 ;  /* 0x0000000a040ab211 */ /* 0x050fe200078210ff */
[----:B------:R-:W4:Y:S01]  /*12a0*/  @!P2 LDC.64 R8, c[0x0][0x270] ;  /* 0x00009c00ff08ab82 */ /* 0x000f220000000a00 */
[----:B------:R-:W-:Y:S01]  /*12b0*/  @!P4 IMAD R49, R71, R19, R46 ;  /* 0x000000134731c224 */ /* 0x000fe200078e022e */
[----:B------:R-:W-:Y:S01]  /*12c0*/  @!P4 MOV R44, R20 ;  /* 0x00000014002cc202 */ /* 0x000fe20000000f00 */
[----:B---3--:R-:W-:Y:S01]  /*12d0*/  @!P6 IMAD R46, R103, R14, RZ ;  /* 0x0000000e672ee224 */ /* 0x008fe200078e02ff */
[----:B------:R-:W-:Y:S02]  /*12e0*/  @!P3 LEA.HI.X R11, R4, R11, R5, 0x2, P1 ;  /* 0x0000000b040bb211 */ /* 0x000fe400008f1405 */
[----:B------:R-:W-:Y:S02]  /*12f0*/  @!P4 MOV R45, R3 ;  /* 0x00000003002dc202 */ /* 0x000fe40000000f00 */
[----:B------:R-:W-:-:S02]  /*1300*/  @!P6 MOV R4, R20 ;  /* 0x000000140004e202 */ /* 0x000fc40000000f00 */
[----:B------:R-:W-:Y:S01]  /*1310*/  @!P6 MOV R5, R3 ;  /* 0x000000030005e202 */ /* 0x000fe20000000f00 */
[----:B------:R-:W-:Y:S02]  /*1320*/  @!P6 IMAD R47, R72, R15, R46 ;  /* 0x0000000f482fe224 */ /* 0x000fe400078e022e */
[----:B------:R-:W-:-:S04]  /*1330*/  @!P4 IMAD.WIDE.U32 R18, R71, R18, R44 ;  /* 0x000000124712c225 */ /* 0x000fc800078e002c */
[----:B------:R-:W-:Y:S02]  /*1340*/  @!P6 IMAD.WIDE.U32 R14, R72, R14, R4 ;  /* 0x0000000e480ee225 */ /* 0x000fe400078e0004 */
[----:B------:R-:W3:Y:S01]  /*1350*/  @!P2 LDC.64 R4, c[0x0][0x220] ;  /* 0x00008800ff04ab82 */ /* 0x000ee20000000a00 */
[----:B------:R-:W-:Y:S02]  /*1360*/  @!P4 IADD3 R19, R19, R49, RZ ;  /* 0x000000311313c210 */ /* 0x000fe40007ffe0ff */
[C---:B-1----:R-:W-:Y:S02]  /*1370*/  @!P4 LEA R12, P1, R18.reuse, R12, 0x2 ;  /* 0x0000000c120cc211 */ /* 0x042fe400078210ff */
[----:B------:R-:W-:Y:S02]  /*1380*/  CS2R R44, SRZ ;  /* 0x00000000002c7805 */ /* 0x000fe4000001ff00 */
[----:B------:R-:W-:Y:S02]  /*1390*/  @!P6 IADD3 R15, R15, R47, RZ ;  /* 0x0000002f0f0fe210 */ /* 0x000fe40007ffe0ff */
[----:B------:R-:W-:-:S02]  /*13a0*/  @!P4 LEA.HI.X R13, R18, R13, R19, 0x2, P1 ;  /* 0x0000000d120dc211 */ /* 0x000fc400008f1413 */
[C---:B0-----:R-:W-:Y:S02]  /*13b0*/  @!P6 LEA R6, P1, R14.reuse, R6, 0x2 ;  /* 0x000000060e06e211 */ /* 0x041fe400078210ff */
[----:B------:R-:W-:Y:S01]  /*13c0*/  CS2R R46, SRZ ;  /* 0x00000000002e7805 */ /* 0x000fe2000001ff00 */
[----:B----4-:R-:W-:Y:S01]  /*13d0*/  @!P2 IMAD R18, R105, R8, RZ ;  /* 0x000000086912a224 */ /* 0x010fe200078e02ff */
[----:B------:R-:W4:Y:S01]  /*13e0*/  @!P5 LDG.E.64 R44, desc[UR8][R16.64] ;  /* 0x00000008102cd981 */ /* 0x000f22000c1e1b00 */
[----:B------:R-:W-:Y:S02]  /*13f0*/  @!P6 LEA.HI.X R7, R14, R7, R15, 0x2, P1 ;  /* 0x000000070e07e211 */ /* 0x000fe400008f140f */
[----:B------:R-:W-:Y:S02]  /*1400*/  @!P2 MOV R14, R20 ;  /* 0x00000014000ea202 */ /* 0x000fe40000000f00 */
[----:B------:R-:W-:Y:S02]  /*1410*/  CS2R R48, SRZ ;  /* 0x0000000000307805 */ /* 0x000fe4000001ff00 */
[----:B------:R-:W-:Y:S01]  /*1420*/  @!P2 MOV R15, R3 ;  /* 0x00000003000fa202 */ /* 0x000fe20000000f00 */
[C---:B------:R-:W-:Y:S01]  /*1430*/  @!P2 IMAD R19, R73.reuse, R9, R18 ;  /* 0x000000094913a224 */ /* 0x040fe200078e0212 */
[----:B------:R0:W4:Y:S01]  /*1440*/  @!P3 LDG.E.64 R46, desc[UR8][R10.64] ;  /* 0x000000080a2eb981 */ /* 0x000122000c1e1b00 */
[----:B------:R-:W-:Y:S01]  /*1450*/  @!P2 IMAD.WIDE.U32 R8, R73, R8, R14 ;  /* 0x000000084908a225 */ /* 0x000fe200078e000e */
[----:B------:R-:W-:-:S02]  /*1460*/  CS2R R50, SRZ ;  /* 0x0000000000327805 */ /* 0x000fc4000001ff00 */
[----:B------:R1:W4:Y:S02]  /*1470*/  @!P4 LDG.E.64 R48, desc[UR8][R12.64] ;  /* 0x000000080c30c981 */ /* 0x000324000c1e1b00 */
[----:B------:R-:W-:Y:S02]  /*1480*/  @!P2 IADD3 R9, R9, R19, RZ ;  /* 0x000000130909a210 */ /* 0x000fe40007ffe0ff */
[C---:B---3--:R-:W-:Y:S02]  /*1490*/  @!P2 LEA R4, P1, R8.reuse, R4, 0x2 ;  /* 0x000000040804a211 */ /* 0x048fe400078210ff */
[----:B------:R-:W-:Y:S01]  /*14a0*/  CS2R R52, SRZ ;  /* 0x0000000000347805 */ /* 0x000fe2000001ff00 */
[----:B------:R-:W3:Y:S01]  /*14b0*/  @!P6 LDG.E.64 R50, desc[UR8][R6.64] ;  /* 0x000000080632e981 */ /* 0x000ee2000c1e1b00 */
[----:B------:R-:W-:-:S05]  /*14c0*/  @!P2 LEA.HI.X R5, R8, R5, R9, 0x2, P1 ;  /* 0x000000050805a211 */ /* 0x000fca00008f1409 */
[----:B------:R5:W3:Y:S01]  /*14d0*/  @!P2 LDG.E.64 R52, desc[UR8][R4.64] ;  /* 0x000000080434a981 */ /* 0x000ae2000c1e1b00 */
[----:B0-----:R-:W-:Y:S01]  /*14e0*/  FADD.FTZ R11, R22, R23 ;  /* 0x00000017160b7221 */ /* 0x001fe20000010000 */
[----:B-1----:R-:W-:-:S04]  /*14f0*/  FMUL.FTZ R13, R23, R23 ;  /* 0x00000017170d7220 */ /* 0x002fc80000410000 */
[----:B------:R-:W-:Y:S01]  /*1500*/  FFMA.FTZ R10, R22, R22, R13 ;  /* 0x00000016160a7223 */ /* 0x000fe2000001000d */
[----:B-----5:R-:W-:Y:S01]  /*1510*/  FADD.FTZ R5, R24, R25 ;  /* 0x0000001918057221 */ /* 0x020fe20000010000 */
[----:B------:R-:W-:Y:S01]  /*1520*/  FMUL.FTZ R7, R25, R25 ;  /* 0x0000001919077220 */ /* 0x000fe20000410000 */
[----:B------:R-:W-:-:S03]  /*1530*/  FADD.FTZ R6, R26, R27 ;  /* 0x0000001b1a067221 */ /* 0x000fc60000010000 */
[----:B------:R-:W-:Y:S01]  /*1540*/  FFMA.FTZ R4, R24, R24, R7 ;  /* 0x0000001818047223 */ /* 0x000fe20000010007 */
[----:B------:R-:W-:-:S04]  /*1550*/  FMUL.FTZ R7, R27, R27 ;  /* 0x0000001b1b077220 */ /* 0x000fc80000410000 */
[----:B------:R-:W-:Y:S01]  /*1560*/  FFMA.FTZ R7, R26, R26, R7 ;  /* 0x0000001a1a077223 */ /* 0x000fe20000010007 */
[----:B------:R-:W-:Y:S01]  /*1570*/  ISETP.GT.AND P1, PT, R74, 0x1e, PT ;  /* 0x0000001e4a00780c */ /* 0x000fe20003f24270 */
[----:B--2---:R-:W-:Y:S01]  /*1580*/  FADD.FTZ R8, R38, R39 ;  /* 0x0000002726087221 */ /* 0x004fe20000010000 */
[----:B------:R-:W-:-:S03]  /*1590*/  FMUL.FTZ R9, R39, R39 ;  /* 0x0000002727097220 */ /* 0x000fc60000410000 */
[----:B------:R-:W-:Y:S01]  /*15a0*/  FADD.FTZ R8, RZ, R8 ;  /* 0x00000008ff087221 */ /* 0x000fe20000010000 */
[----:B------:R-:W-:-:S03]  /*15b0*/  FFMA.FTZ R9, R38, R38, R9 ;  /* 0x0000002626097223 */ /* 0x000fc60000010009 */
[----:B------:R-:W-:Y:S01]  /*15c0*/  FADD.FTZ R8, R8, R11 ;  /* 0x0000000b08087221 */ /* 0x000fe20000010000 */
[----:B------:R-:W-:-:S03]  /*15d0*/  FADD.FTZ R9, RZ, R9 ;  /* 0x00000009ff097221 */ /* 0x000fc60000010000 */
[----:B------:R-:W-:Y:S01]  /*15e0*/  FADD.FTZ R5, R8, R5 ;  /* 0x0000000508057221 */ /* 0x000fe20000010000 */
[----:B------:R-:W-:-:S03]  /*15f0*/  FADD.FTZ R9, R9, R10 ;  /* 0x0000000a09097221 */ /* 0x000fc60000010000 */
[----:B------:R-:W-:Y:S01]  /*1600*/  FADD.FTZ R5, R5, R6 ;  /* 0x0000000605057221 */ /* 0x000fe20000010000 */
[----:B------:R-:W-:Y:S01]  /*1610*/  FADD.FTZ R6, R28, R29 ;  /* 0x0000001d1c067221 */ /* 0x000fe20000010000 */
[----:B------:R-:W-:Y:S01]  /*1620*/  FADD.FTZ R4, R9, R4 ;  /* 0x0000000409047221 */ /* 0x000fe20000010000 */
        /* <DEDUP_REMOVED lines=39> */
[----:B------:R-:W-:Y:S01]  /*18a0*/  FADD.FTZ R6, R46, R47 ;  /* 0x0000002f2e067221 */ /* 0x000fe20000010000 */
[----:B------:R-:W-:Y:S02]  /*18b0*/  FMUL.FTZ R9, R47, R47 ;  /* 0x0000002f2f097220 */ /* 0x000fe40000410000 */
[----:B------:R-:W-:Y:S01]  /*18c0*/  FADD.FTZ R4, R4, R7 ;  /* 0x0000000704047221 */ /* 0x000fe20000010000 */
[----:B------:R-:W-:Y:S01]  /*18d0*/  FADD.FTZ R5, R5, R6 ;  /* 0x0000000605057221 */ /* 0x000fe20000010000 */
[----:B------:R-:W-:Y:S01]  /*18e0*/  FFMA.FTZ R9, R46, R46, R9 ;  /* 0x0000002e2e097223 */ /* 0x000fe20000010009 */
[----:B------:R-:W-:Y:S01]  /*18f0*/  FMUL.FTZ R7, R49, R49 ;  /* 0x0000003131077220 */ /* 0x000fe20000410000 */
[----:B------:R-:W-:Y:S02]  /*1900*/  FADD.FTZ R6, R48, R49 ;  /* 0x0000003130067221 */ /* 0x000fe40000010000 */
[----:B------:R-:W-:Y:S01]  /*1910*/  FADD.FTZ R4, R4, R9 ;  /* 0x0000000904047221 */ /* 0x000fe20000010000 */
[----:B------:R-:W-:Y:S01]  /*1920*/  FFMA.FTZ R7, R48, R48, R7 ;  /* 0x0000003030077223 */ /* 0x000fe20000010007 */
[----:B------:R-:W-:Y:S01]  /*1930*/  FADD.FTZ R5, R5, R6 ;  /* 0x0000000605057221 */ /* 0x000fe20000010000 */
[----:B---3--:R-:W-:Y:S01]  /*1940*/  FADD.FTZ R6, R50, R51 ;  /* 0x0000003332067221 */ /* 0x008fe20000010000 */
[----:B------:R-:W-:Y:S01]  /*1950*/  FMUL.FTZ R9, R51, R51 ;  /* 0x0000003333097220 */ /* 0x000fe20000410000 */
[----:B------:R-:W-:-:S02]  /*1960*/  FADD.FTZ R4, R4, R7 ;  /* 0x0000000704047221 */ /* 0x000fc40000010000 */
        /* <DEDUP_REMOVED lines=51> */
[----:B------:R-:W-:Y:S01]  /*1ca0*/  FADD.FTZ R8, R8, R11 ;  /* 0x0000000b08087221 */ /* 0x000fe20000010000 */
[----:B------:R-:W1:Y:S02]  /*1cb0*/  LDS.128 R4, [UR5+0x50] ;  /* 0x00005005ff047984 */ /* 0x000e640008000c00 */
[----:B---3--:R-:W-:Y:S01]  /*1cc0*/  FADD.FTZ R9, R9, R12 ;  /* 0x0000000c09097221 */ /* 0x008fe20000010000 */
[----:B------:R-:W-:-:S03]  /*1cd0*/  FADD.FTZ R8, R8, R13 ;  /* 0x0000000d08087221 */ /* 0x000fc60000010000 */
[----:B------:R-:W-:Y:S01]  /*1ce0*/  FADD.FTZ R9, R9, R14 ;  /* 0x0000000e09097221 */ /* 0x000fe20000010000 */
[----:B------:R-:W-:-:S03]  /*1cf0*/  FADD.FTZ R8, R8, R15 ;  /* 0x0000000f08087221 */ /* 0x000fc60000010000 */
[----:B0-----:R-:W-:Y:S01]  /*1d00*/  FADD.FTZ R9, R9, R16 ;  /* 0x0000001009097221 */ /* 0x001fe20000010000 */
[----:B------:R-:W-:Y:S02]  /*1d10*/  FADD.FTZ R12, R8, R17 ;  /* 0x00000011080c7221 */ /* 0x000fe40000010000 */
[----:B------:R-:W-:Y:S01]  /*1d20*/  LDS.64 R16, [UR5+0x80] ;  /* 0x00008005ff107984 */ /* 0x000fe20008000a00 */
[----:B------:R-:W-:Y:S01]  /*1d30*/  FADD.FTZ R13, R9, R18 ;  /* 0x00000012090d7221 */ /* 0x000fe20000010000 */
[----:B------:R-:W-:Y:S02]  /*1d40*/  FADD.FTZ R18, R12, R19 ;  /* 0x000000130c127221 */ /* 0x000fe40000010000 */
[----:B------:R-:W0:Y:S01]  /*1d50*/  LDS.128 R8, [UR5+0x60] ;  /* 0x00006005ff087984 */ /* 0x000e220008000c00 */
[----:B-1----:R-:W-:Y:S01]  /*1d60*/  FADD.FTZ R19, R13, R4 ;  /* 0x000000040d137221 */ /* 0x002fe20000010000 */
[----:B------:R-:W-:Y:S02]  /*1d70*/  FADD.FTZ R18, R18, R5 ;  /* 0x0000000512127221 */ /* 0x000fe40000010000 */
[----:B------:R-:W1:Y:S01]  /*1d80*/  LDS.128 R12, [UR5+0x70] ;  /* 0x00007005ff0c7984 */ /* 0x000e620008000c00 */
        /* <DEDUP_REMOVED lines=12> */
.L_x_2918:
[----:B------:R-:W-:Y:S05]  /*1e50*/  BSYNC B0 ;  /* 0x0000000000007941 */ /* 0x000fea0003800000 */
.L_x_2917:
        /* <DEDUP_REMOVED lines=12> */
[----:B------:R-:W-:Y:S02]  /*1f20*/  SHF.L.U32 R13, R10, 0x1, RZ ;  /* 0x000000010a0d7819 */ /* 0x000fe400000006ff */
[----:B--2---:R-:W-:Y:S02]  /*1f30*/  IADD3 R11, R11, R12, RZ ;  /* 0x0000000c0b0b7210 */ /* 0x004fe40007ffe0ff */
[----:B------:R-:W-:Y:S01]  /*1f40*/  MOV R10, 0xffffffff ;  /* 0xffffffff000a7802 */ /* 0x000fe20000000f00 */
[----:B---3--:R-:W-:-:S04]  /*1f50*/  IMAD.WIDE R8, R13, 0x4, R8 ;  /* 0x000000040d087825 */ /* 0x008fc800078e0208 */
[----:B------:R-:W-:Y:S02]  /*1f60*/  IMAD R13, R15, UR7, R12 ;  /* 0x000000070f0d7c24 */ /* 0x000fe4000f8e020c */
        /* <DEDUP_REMOVED lines=11> */
.L_x_2921:
[----:B-1----:R-:W2:Y:S04]  /*2020*/  LDG.E.STRONG.GPU R8, desc[UR8][R6.64] ;  /* 0x0000000806087981 */ /* 0x002ea8000c1ef900 */
[----:B--2---:R-:W-:Y:S01]  /*2030*/  CCTL.IVALL ;  /* 0x00000000ff00798f */ /* 0x004fe20002000000 */
[----:B------:R-:W-:Y:S05]  /*2040*/  YIELD ;  /* 0x0000000000007946 */ /* 0x000fea0003800000 */
[----:B------:R-:W-:-:S13]  /*2050*/  ISETP.NE.AND P1, PT, R8, R11, PT ;  /* 0x0000000b0800720c */ /* 0x000fda0003f25270 */
[----:B------:R-:W-:Y:S05]  /*2060*/  @P1 BRA `(.L_x_2921) ;  /* 0xfffffffc00ec1947 */ /* 0x000fea000383ffff */
.L_x_2920:
        /* <DEDUP_REMOVED lines=11> */
.L_x_2923:
[C---:B------:R-:W-:Y:S02]  /*2120*/  IADD3 R10, R15.reuse, 0x1, RZ ;  /* 0x000000010f0a7810 */ /* 0x040fe40007ffe0ff */
[C---:B------:R-:W-:Y:S02]  /*2130*/  ISETP.EQ.OR P1, PT, R15.reuse, UR7, P3 ;  /* 0x000000070f007c0c */ /* 0x040fe40009f22670 */
[----:B------:R-:W-:Y:S02]  /*2140*/  ISETP.EQ.OR P2, PT, R10, UR7, P3 ;  /* 0x000000070a007c0c */ /* 0x000fe40009f42670 */
[----:B------:R-:W-:-:S04]  /*2150*/  IADD3 R19, R15, 0x2, RZ ;  /* 0x000000020f137810 */ /* 0x000fc80007ffe0ff */
[----:B------:R-:W-:-:S05]  /*2160*/  ISETP.EQ.OR P4, PT, R19, UR7, P3 ;  /* 0x0000000713007c0c */ /* 0x000fca0009f82670 */
[----:B------:R-:W1:Y:S01]  /*2170*/  @!P1 LDC R6, c[0x0][0x10] ;  /* 0x00000400ff069b82 */ /* 0x000e620000000800 */
[----:B------:R-:W2:Y:S01]  /*2180*/  @!P1 S2R R11, SR_CTAID.Y ;  /* 0x00000000000b9919 */ /* 0x000ea20000002600 */
[----:B------:R-:W-:Y:S01]  /*2190*/  @!P1 LOP3.LUT R7, R76, 0x1, RZ, 0xc0, !PT ;  /* 0x000000014c079812 */ /* 0x000fe200078ec0ff */
[----:B------:R-:W3:Y:S05]  /*21a0*/  @!P2 S2R R17, SR_CTAID.Y ;  /* 0x000000000011a919 */ /* 0x000eea0000002600 */
[----:B------:R-:W3:Y:S01]  /*21b0*/  @!P2 LDC R13, c[0x0][0x10] ;  /* 0x00000400ff0dab82 */ /* 0x000ee20000000800 */
[----:B------:R-:W4:Y:S07]  /*21c0*/  @!P4 S2R R12, SR_CTAID.Y ;  /* 0x00000000000cc919 */ /* 0x000f2e0000002600 */
[----:B------:R-:W5:Y:S01]  /*21d0*/  @!P1 LDC.64 R8, c[0x0][0x248] ;  /* 0x00009200ff089b82 */ /* 0x000f620000000a00 */
[----:B-1----:R-:W-:-:S04]  /*21e0*/  @!P1 IMAD R7, R7, R6, RZ ;  /* 0x0000000607079224 */ /* 0x002fc800078e02ff */
[----:B------:R-:W-:-:S05]  /*21f0*/  @!P1 IMAD R7, R7, R14, RZ ;  /* 0x0000000e07079224 */ /* 0x000fca00078e02ff */
[----:B------:R-:W-:Y:S01]  /*2200*/  @!P1 SHF.L.U32 R7, R7, 0x1, RZ ;  /* 0x0000000107079819 */ /* 0x000fe200000006ff */
[----:B--2---:R-:W-:Y:S01]  /*2210*/  @!P1 IMAD R11, R6, R15, R11 ;  /* 0x0000000f060b9224 */ /* 0x004fe200078e020b */
[----:B------:R-:W-:Y:S01]  /*2220*/  @!P2 LOP3.LUT R6, R76, 0x1, RZ, 0xc0, !PT ;  /* 0x000000014c06a812 */ /* 0x000fe200078ec0ff */
[----:B---3--:R-:W-:Y:S02]  /*2230*/  @!P2 IMAD R17, R10, R13, R17 ;  /* 0x0000000d0a11a224 */ /* 0x008fe400078e0211 */
[----:B------:R-:W4:Y:S01]  /*2240*/  @!P4 LDC R10, c[0x0][0x10] ;  /* 0x00000400ff0acb82 */ /* 0x000f220000000800 */
[----:B-----5:R-:W-:-:S04]  /*2250*/  @!P1 IMAD.WIDE R8, R7, 0x4, R8 ;  /* 0x0000000407089825 */ /* 0x020fc800078e0208 */
[----:B------:R-:W-:Y:S02]  /*2260*/  @!P2 IMAD R13, R6, R13, RZ ;  /* 0x0000000d060da224 */ /* 0x000fe400078e02ff */
[----:B------:R-:W-:Y:S01]  /*2270*/  @!P1 IMAD.WIDE.U32 R8, R11, 0x8, R8 ;  /* 0x000000080b089825 */ /* 0x000fe200078e0008 */
[----:B------:R-:W1:Y:S01]  /*2280*/  @!P2 LDC.64 R6, c[0x0][0x248] ;  /* 0x00009200ff06ab82 */ /* 0x000e620000000a00 */
[----:B------:R-:W-:Y:S02]  /*2290*/  @!P4 LOP3.LUT R11, R76, 0x1, RZ, 0xc0, !PT ;  /* 0x000000014c0bc812 */ /* 0x000fe400078ec0ff */
[----:B------:R-:W-:Y:S02]  /*22a0*/  @!P2 IMAD R13, R13, R14, RZ ;  /* 0x0000000e0d0da224 */ /* 0x000fe400078e02ff */
[----:B------:R-:W0:Y:S03]  /*22b0*/  @!P1 LDG.E.64 R8, desc[UR8][R8.64] ;  /* 0x0000000808089981 */ /* 0x000e26000c1e1b00 */
[----:B------:R-:W-:Y:S01]  /*22c0*/  @!P2 SHF.L.U32 R13, R13, 0x1, RZ ;  /* 0x000000010d0da819 */ /* 0x000fe200000006ff */
[----:B----4-:R-:W-:-:S02]  /*22d0*/  @!P4 IMAD R19, R19, R10, R12 ;  /* 0x0000000a1313c224 */ /* 0x010fc400078e020c */
[----:B------:R-:W-:Y:S01]  /*22e0*/  @!P4 IMAD R11, R11, R10, RZ ;  /* 0x0000000a0b0bc224 */ /* 0x000fe200078e02ff */
[----:B------:R-:W-:-:S03]  /*22f0*/  IADD3 R10, R15, 0x3, RZ ;  /* 0x000000030f0a7810 */ /* 0x000fc60007ffe0ff */
[----:B------:R-:W-:Y:S01]  /*2300*/  @!P4 IMAD R11, R11, R14, RZ ;  /* 0x0000000e0b0bc224 */ /* 0x000fe200078e02ff */
[----:B------:R-:W-:Y:S01]  /*2310*/  ISETP.EQ.OR P5, PT, R10, UR7, P3 ;  /* 0x000000070a007c0c */ /* 0x000fe20009fa2670 */
[----:B-1----:R-:W-:Y:S02]  /*2320*/  @!P2 IMAD.WIDE R12, R13, 0x4, R6 ;  /* 0x000000040d0ca825 */ /* 0x002fe400078e0206 */
[----:B------:R-:W1:Y:S01]  /*2330*/  @!P4 LDC.64 R6, c[0x0][0x248] ;  /* 0x00009200ff06cb82 */ /* 0x000e620000000a00 */
[----:B------:R-:W-:Y:S01]  /*2340*/  @!P4 SHF.L.U32 R11, R11, 0x1, RZ ;  /* 0x000000010b0bc819 */ /* 0x000fe200000006ff */
[----:B------:R-:W-:-:S08]  /*2350*/  @!P2 IMAD.WIDE.U32 R12, R17, 0x8, R12 ;  /* 0x00000008110ca825 */ /* 0x000fd000078e000c */
[----:B------:R-:W2:Y:S01]  /*2360*/  @!P5 S2R R78, SR_CTAID.Y ;  /* 0x00000000004ed919 */ /* 0x000ea20000002600 */
[----:B------:R-:W2:Y:S01]  /*2370*/  @!P5 LDC R17, c[0x0][0x10] ;  /* 0x00000400ff11db82 */ /* 0x000ea20000000800 */
[----:B------:R-:W-:Y:S01]  /*2380*/  @!P5 LOP3.LUT R18, R76, 0x1, RZ, 0xc0, !PT ;  /* 0x000000014c12d812 */ /* 0x000fe200078ec0ff */
[----:B------:R-:W3:Y:S01]  /*2390*/  @!P2 LDG.E.64 R12, desc[UR8][R12.64] ;  /* 0x000000080c0ca981 */ /* 0x000ee2000c1e1b00 */
[----:B-1----:R-:W-:-:S04]  /*23a0*/  @!P4 IMAD.WIDE R6, R11, 0x4, R6 ;  /* 0x000000040b06c825 */ /* 0x002fc800078e0206 */
[----:B------:R-:W-:-:S06]  /*23b0*/  @!P4 IMAD.WIDE.U32 R6, R19, 0x8, R6 ;  /* 0x000000081306c825 */ /* 0x000fcc00078e0006 */
[----:B------:R-:W4:Y:S01]  /*23c0*/  @!P4 LDG.E.64 R6, desc[UR8][R6.64] ;  /* 0x000000080606c981 */ /* 0x000f22000c1e1b00 */
[-C--:B--2---:R-:W-:Y:S02]  /*23d0*/  @!P5 IMAD R19, R10, R17.reuse, R78 ;  /* 0x000000110a13d224 */ /* 0x084fe400078e024e */
[----:B------:R-:W1:Y:S01]  /*23e0*/  @!P5 LDC.64 R10, c[0x0][0x248] ;  /* 0x00009200ff0adb82 */ /* 0x000e620000000a00 */
[----:B------:R-:W-:-:S04]  /*23f0*/  @!P5 IMAD R17, R18, R17, RZ ;  /* 0x000000111211d224 */ /* 0x000fc800078e02ff */
[----:B------:R-:W-:-:S05]  /*2400*/  @!P5 IMAD R17, R17, R14, RZ ;  /* 0x0000000e1111d224 */ /* 0x000fca00078e02ff */
[----:B------:R-:W-:-:S05]  /*2410*/  @!P5 SHF.L.U32 R17, R17, 0x1, RZ ;  /* 0x000000011111d819 */ /* 0x000fca00000006ff */
[----:B-1----:R-:W-:-:S04]  /*2420*/  @!P5 IMAD.WIDE R10, R17, 0x4, R10 ;  /* 0x00000004110ad825 */ /* 0x002fc800078e020a */
[----:B------:R-:W-:-:S06]  /*2430*/  @!P5 IMAD.WIDE.U32 R10, R19, 0x8, R10 ;  /* 0x00000008130ad825 */ /* 0x000fcc00078e000a */
[----:B------:R-:W2:Y:S01]  /*2440*/  @!P5 LDG.E.64 R10, desc[UR8][R10.64] ;  /* 0x000000080a0ad981 */ /* 0x000ea2000c1e1b00 */
[----:B------:R-:W-:Y:S02]  /*2450*/  IADD3 R16, R16, -0x4, RZ ;  /* 0xfffffffc10107810 */ /* 0x000fe40007ffe0ff */
[----:B------:R-:W-:Y:S01]  /*2460*/  IADD3 R15, R15, 0x4, RZ ;  /* 0x000000040f0f7810 */ /* 0x000fe20007ffe0ff */
[----:B0-----:R-:W-:Y:S01]  /*2470*/  @!P1 FADD.FTZ R4, R4, R8 ;  /* 0x0000000804049221 */ /* 0x001fe20000010000 */
[----:B------:R-:W-:Y:S01]  /*2480*/  @!P1 FADD.FTZ R5, R5, R9 ;  /* 0x0000000905059221 */ /* 0x000fe20000010000 */
[----:B------:R-:W-:Y:S02]  /*2490*/  ISETP.NE.AND P1, PT, R16, RZ, PT ;  /* 0x000000ff1000720c */ /* 0x000fe40003f25270 */
[----:B---3--:R-:W-:Y:S01]  /*24a0*/  @!P2 FADD.FTZ R4, R4, R12 ;  /* 0x0000000c0404a221 */ /* 0x008fe20000010000 */
[----:B------:R-:W-:-:S03]  /*24b0*/  @!P2 FADD.FTZ R5, R5, R13 ;  /* 0x0000000d0505a221 */ /* 0x000fc60000010000 */
[----:B----4-:R-:W-:Y:S01]  /*24c0*/  @!P4 FADD.FTZ R4, R4, R6 ;  /* 0x000000060404c221 */ /* 0x010fe20000010000 */
[----:B------:R-:W-:-:S03]  /*24d0*/  @!P4 FADD.FTZ R5, R5, R7 ;  /* 0x000000070505c221 */ /* 0x000fc60000010000 */
[----:B--2---:R-:W-:Y:S01]  /*24e0*/  @!P5 FADD.FTZ R4, R4, R10 ;  /* 0x0000000a0404d221 */ /* 0x004fe20000010000 */
[----:B------:R-:W-:Y:S02]  /*24f0*/  @!P5 FADD.FTZ R5, R5, R11 ;  /* 0x0000000b0505d221 */ /* 0x000fe40000010000 */
[----:B------:R-:W-:Y:S05]  /*2500*/  @P1 BRA `(.L_x_2923) ;  /* 0xfffffffc00041947 */ /* 0x000fea000383ffff */
.L_x_2922:
        /* <DEDUP_REMOVED lines=19> */
.L_x_2925:
[----:B------:R-:W-:Y:S05]  /*2640*/  BSYNC B0 ;  /* 0x0000000000007941 */ /* 0x000fea0003800000 */
.L_x_2924:
[----:B------:R-:W-:Y:S05]  /*2650*/  @!P2 BRA `(.L_x_2919) ;  /* 0x00000000007ca947 */ /* 0x000fea0003800000 */
[C---:B------:R-:W-:Y:S02]  /*2660*/  IADD3 R6, R15.reuse, 0x1, RZ ;  /* 0x000000010f067810 */ /* 0x040fe40007ffe0ff */
[----:B------:R-:W-:Y:S02]  /*2670*/  IADD3 R17, R15, 0x2, RZ ;  /* 0x000000020f117810 */ /* 0x000fe40007ffe0ff */
[----:B------:R-:W-:Y:S02]  /*2680*/  ISETP.EQ.OR P2, PT, R6, UR7, P3 ;  /* 0x0000000706007c0c */ /* 0x000fe40009f42670 */
[----:B------:R-:W-:-:S04]  /*2690*/  ISETP.EQ.OR P1, PT, R17, UR7, P3 ;  /* 0x0000000711007c0c */ /* 0x000fc80009f22670 */
[----:B------:R-:W-:-:S07]  /*26a0*/  ISETP.EQ.OR P1, PT, R10, 0x2, P1 ;  /* 0x000000020a00780c */ /* 0x000fce0000f22670 */
[----:B------:R-:W1:Y:S01]  /*26b0*/  @!P2 S2R R13, SR_CTAID.Y ;  /* 0x00000000000da919 */ /* 0x000e620000002600 */
[----:B------:R-:W1:Y:S05]  /*26c0*/  @!P2 LDC R11, c[0x0][0x10] ;  /* 0x00000400ff0bab82 */ /* 0x000e6a0000000800 */
[----:B------:R-:W2:Y:S01]  /*26d0*/  @!P1 S2R R12, SR_CTAID.Y ;  /* 0x00000000000c9919 */ /* 0x000ea20000002600 */
[----:B------:R-:W-:Y:S02]  /*26e0*/  @!P1 LOP3.LUT R15, R76, 0x1, RZ, 0xc0, !PT ;  /* 0x000000014c0f9812 */ /* 0x000fe400078ec0ff */
[----:B------:R-:W3:Y:S08]  /*26f0*/  @!P1 LDC R10, c[0x0][0x10] ;  /* 0x00000400ff0a9b82 */ /* 0x000ef00000000800 */
[----:B------:R-:W4:Y:S01]  /*2700*/  @!P2 LDC.64 R8, c[0x0][0x248] ;  /* 0x00009200ff08ab82 */ /* 0x000f220000000a00 */
[----:B-1----:R-:W-:Y:S01]  /*2710*/  @!P2 IMAD R13, R6, R11, R13 ;  /* 0x0000000b060da224 */ /* 0x002fe200078e020d */
[----:B------:R-:W-:Y:S01]  /*2720*/  @!P2 LOP3.LUT R6, R76, 0x1, RZ, 0xc0, !PT ;  /* 0x000000014c06a812 */ /* 0x000fe200078ec0ff */
[----:B---3--:R-:W-:-:S04]  /*2730*/  @!P1 IMAD R15, R15, R10, RZ ;  /* 0x0000000a0f0f9224 */ /* 0x008fc800078e02ff */
[----:B------:R-:W-:Y:S02]  /*2740*/  @!P2 IMAD R11, R6, R11, RZ ;  /* 0x0000000b060ba224 */ /* 0x000fe400078e02ff */
[----:B------:R-:W1:Y:S01]  /*2750*/  @!P1 LDC.64 R6, c[0x0][0x248] ;  /* 0x00009200ff069b82 */ /* 0x000e620000000a00 */
[-C--:B------:R-:W-:Y:S02]  /*2760*/  @!P1 IMAD R15, R15, R14.reuse, RZ ;  /* 0x0000000e0f0f9224 */ /* 0x080fe400078e02ff */
[----:B------:R-:W-:-:S03]  /*2770*/  @!P2 IMAD R11, R11, R14, RZ ;  /* 0x0000000e0b0ba224 */ /* 0x000fc600078e02ff */
[----:B------:R-:W-:Y:S02]  /*2780*/  @!P1 SHF.L.U32 R15, R15, 0x1, RZ ;  /* 0x000000010f0f9819 */ /* 0x000fe400000006ff */
[----:B------:R-:W-:-:S05]  /*2790*/  @!P2 SHF.L.U32 R11, R11, 0x1, RZ ;  /* 0x000000010b0ba819 */ /* 0x000fca00000006ff */
[----:B----4-:R-:W-:-:S04]  /*27a0*/  @!P2 IMAD.WIDE R8, R11, 0x4, R8 ;  /* 0x000000040b08a825 */ /* 0x010fc800078e0208 */
[----:B--2---:R-:W-:Y:S02]  /*27b0*/  @!P1 IMAD R11, R17, R10, R12 ;  /* 0x0000000a110b9224 */ /* 0x004fe400078e020c */
        /* <DEDUP_REMOVED lines=9> */
.L_x_2919:
        /* <DEDUP_REMOVED lines=18> */
[----:B------:R-:W-:Y:S01]  /*2970*/  @!P1 STG.E.64 desc[UR8][R12.64], R10 ;  /* 0x0000000a0c009986 */ /* 0x000fe2000c101b08 */
[----:B------:R-:W-:Y:S06]  /*2980*/  BAR.SYNC.DEFER_BLOCKING 0x0 ;  /* 0x0000000000007b1d */ /* 0x000fec0000010000 */
[----:B------:R-:W2:Y:S04]  /*2990*/  LDG.E.64 R6, desc[UR8][R6.64] ;  /* 0x0000000806067981 */ /* 0x000ea8000c1e1b00 */
[----:B------:R-:W2:Y:S01]  /*29a0*/  LDG.E.64 R8, desc[UR8][R8.64] ;  /* 0x0000000808087981 */ /* 0x000ea2000c1e1b00 */
[----:B0-----:R-:W-:-:S02]  /*29b0*/  MOV R4, 0x3f800000 ;  /* 0x3f80000000047802 */ /* 0x001fc40000000f00 */
[----:B------:R-:W-:Y:S01]  /*29c0*/  ISETP.NE.AND P5, PT, RZ, UR10, PT ;  /* 0x0000000aff007c0c */ /* 0x000fe2000bfa5270 */
[----:B------:R-:W0:Y:S02]  /*29d0*/  LDS.64 R16, [UR5+0x90] ;  /* 0x00009005ff107984 */ /* 0x000e240008000a00 */
[----:B0-----:R-:W-:-:S04]  /*29e0*/  FMUL.FTZ R16, R16, UR6 ;  /* 0x0000000610107c20 */ /* 0x001fc80008410000 */
[C---:B------:R-:W-:Y:S01]  /*29f0*/  FMUL.FTZ R14, R16.reuse, R16 ;  /* 0x00000010100e7220 */ /* 0x040fe20000410000 */
[C---:B------:R-:W-:Y:S01]  /*2a00*/  FADD.FTZ R5, -R16.reuse, R38 ;  /* 0x0000002610057221 */ /* 0x040fe20000010100 */
[C---:B------:R-:W-:Y:S01]  /*2a10*/  FADD.FTZ R39, -R16.reuse, R39 ;  /* 0x0000002710277221 */ /* 0x040fe20000010100 */
[C---:B------:R-:W-:Y:S01]  /*2a20*/  FADD.FTZ R79, -R16.reuse, R22 ;  /* 0x00000016104f7221 */ /* 0x040fe20000010100 */
[----:B------:R-:W-:Y:S01]  /*2a30*/  FFMA.FTZ R14, R17, UR6, -R14 ;  /* 0x00000006110e7c23 */ /* 0x000fe2000801080e */
[----:B------:R-:W-:-:S04]  /*2a40*/  FADD.FTZ R115, -R16, R23 ;  /* 0x0000001710737221 */ /* 0x000fc80000010100 */
[----:B------:R-:W-:-:S13]  /*2a50*/  FSETP.GTU.FTZ.AND P1, PT, R14, RZ, PT ;  /* 0x000000ff0e00720b */ /* 0x000fda0003f3c000 */
[----:B------:R-:W0:Y:S02]  /*2a60*/  @P1 LDC R15, c[0x0][0x238] ;  /* 0x00008e00ff0f1b82 */ /* 0x000e240000000800 */
[----:B0-----:R-:W-:-:S04]  /*2a70*/  @P1 FADD.FTZ R14, R14, R15 ;  /* 0x0000000f0e0e1221 */ /* 0x001fc80000010000 */
[----:B------:R-:W0:Y:S02]  /*2a80*/  @P1 MUFU.RSQ R4, R14 ;  /* 0x0000000e00041308 */ /* 0x000e240000001400 */
        /* <DEDUP_REMOVED lines=15> */
.L_x_2926:
        /* <DEDUP_REMOVED lines=13> */
.L_x_2928:
[----:B------:R-:W-:Y:S05]  /*2c50*/  BSYNC B0 ;  /* 0x0000000000007941 */ /* 0x000fea0003800000 */
.L_x_2927:
[----:B------:R-:W-:Y:S01]  /*2c60*/  ULDC.64 UR12, c[0x0][0x278] ;  /* 0x00009e00000c7ab9 */ /* 0x000fe20000000a00 */
[-C--:B0-----:R-:W-:Y:S01]  /*2c70*/  FMUL.FTZ R11, R79, R4.reuse ;  /* 0x000000044f0b7220 */ /* 0x081fe20000410000 */
[----:B------:R-:W-:Y:S01]  /*2c80*/  ISETP.GE.U32.AND P6, PT, R59, UR12, PT ;  /* 0x0000000c3b007c0c */ /* 0x000fe2000bfc6070 */
[----:B------:R-:W-:Y:S01]  /*2c90*/  FMUL.FTZ R12, R115, R4 ;  /* 0x00000004730c7220 */ /* 0x000fe20000410000 */
[----:B------:R-:W-:Y:S01]  /*2ca0*/  ISETP.GE.U32.AND P1, PT, R60, UR12, PT ;  /* 0x0000000c3c007c0c */ /* 0x000fe2000bf26070 */
[C---:B------:R-:W-:Y:S01]  /*2cb0*/  FADD.FTZ R119, -R16.reuse, R25 ;  /* 0x0000001910777221 */ /* 0x040fe20000010100 */
[----:B------:R-:W-:Y:S01]  /*2cc0*/  ISETP.GE.U32.AND P2, PT, R61, UR12, PT ;  /* 0x0000000c3d007c0c */ /* 0x000fe2000bf46070 */
[----:B------:R-:W-:Y:S01]  /*2cd0*/  FADD.FTZ R123, -R16, R27 ;  /* 0x0000001b107b7221 */ /* 0x000fe20000010100 */
[----:B------:R-:W-:Y:S01]  /*2ce0*/  ISETP.GE.U32.AND P3, PT, R62, UR12, PT ;  /* 0x0000000c3e007c0c */ /* 0x000fe2000bf66070 */
[C---:B------:R-:W-:Y:S01]  /*2cf0*/  FADD.FTZ R109, -R16.reuse, R29 ;  /* 0x0000001d106d7221 */ /* 0x040fe20000010100 */
[----:B------:R-:W-:Y:S01]  /*2d00*/  ISETP.GE.U32.AND P4, PT, R63, UR12, PT ;  /* 0x0000000c3f007c0c */ /* 0x000fe2000bf86070 */
[----:B------:R-:W-:Y:S01]  /*2d10*/  FADD.FTZ R113, -R16, R31 ;  /* 0x0000001f10717221 */ /* 0x000fe20000010100 */
[----:B------:R-:W-:Y:S01]  /*2d20*/  ISETP.GE.AND.EX P6, PT, R75, UR13, PT, P6 ;  /* 0x0000000d4b007c0c */ /* 0x000fe2000bfc6360 */
[----:B------:R-:W-:Y:S01]  /*2d30*/  FFMA.FTZ R10, R6, R11, R8 ;  /* 0x0000000b060a7223 */ /* 0x000fe20000010008 */
[----:B------:R-:W-:Y:S01]  /*2d40*/  ISETP.GE.AND.EX P1, PT, R77, UR13, PT, P1 ;  /* 0x0000000d4d007c0c */ /* 0x000fe2000bf26310 */
[C---:B------:R-:W-:Y:S01]  /*2d50*/  FADD.FTZ R117, -R16.reuse, R24 ;  /* 0x0000001810757221 */ /* 0x040fe20000010100 */
[----:B------:R-:W-:Y:S01]  /*2d60*/  ISETP.GE.AND.EX P2, PT, R81, UR13, PT, P2 ;  /* 0x0000000d51007c0c */ /* 0x000fe2000bf46320 */
[C---:B------:R-:W-:Y:S01]  /*2d70*/  FADD.FTZ R121, -R16.reuse, R26 ;  /* 0x0000001a10797221 */ /* 0x040fe20000010100 */
[----:B------:R-:W-:Y:S01]  /*2d80*/  ISETP.GE.AND.EX P3, PT, R83, UR13, PT, P3 ;  /* 0x0000000d53007c0c */ /* 0x000fe2000bf66330 */
[C---:B------:R-:W-:Y:S01]  /*2d90*/  FADD.FTZ R107, -R16.reuse, R28 ;  /* 0x0000001c106b7221 */ /* 0x040fe20000010100 */
[----:B------:R-:W-:Y:S01]  /*2da0*/  ISETP.GE.AND.EX P4, PT, R85, UR13, PT, P4 ;  /* 0x0000000d55007c0c */ /* 0x000fe2000bf86340 */
        /* <DEDUP_REMOVED lines=17> */
[----:B------:R-:W-:Y:S01]  /*2ec0*/  ISETP.GT.U32.OR P6, PT, R0, 0x1df, P6 ;  /* 0x000001df0000780c */ /* 0x000fe200037c4470 */
        /* <DEDUP_REMOVED lines=20> */
.L_x_2929:
        /* <DEDUP_REMOVED lines=13> */
.L_x_2931:
[----:B------:R-:W-:Y:S05]  /*30e0*/  BSYNC B0 ;  /* 0x0000000000007941 */ /* 0x000fea0003800000 */
.L_x_2930:
[-C--:B------:R-:W-:Y:S01]  /*30f0*/  FMUL.FTZ R117, R117, R4.reuse ;  /* 0x0000000475757220 */ /* 0x080fe20000410000 */
[-C--:B------:R-:W-:Y:S01]  /*3100*/  FMUL.FTZ R12, R119, R4.reuse ;  /* 0x00000004770c7220 */ /* 0x080fe20000410000 */
[-C--:B------:R-:W-:Y:S01]  /*3110*/  FMUL.FTZ R121, R121, R4.reuse ;  /* 0x0000000479797220 */ /* 0x080fe20000410000 */
[----:B------:R-:W-:Y:S01]  /*3120*/  FMUL.FTZ R18, R123, R4 ;  /* 0x000000047b127220 */ /* 0x000fe20000410000 */
        /* <DEDUP_REMOVED lines=13> */
.L_x_2932:
        /* <DEDUP_REMOVED lines=13> */
.L_x_2934:
[----:B------:R-:W-:Y:S05]  /*32d0*/  BSYNC B0 ;  /* 0x0000000000007941 */ /* 0x000fea0003800000 */
.L_x_2933:
        /* <DEDUP_REMOVED lines=13> */
.L_x_2935:
        /* <DEDUP_REMOVED lines=13> */
.L_x_2937:
[----:B------:R-:W-:Y:S05]  /*3480*/  BSYNC B0 ;  /* 0x0000000000007941 */ /* 0x000fea0003800000 */
.L_x_2936:
        /* <DEDUP_REMOVED lines=17> */
.L_x_2938:
        /* <DEDUP_REMOVED lines=13> */
.L_x_2940:
[----:B------:R-:W-:Y:S05]  /*3670*/  BSYNC B0 ;  /* 0x0000000000007941 */ /* 0x000fea0003800000 */
.L_x_2939:
        /* <DEDUP_REMOVED lines=13> */
.L_x_2941:
        /* <DEDUP_REMOVED lines=13> */
.L_x_2943:
[----:B------:R-:W-:Y:S05]  /*3820*/  BSYNC B0 ;  /* 0x0000000000007941 */ /* 0x000fea0003800000 */
.L_x_2942:
        /* <DEDUP_REMOVED lines=21> */
[-C--:B0-----:R-:W-:Y:S01]  /*3980*/  FMUL.FTZ R10, R45, R4.reuse ;  /* 0x000000042d0a7220 */ /* 0x081fe20000410000 */
[-C--:B------:R-:W-:Y:S01]  /*3990*/  FMUL.FTZ R29, R29, R4.reuse ;  /* 0x000000041d1d7220 */ /* 0x080fe20000410000 */
[-C--:B------:R-:W-:Y:S01]  /*39a0*/  FMUL.FTZ R12, R47, R4.reuse ;  /* 0x000000042f0c7220 */ /* 0x080fe20000410000 */
[-C--:B------:R-:W-:Y:S01]  /*39b0*/  FMUL.FTZ R31, R31, R4.reuse ;  /* 0x000000041f1f7220 */ /* 0x080fe20000410000 */
[-C--:B------:R-:W-:Y:S01]  /*39c0*/  FMUL.FTZ R14, R49, R4.reuse ;  /* 0x00000004310e7220 */ /* 0x080fe20000410000 */
[-C--:B------:R-:W-:Y:S01]  /*39d0*/  FMUL.FTZ R39, R39, R4.reuse ;  /* 0x0000000427277220 */ /* 0x080fe20000410000 */
[-C--:B------:R-:W-:Y:S01]  /*39e0*/  FMUL.FTZ R16, R51, R4.reuse ;  /* 0x0000000433107220 */ /* 0x080fe20000410000 */
[-C--:B------:R-:W-:Y:S01]  /*39f0*/  FMUL.FTZ R79, R79, R4.reuse ;  /* 0x000000044f4f7220 */ /* 0x080fe20000410000 */
[----:B------:R-:W-:Y:S01]  /*3a00*/  FMUL.FTZ R18, R53, R4 ;  /* 0x0000000435127220 */ /* 0x000fe20000410000 */
[----:B------:R-:W-:Y:S01]  /*3a10*/  FFMA.FTZ R4, R6, R5, R8 ;  /* 0x0000000506047223 */ /* 0x000fe20000010008 */
[C---:B------:R-:W-:Y:S01]  /*3a20*/  ISETP.GT.U32.OR P6, PT, R0.reuse, 0x1df, P6 ;  /* 0x000001df0000780c */ /* 0x040fe200037c4470 */
[----:B------:R-:W-:Y:S01]  /*3a30*/  FFMA.FTZ R5, R7, R26, R9 ;  /* 0x0000001a07057223 */ /* 0x000fe20000010009 */
[----:B------:R-:W-:-:S02]  /*3a40*/  ISETP.GT.U32.OR P1, PT, R0, 0x1df, P1 ;  /* 0x000001df0000780c */ /* 0x000fc40000f24470 */
        /* <DEDUP_REMOVED lines=14> */
.L_x_2944:
        /* <DEDUP_REMOVED lines=13> */
.L_x_2946:
[----:B------:R-:W-:Y:S05]  /*3c00*/  BSYNC B0 ;  /* 0x0000000000007941 */ /* 0x000fea0003800000 */
.L_x_2945:
        /* <DEDUP_REMOVED lines=13> */
.L_x_2947:
        /* <DEDUP_REMOVED lines=13> */
.L_x_2949:
[----:B------:R-:W-:Y:S05]  /*3db0*/  BSYNC B0 ;  /* 0x0000000000007941 */ /* 0x000fea0003800000 */
.L_x_2948:
        /* <DEDUP_REMOVED lines=13> */
.L_x_2950:
        /* <DEDUP_REMOVED lines=13> */
.L_x_2952:
[----:B------:R-:W-:Y:S05]  /*3f60*/  BSYNC B0 ;  /* 0x0000000000007941 */ /* 0x000fea0003800000 */
.L_x_2951:
        /* <DEDUP_REMOVED lines=13> */
.L_x_2953:
[----:B------:R-:W-:Y:S04]  /*4040*/  BSSY B0, `(.L_x_2954) ;  /* 0x000000d000007945 */ /* 0x000fe80003800000 */
[----:B------:R-:W-:Y:S05]  /*4050*/  @P3 BRA `(.L_x_2955) ;  /* 0x00000000002c3947 */ /* 0x000fea0003800000 */
[----:B------:R-:W-:Y:S01]  /*4060*/  ULDC.64 UR14, c[0x0][0x270] ;  /* 0x00009c00000e7ab9 */ /* 0x000fe20000000a00 */
[----:B0-----:R-:W-:Y:S01]  /*4070*/  MOV R4, R20 ;  /* 0x0000001400047202 */ /* 0x001fe20000000f00 */
[----:B------:R-:W-:Y:S01]  /*4080*/  IMAD R24, R93, UR14, RZ ;  /* 0x0000000e5d187c24 */ /* 0x000fe2000f8e02ff */
[----:B------:R-:W-:-:S03]  /*4090*/  MOV R5, R3 ;  /* 0x0000000300057202 */ /* 0x000fc60000000f00 */
[----:B------:R-:W-:-:S04]  /*40a0*/  IMAD.WIDE.U32 R32, R67, UR14, R4 ;  /* 0x0000000e43207c25 */ /* 0x000fc8000f8e0004 */
[----:B------:R-:W-:Y:S01]  /*40b0*/  IMAD R5, R67, UR15, R24 ;  /* 0x0000000f43057c24 */ /* 0x000fe2000f8e0218 */
[----:B------:R-:W-:Y:S02]  /*40c0*/  ULDC.64 UR14, c[0x0][0x210] ;  /* 0x00008400000e7ab9 */ /* 0x000fe40000000a00 */
[----:B------:R-:W-:Y:S02]  /*40d0*/  LEA R4, P1, R32, UR14, 0x2 ;  /* 0x0000000e20047c11 */ /* 0x000fe4000f8210ff */
[----:B------:R-:W-:-:S04]  /*40e0*/  IADD3 R5, R33, R5, RZ ;  /* 0x0000000521057210 */ /* 0x000fc80007ffe0ff */
[----:B------:R-:W-:-:S05]  /*40f0*/  LEA.HI.X R5, R32, UR15, R5, 0x2, P1 ;  /* 0x0000000f20057c11 */ /* 0x000fca00088f1405 */
[----:B------:R1:W-:Y:S02]  /*4100*/  STG.E.64 desc[UR8][R4.64], R34 ;  /* 0x0000002204007986 */ /* 0x0003e4000c101b08 */
.L_x_2955:
[----:B------:R-:W-:Y:S05]  /*4110*/  BSYNC B0 ;  /* 0x0000000000007941 */ /* 0x000fea0003800000 */
.L_x_2954:
[----:B------:R-:W-:Y:S01]  /*4120*/  FFMA.FTZ R24, R6, R25, R8 ;  /* 0x0000001906187223 */ /* 0x000fe20000010008 */
[----:B------:R-:W-:Y:S01]  /*4130*/  FFMA.FTZ R25, R7, R22, R9 ;  /* 0x0000001607197223 */ /* 0x000fe20000010009 */
[----:B------:R-:W-:Y:S06]  /*4140*/  @!P5 BRA `(.L_x_2956) ;  /* 0x000000000028d947 */ /* 0x000fec0003800000 */
        /* <DEDUP_REMOVED lines=10> */
.L_x_2956:
[----:B------:R-:W-:Y:S04]  /*41f0*/  BSSY B0, `(.L_x_2957) ;  /* 0x000000d000007945 */ /* 0x000fe80003800000 */
[----:B------:R-:W-:Y:S05]  /*4200*/  @P4 BRA `(.L_x_2958) ;  /* 0x00000000002c4947 */ /* 0x000fea0003800000 */
[----:B------:R-:W-:Y:S01]  /*4210*/  ULDC.64 UR14, c[0x0][0x270] ;  /* 0x00009c00000e7ab9 */ /* 0x000fe20000000a00 */
[----:B01----:R-:W-:Y:S01]  /*4220*/  MOV R4, R20 ;  /* 0x0000001400047202 */ /* 0x003fe20000000f00 */
        /* <DEDUP_REMOVED lines=9> */
.L_x_2958:
[----:B------:R-:W-:Y:S05]  /*42c0*/  BSYNC B0 ;  /* 0x0000000000007941 */ /* 0x000fea0003800000 */
.L_x_2957:
[----:B------:R-:W-:Y:S01]  /*42d0*/  ISETP.GE.U32.AND P6, PT, R69, UR12, PT ;  /* 0x0000000c45007c0c */ /* 0x000fe2000bfc6070 */
[--C-:B------:R-:W-:Y:S01]  /*42e0*/  FFMA.FTZ R28, R6, R27, R8.reuse ;  /* 0x0000001b061c7223 */ /* 0x100fe20000010008 */
[----:B------:R-:W-:Y:S01]  /*42f0*/  ISETP.GE.U32.AND P1, PT, R70, UR12, PT ;  /* 0x0000000c46007c0c */ /* 0x000fe2000bf26070 */
[C-C-:B------:R-:W-:Y:S01]  /*4300*/  FFMA.FTZ R26, R6.reuse, R29, R8.reuse ;  /* 0x0000001d061a7223 */ /* 0x140fe20000010008 */
[----:B------:R-:W-:Y:S01]  /*4310*/  ISETP.GE.U32.AND P2, PT, R71, UR12, PT ;  /* 0x0000000c47007c0c */ /* 0x000fe2000bf46070 */
[--C-:B--2---:R-:W-:Y:S01]  /*4320*/  FFMA.FTZ R24, R6, R31, R8.reuse ;  /* 0x0000001f06187223 */ /* 0x104fe20000010008 */
[----:B------:R-:W-:Y:S01]  /*4330*/  ISETP.GE.U32.AND P3, PT, R72, UR12, PT ;  /* 0x0000000c48007c0c */ /* 0x000fe2000bf66070 */
[C-C-:B------:R-:W-:Y:S01]  /*4340*/  FFMA.FTZ R22, R6.reuse, R39, R8.reuse ;  /* 0x0000002706167223 */ /* 0x140fe20000010008 */
[----:B------:R-:W-:Y:S01]  /*4350*/  ISETP.GE.U32.AND P4, PT, R73, UR12, PT ;  /* 0x0000000c49007c0c */ /* 0x000fe2000bf86070 */
[----:B01----:R-:W-:Y:S01]  /*4360*/  FFMA.FTZ R4, R6, R79, R8 ;  /* 0x0000004f06047223 */ /* 0x003fe20000010008 */
[----:B------:R-:W-:Y:S01]  /*4370*/  ISETP.GE.AND.EX P6, PT, R97, UR13, PT, P6 ;  /* 0x0000000d61007c0c */ /* 0x000fe2000bfc6360 */
[--C-:B------:R-:W-:Y:S01]  /*4380*/  FFMA.FTZ R27, R7, R12, R9.reuse ;  /* 0x0000000c071b7223 */ /* 0x100fe20000010009 */
[----:B------:R-:W-:Y:S01]  /*4390*/  ISETP.GE.AND.EX P1, PT, R99, UR13, PT, P1 ;  /* 0x0000000d63007c0c */ /* 0x000fe2000bf26310 */
[--C-:B------:R-:W-:Y:S01]  /*43a0*/  FFMA.FTZ R25, R7, R14, R9.reuse ;  /* 0x0000000e07197223 */ /* 0x100fe20000010009 */
        /* <DEDUP_REMOVED lines=22> */
.L_x_2959:
[----:B------:R-:W-:Y:S04]  /*4510*/  BSSY B0, `(.L_x_2960) ;  /* 0x000000d000007945 */ /* 0x000fe80003800000 */
[----:B------:R-:W-:Y:S05]  /*4520*/  @P6 BRA `(.L_x_2961) ;  /* 0x00000000002c6947 */ /* 0x000fea0003800000 */
        /* <DEDUP_REMOVED lines=11> */
.L_x_2961:
[----:B------:R-:W-:Y:S05]  /*45e0*/  BSYNC B0 ;  /* 0x0000000000007941 */ /* 0x000fea0003800000 */
.L_x_2960:
        /* <DEDUP_REMOVED lines=11> */
.L_x_2962:
        /* <DEDUP_REMOVED lines=13> */
.L_x_2964:
[----:B------:R-:W-:Y:S05]  /*4770*/  BSYNC B0 ;  /* 0x0000000000007941 */ /* 0x000fea0003800000 */
.L_x_2963:
[----:B------:R-:W-:Y:S05]  /*4780*/  @!P5 BRA `(.L_x_2965) ;  /* 0x000000000028d947 */ /* 0x000fea0003800000 */
        /* <DEDUP_REMOVED lines=10> */
.L_x_2965:
[----:B------:R-:W-:Y:S04]  /*4830*/  BSSY B0, `(.L_x_2966) ;  /* 0x000000d000007945 */ /* 0x000fe80003800000 */
[----:B------:R-:W-:Y:S05]  /*4840*/  @P2 BRA `(.L_x_2967) ;  /* 0x00000000002c2947 */ /* 0x000fea0003800000 */
[----:B------:R-:W-:Y:S01]  /*4850*/  ULDC.64 UR12, c[0x0][0x270] ;  /* 0x00009c00000c7ab9 */ /* 0x000fe20000000a00 */
[----:B01----:R-:W-:Y:S01]  /*4860*/  MOV R6, R20 ;  /* 0x0000001400067202 */ /* 0x003fe20000000f00 */
        /* <DEDUP_REMOVED lines=9> */
.L_x_2967:
[----:B------:R-:W-:Y:S05]  /*4900*/  BSYNC B0 ;  /* 0x0000000000007941 */ /* 0x000fea0003800000 */
.L_x_2966:
[----:B------:R-:W-:Y:S05]  /*4910*/  @!P5 BRA `(.L_x_2968) ;  /* 0x000000000028d947 */ /* 0x000fea0003800000 */
        /* <DEDUP_REMOVED lines=10> */
.L_x_2968:
[----:B------:R-:W-:Y:S04]  /*49c0*/  BSSY B0, `(.L_x_2969) ;  /* 0x000000d000007945 */ /* 0x000fe80003800000 */
[----:B------:R-:W-:Y:S05]  /*49d0*/  @P3 BRA `(.L_x_2970) ;  /* 0x00000000002c3947 */ /* 0x000fea0003800000 */
[----:B------:R-:W-:Y:S01]  /*49e0*/  ULDC.64 UR12, c[0x0][0x270] ;  /* 0x00009c00000c7ab9 */ /* 0x000fe20000000a00 */
[----:B012---:R-:W-:Y:S01]  /*49f0*/  MOV R6, R20 ;  /* 0x0000001400067202 */ /* 0x007fe20000000f00 */
        /* <DEDUP_REMOVED lines=9> */
.L_x_2970:
[----:B------:R-:W-:Y:S05]  /*4a90*/  BSYNC B0 ;  /* 0x0000000000007941 */ /* 0x000fea0003800000 */
.L_x_2969:
[----:B------:R-:W-:Y:S05]  /*4aa0*/  @!P5 BRA `(.L_x_2971) ;  /* 0x000000000028d947 */ /* 0x000fea0003800000 */
        /* <DEDUP_REMOVED lines=10> */
.L_x_2971:
[----:B------:R-:W-:Y:S04]  /*4b50*/  BSSY B0, `(.L_x_2972) ;  /* 0x000000c000007945 */ /* 0x000fe80003800000 */
[----:B------:R-:W-:Y:S05]  /*4b60*/  @P4 BRA `(.L_x_2973) ;  /* 0x0000000000284947 */ /* 0x000fea0003800000 */
[----:B------:R-:W-:Y:S01]  /*4b70*/  ULDC.64 UR12, c[0x0][0x270] ;  /* 0x00009c00000c7ab9 */ /* 0x000fe20000000a00 */
[----:B------:R-:W-:Y:S01]  /*4b80*/  MOV R2, R20 ;  /* 0x0000001400027202 */ /* 0x000fe20000000f00 */
[----:B------:R-:W-:-:S04]  /*4b90*/  IMAD R8, R105, UR12, RZ ;  /* 0x0000000c69087c24 */ /* 0x000fc8000f8e02ff */
[----:B0123--:R-:W-:-:S04]  /*4ba0*/  IMAD.WIDE.U32 R6, R73, UR12, R2 ;  /* 0x0000000c49067c25 */ /* 0x00ffc8000f8e0002 */
[----:B------:R-:W-:Y:S01]  /*4bb0*/  IMAD R3, R73, UR13, R8 ;  /* 0x0000000d49037c24 */ /* 0x000fe2000f8e0208 */
[----:B------:R-:W-:Y:S02]  /*4bc0*/  ULDC.64 UR12, c[0x0][0x210] ;  /* 0x00008400000c7ab9 */ /* 0x000fe40000000a00 */
[----:B------:R-:W-:Y:S02]  /*4bd0*/  LEA R2, P1, R6, UR12, 0x2 ;  /* 0x0000000c06027c11 */ /* 0x000fe4000f8210ff */
[----:B------:R-:W-:-:S04]  /*4be0*/  IADD3 R3, R7, R3, RZ ;  /* 0x0000000307037210 */ /* 0x000fc80007ffe0ff */
[----:B------:R-:W-:-:S05]  /*4bf0*/  LEA.HI.X R3, R6, UR13, R3, 0x2, P1 ;  /* 0x0000000d06037c11 */ /* 0x000fca00088f1403 */
[----:B------:R4:W-:Y:S02]  /*4c00*/  STG.E.64 desc[UR8][R2.64], R4 ;  /* 0x0000000402007986 */ /* 0x0009e4000c101b08 */
.L_x_2973:
[----:B------:R-:W-:Y:S05]  /*4c10*/  BSYNC B0 ;  /* 0x0000000000007941 */ /* 0x000fea0003800000 */
.L_x_2972:
[----:B----4-:R-:W4:Y:S01]  /*4c20*/  LDC R3, c[0x0][0x10] ;  /* 0x00000400ff037b82 */ /* 0x010f220000000800 */
[----:B------:R-:W-:Y:S02]  /*4c30*/  IADD3 R76, R76, 0x1, RZ ;  /* 0x000000014c4c7810 */ /* 0x000fe40007ffe0ff */
[----:B----4-:R-:W-:-:S04]  /*4c40*/  IADD3 R54, R3, R54, RZ ;  /* 0x0000003603367210 */ /* 0x010fc80007ffe0ff */
[----:B------:R-:W-:-:S13]  /*4c50*/  ISETP.GE.AND P1, PT, R54, UR4, PT ;  /* 0x0000000436007c0c */ /* 0x000fda000bf26270 */
[----:B------:R-:W-:Y:S05]  /*4c60*/  @!P1 BRA `(.L_x_2974) ;  /* 0xffffffb4009c9947 */ /* 0x000fea000383ffff */
[----:B------:R-:W-:Y:S05]  /*4c70*/  EXIT ;  /* 0x000000000000794d */ /* 0x000fea0003800000 */
.L_x_2975:
        /* <DEDUP_REMOVED lines=16> */
.L_x_3314:


//--------------------- .text._Z35group_norm_nhwc_fwd_one_pass_kernelI11Fp32IOBf16WLi64ELi30ELi480EEv26Group_norm_nhwc_fwd_params --------------------------
	.section	.text._Z35group_norm_nhwc_fwd_one_pass_kernelI11Fp32IOBf16WLi64ELi30ELi480EEv26Group_norm_nhwc_fwd_params,"ax",@progbits
	.align	128
        .global         _Z35group_norm_nhwc_fwd_one_pass_kernelI11Fp32IOBf16WLi64ELi30ELi480EEv26Group_norm_nhwc_fwd_params
        .type           _Z35group_norm_nhwc_fwd_one_pass_kernelI11Fp32IOBf16WLi64ELi30ELi480EEv26Group_norm_nhwc_fwd_params,@function
        .size           _Z35group_norm_nhwc_fwd_one_pass_kernelI11Fp32IOBf16WLi64ELi30ELi480EEv26Group_norm_nhwc_fwd_params,(.L_x_3315 - _Z35group_norm_nhwc_fwd_one_pass_kernelI11Fp32IOBf16WLi64ELi30ELi480EEv26Group_norm_nhwc_fwd_params)
        .other          _Z35group_norm_nhwc_fwd_one_pass_kernelI11Fp32IOBf16WLi64ELi30ELi480EEv26Group_norm_nhwc_fwd_params,@"STO_CUDA_ENTRY STV_DEFAULT"
_Z35group_norm_nhwc_fwd_one_pass_kernelI11Fp32IOBf16WLi64ELi30ELi480EEv26Group_norm_nhwc_fwd_params:
.text._Z35group_norm_nhwc_fwd_one_pass_kernelI11Fp32IOBf16WLi64ELi30ELi480EEv26Group_norm_nhwc_fwd_params:
        /* <DEDUP_REMOVED lines=28> */
.L_x_2991:
[----:B0-----:R-:W0:Y:S01]  /*01c0*/  LDC R5, c[0x0][0x288] ;  /* 0x0000a200ff057b82 */ /* 0x001e220000000800 */
        /* <DEDUP_REMOVED lines=151> */
.L_x_2977:
[----:B------:R-:W-:Y:S05]  /*0b40*/  BSYNC B0 ;  /* 0x0000000000007941 */ /* 0x000fea0003800000 */
.L_x_2976:
        /* <DEDUP_REMOVED lines=28> */
.L_x_2980:
[----:B-1----:R-:W2:Y:S04]  /*0d10*/  LDG.E.STRONG.GPU R12, desc[UR8][R10.64] ;  /* 0x000000080a0c7981 */ /* 0x002ea8000c1ef900 */
[----:B--2---:R-:W-:Y:S01]  /*0d20*/  CCTL.IVALL ;  /* 0x00000000ff00798f */ /* 0x004fe20002000000 */
[----:B------:R-:W-:Y:S05]  /*0d30*/  YIELD ;  /* 0x0000000000007946 */ /* 0x000fea0003800000 */
[----:B------:R-:W-:-:S13]  /*0d40*/  ISETP.NE.AND P1, PT, R12, R15, PT ;  /* 0x0000000f0c00720c */ /* 0x000fda0003f25270 */
[----:B------:R-:W-:Y:S05]  /*0d50*/  @P1 BRA `(.L_x_2980) ;  /* 0xfffffffc00ec1947 */ /* 0x000fea000383ffff */
.L_x_2979:
        /* <DEDUP_REMOVED lines=11> */
.L_x_2982:
        /* <DEDUP_REMOVED lines=63> */
.L_x_2981:
        /* <DEDUP_REMOVED lines=19> */
.L_x_2984:
[----:B------:R-:W-:Y:S05]  /*1330*/  BSYNC B0 ;  /* 0x0000000000007941 */ /* 0x000fea0003800000 */
.L_x_2983:
        /* <DEDUP_REMOVED lines=33> */
.L_x_2978:
[----:B------:R-:W-:Y:S01]  /*1550*/  ULDC.64 UR12, c[0x0][0x218] ;  /* 0x00008600000c7ab9 */ /* 0x000fe20000000a00 */
[C---:B------:R-:W-:Y:S01]  /*1560*/  LOP3.LUT P1, RZ, R6.reuse, UR7, RZ, 0xfc, !PT ;  /* 0x0000000706ff7c12 */ /* 0x040fe2000f82fcff */
[----:B------:R-:W2:Y:S01]  /*1570*/  S2UR UR6, SR_CgaCtaId ;  /* 0x00000000000679c3 */ /* 0x000ea20000008800 */
[----:B------:R-:W-:Y:S01]  /*1580*/  ISETP.EQ.U32.AND P3, PT, RZ, UR12, PT ;  /* 0x0000000cff007c0c */ /* 0x000fe2000bf62070 */
[----:B-1----:R-:W-:Y:S01]  /*1590*/  IMAD.WIDE.U32 R10, R6, -0x77777777, RZ ;  /* 0x88888889060a7825 */ /* 0x002fe200078e00ff */
[----:B------:R-:W-:Y:S02]  /*15a0*/  UMOV UR5, 0x400 ;  /* 0x0000040000057882 */ /* 0x000fe40000000000 */
[----:B------:R-:W-:Y:S02]  /*15b0*/  ISETP.EQ.OR.EX P1, PT, RZ, UR13, P1, P3 ;  /* 0x0000000dff007c0c */ /* 0x000fe40008f22730 */
[----:B------:R-:W-:Y:S01]  /*15c0*/  SHF.R.U32.HI R11, RZ, 0x3, R11 ;  /* 0x00000003ff0b7819 */ /* 0x000fe2000001160b */
[----:B------:R-:W1:Y:S04]  /*15d0*/  LDC.64 R12, c[0x0][0x228] ;  /* 0x00008a00ff0c7b82 */ /* 0x000e680000000a00 */
        /* <DEDUP_REMOVED lines=15> */
[----:B------:R-:W2:Y:S04]  /*16d0*/  LDG.E.U16 R0, desc[UR8][R12.64] ;  /* 0x000000080c007981 */ /* 0x000ea8000c1e1500 */
[----:B------:R-:W3:Y:S04]  /*16e0*/  LDG.E.U16 R23, desc[UR8][R14.64] ;  /* 0x000000080e177981 */ /* 0x000ee8000c1e1500 */
[----:B------:R1:W4:Y:S04]  /*16f0*/  LDG.E.U16 R28, desc[UR8][R12.64+0x2] ;  /* 0x000002080c1c7981 */ /* 0x000328000c1e1500 */
[----:B------:R5:W4:Y:S04]  /*1700*/  LDG.E.U16 R29, desc[UR8][R14.64+0x2] ;  /* 0x000002080e1d7981 */ /* 0x000b28000c1e1500 */
[----:B------:R-:W0:Y:S02]  /*1710*/  LDS.64 R18, [UR5+0x90] ;  /* 0x00009005ff127984 */ /* 0x000e240008000a00 */
[----:B0-----:R-:W-:-:S04]  /*1720*/  FMUL.FTZ R18, R18, UR6 ;  /* 0x0000000612127c20 */ /* 0x001fc80008410000 */
[----:B------:R-:W-:-:S04]  /*1730*/  FMUL.FTZ R8, R18, R18 ;  /* 0x0000001212087220 */ /* 0x000fc80000410000 */
[----:B------:R-:W-:-:S05]  /*1740*/  FFMA.FTZ R8, R19, UR6, -R8 ;  /* 0x0000000613087c23 */ /* 0x000fca0008010808 */
[----:B------:R-:W-:-:S13]  /*1750*/  FSETP.GTU.FTZ.AND P1, PT, R8, RZ, PT ;  /* 0x000000ff0800720b */ /* 0x000fda0003f3c000 */
[----:B------:R-:W0:Y:S01]  /*1760*/  @P1 LDC R9, c[0x0][0x238] ;  /* 0x00008e00ff091b82 */ /* 0x000e220000000800 */
[C---:B------:R-:W-:Y:S01]  /*1770*/  FADD.FTZ R11, -R18.reuse, R2 ;  /* 0x00000002120b7221 */ /* 0x040fe20000010100 */
[C---:B-1----:R-:W-:Y:S01]  /*1780*/  FADD.FTZ R13, -R18.reuse, R3 ;  /* 0x00000003120d7221 */ /* 0x042fe20000010100 */
[----:B-----5:R-:W-:Y:S01]  /*1790*/  FADD.FTZ R15, -R18, R4 ;  /* 0x00000004120f7221 */ /* 0x020fe20000010100 */
[----:B0-----:R-:W-:Y:S01]  /*17a0*/  @P1 FADD.FTZ R9, R8, R9 ;  /* 0x0000000908091221 */ /* 0x001fe20000010000 */
[----:B------:R-:W-:-:S06]  /*17b0*/  MOV R8, 0x3f800000 ;  /* 0x3f80000000087802 */ /* 0x000fcc0000000f00 */
[----:B------:R-:W0:Y:S01]  /*17c0*/  @P1 MUFU.RSQ R8, R9 ;  /* 0x0000000900081308 */ /* 0x000e220000001400 */
[----:B------:R-:W-:Y:S01]  /*17d0*/  ISETP.NE.AND P1, PT, RZ, UR10, PT ;  /* 0x0000000aff007c0c */ /* 0x000fe2000bf25270 */
[----:B------:R-:W-:Y:S01]  /*17e0*/  FADD.FTZ R5, -R18, R5 ;  /* 0x0000000512057221 */ /* 0x000fe20000010100 */
[-C--:B0-----:R-:W-:Y:S01]  /*17f0*/  FMUL.FTZ R11, R11, R8.reuse ;  /* 0x000000080b0b7220 */ /* 0x081fe20000410000 */
[-C--:B------:R-:W-:Y:S01]  /*1800*/  FMUL.FTZ R15, R15, R8.reuse ;  /* 0x000000080f0f7220 */ /* 0x080fe20000410000 */
[-C--:B------:R-:W-:Y:S01]  /*1810*/  FMUL.FTZ R13, R13, R8.reuse ;  /* 0x000000080d0d7220 */ /* 0x080fe20000410000 */
[----:B------:R-:W-:Y:S01]  /*1820*/  FMUL.FTZ R8, R5, R8 ;  /* 0x0000000805087220 */ /* 0x000fe20000410000 */
[----:B--2---:R-:W-:Y:S02]  /*1830*/  SHF.L.U32 R2, R0, 0x10, RZ ;  /* 0x0000001000027819 */ /* 0x004fe400000006ff */
[----:B---3--:R-:W-:Y:S02]  /*1840*/  SHF.L.U32 R23, R23, 0x10, RZ ;  /* 0x0000001017177819 */ /* 0x008fe400000006ff */
[----:B----4-:R-:W-:-:S02]  /*1850*/  SHF.L.U32 R3, R28, 0x10, RZ ;  /* 0x000000101c037819 */ /* 0x010fc400000006ff */
[----:B------:R-:W-:Y:S01]  /*1860*/  SHF.L.U32 R0, R29, 0x10, RZ ;  /* 0x000000101d007819 */ /* 0x000fe200000006ff */
[C-C-:B------:R-:W-:Y:S01]  /*1870*/  FFMA.FTZ R4, R2.reuse, R11, R23.reuse ;  /* 0x0000000b02047223 */ /* 0x140fe20000010017 */
        /* <DEDUP_REMOVED lines=13> */
.L_x_2985:
        /* <DEDUP_REMOVED lines=14> */
.L_x_2987:
[----:B------:R-:W-:Y:S05]  /*1a30*/  BSYNC B0 ;  /* 0x0000000000007941 */ /* 0x000fea0003800000 */
.L_x_2986:
[----:B------:R-:W-:Y:S01]  /*1a40*/  IADD3 R11, R21, 0x20, RZ ;  /* 0x00000020150b7810 */ /* 0x000fe20007ffe0ff */
        /* <DEDUP_REMOVED lines=12> */
.L_x_2988:
[----:B------:R-:W-:Y:S01]  /*1b10*/  ULDC.64 UR12, c[0x0][0x278] ;  /* 0x00009e00000c7ab9 */ /* 0x000fe20000000a00 */
[----:B------:R-:W-:Y:S01]  /*1b20*/  SHF.R.S32.HI R0, RZ, 0x1f, R11 ;  /* 0x0000001fff007819 */ /* 0x000fe2000001140b */
        /* <DEDUP_REMOVED lines=9> */
[----:B0-----:R-:W-:Y:S01]  /*1bc0*/  IMAD R5, R11, UR13, R0 ;  /* 0x0000000d0b057c24 */ /* 0x001fe2000f8e0200 */
[----:B------:R-:W-:Y:S02]  /*1bd0*/  ULDC.64 UR12, c[0x0][0x210] ;  /* 0x00008400000c7ab9 */ /* 0x000fe40000000a00 */
[----:B------:R-:W-:Y:S02]  /*1be0*/  LEA R4, P1, R24, UR12, 0x2 ;  /* 0x0000000c18047c11 */ /* 0x000fe4000f8210ff */
[----:B------:R-:W-:-:S04]  /*1bf0*/  IADD3 R5, R25, R5, RZ ;  /* 0x0000000519057210 */ /* 0x000fc80007ffe0ff */
[----:B------:R-:W-:-:S05]  /*1c00*/  LEA.HI.X R5, R24, UR13, R5, 0x2, P1 ;  /* 0x0000000d18057c11 */ /* 0x000fca00088f1405 */
[----:B------:R1:W-:Y:S02]  /*1c10*/  STG.E.64 desc[UR8][R4.64], R2 ;  /* 0x0000000204007986 */ /* 0x0003e4000c101b08 */
.L_x_2990:
[----:B------:R-:W-:Y:S05]  /*1c20*/  BSYNC B0 ;  /* 0x0000000000007941 */ /* 0x000fea0003800000 */
.L_x_2989:
[----:B-1----:R-:W1:Y:S01]  /*1c30*/  LDC R3, c[0x0][0x10] ;  /* 0x00000400ff037b82 */ /* 0x002e620000000800 */
[----:B------:R-:W-:Y:S02]  /*1c40*/  IADD3 R7, R7, 0x1, RZ ;  /* 0x0000000107077810 */ /* 0x000fe40007ffe0ff */
[----:B-1----:R-:W-:-:S04]  /*1c50*/  IADD3 R22, R3, R22, RZ ;  /* 0x0000001603167210 */ /* 0x002fc80007ffe0ff */
[----:B------:R-:W-:-:S13]  /*1c60*/  ISETP.GE.AND P1, PT, R22, UR4, PT ;  /* 0x0000000416007c0c */ /* 0x000fda000bf26270 */
[----:B------:R-:W-:Y:S05]  /*1c70*/  @!P1 BRA `(.L_x_2991) ;  /* 0xffffffe400509947 */ /* 0x000fea000383ffff */
[----:B------:R-:W-:Y:S05]  /*1c80*/  EXIT ;  /* 0x000000000000794d */ /* 0x000fea0003800000 */
.L_x_2992:
        /* <DEDUP_REMOVED lines=15> */
.L_x_3315:


//--------------------- .text._Z35group_norm_nhwc_fwd_one_pass_kernelI11Fp32IOBf16WLi128ELi30ELi480EEv26Group_norm_nhwc_fwd_params --------------------------
	.section	.text._Z35group_norm_nhwc_fwd_one_pass_kernelI11Fp32IOBf16WLi128ELi30ELi480EEv26Group_norm_nhwc_fwd_params,"ax",@progbits
	.align	128
        .global         _Z35group_norm_nhwc_fwd_one_pass_kernelI11Fp32IOBf16WLi128ELi30ELi480EEv26Group_norm_nhwc_fwd_params
        .type           _Z35group_norm_nhwc_fwd_one_pass_kernelI11Fp32IOBf16WLi128ELi30ELi480EEv26Group_norm_nhwc_fwd_params,@function
        .size           _Z35group_norm_nhwc_fwd_one_pass_kernelI11Fp32IOBf16WLi128ELi30ELi480EEv26Group_norm_nhwc_fwd_params,(.L_x_3316 - _Z35group_norm_nhwc_fwd_one_pass_kernelI11Fp32IOBf16WLi128ELi30ELi480EEv26Group_norm_nhwc_fwd_params)
        .other          _Z35group_norm_nhwc_fwd_one_pass_kernelI11Fp32IOBf16WLi128ELi30ELi480EEv26Group_norm_nhwc_fwd_params,@"STO_CUDA_ENTRY STV_DEFAULT"
_Z35group_norm_nhwc_fwd_one_pass_kernelI11Fp32IOBf16WLi128ELi30ELi480EEv26Group_norm_nhwc_fwd_params:
.text._Z35group_norm_nhwc_fwd_one_pass_kernelI11Fp32IOBf16WLi128ELi30ELi480EEv26Group_norm_nhwc_fwd_params:
        /* <DEDUP_REMOVED lines=22> */
.L_x_3014:
        /* <DEDUP_REMOVED lines=202> */
.L_x_2994:
[----:B------:R-:W-:Y:S05]  /*0e00*/  BSYNC B0 ;  /* 0x0000000000007941 */ /* 0x000fea0003800000 */
.L_x_2993:
        /* <DEDUP_REMOVED lines=8> */
[----:B0-----:R-:W0:Y:S08]  /*0e90*/  LDC.64 R12, c[0x0][0x248] ;  /* 0x00009200ff0c7b82 */ /* 0x001e300000000a00 */
[----:B------:R-:W3:Y:S01]  /*0ea0*/  LDC.64 R10, c[0x0][0x240] ;  /* 0x00009000ff0a7b82 */ /* 0x000ee20000000a00 */
[----:B-1----:R-:W-:-:S04]  /*0eb0*/  IMAD R15, R14, R19, RZ ;  /* 0x000000130e0f7224 */ /* 0x002fc800078e02ff */
[----:B------:R-:W-:-:S05]  /*0ec0*/  IMAD R14, R15, R20, RZ ;  /* 0x000000140f0e7224 */ /* 0x000fca00078e02ff */
[----:B------:R-:W-:Y:S01]  /*0ed0*/  SHF.L.U32 R17, R14, 0x1, RZ ;  /* 0x000000010e117819 */ /* 0x000fe200000006ff */
[----:B--2---:R-:W-:Y:S01]  /*0ee0*/  IMAD R19, R19, UR7, R16 ;  /* 0x0000000713137c24 */ /* 0x004fe2000f8e0210 */
[----:B------:R-:W-:-:S03]  /*0ef0*/  IADD3 R15, R15, R16, RZ ;  /* 0x000000100f0f7210 */ /* 0x000fc60007ffe0ff */
[----:B0-----:R-:W-:Y:S01]  /*0f00*/  IMAD.WIDE R12, R17, 0x4, R12 ;  /* 0x00000004110c7825 */ /* 0x001fe200078e020c */
[----:B------:R-:W-:-:S03]  /*0f10*/  MOV R17, 0xffffffff ;  /* 0xffffffff00117802 */ /* 0x000fc60000000f00 */
[----:B---3--:R-:W-:Y:S01]  /*0f20*/  IMAD.WIDE.U32 R10, R15, 0x4, R10 ;  /* 0x000000040f0a7825 */ /* 0x008fe200078e000a */
        /* <DEDUP_REMOVED lines=10> */
.L_x_2997:
[----:B-1----:R-:W2:Y:S04]  /*0fd0*/  LDG.E.STRONG.GPU R12, desc[UR8][R10.64] ;  /* 0x000000080a0c7981 */ /* 0x002ea8000c1ef900 */
[----:B--2---:R-:W-:Y:S01]  /*0fe0*/  CCTL.IVALL ;  /* 0x00000000ff00798f */ /* 0x004fe20002000000 */
[----:B------:R-:W-:Y:S05]  /*0ff0*/  YIELD ;  /* 0x0000000000007946 */ /* 0x000fea0003800000 */
[----:B------:R-:W-:-:S13]  /*1000*/  ISETP.NE.AND P1, PT, R12, R15, PT ;  /* 0x0000000f0c00720c */ /* 0x000fda0003f25270 */
[----:B------:R-:W-:Y:S05]  /*1010*/  @P1 BRA `(.L_x_2997) ;  /* 0xfffffffc00ec1947 */ /* 0x000fea000383ffff */
.L_x_2996:
        /* <DEDUP_REMOVED lines=11> */
.L_x_2999:
        /* <DEDUP_REMOVED lines=18> */
[-C--:B0-----:R-:W-:Y:S02]  /*11f0*/  @!P5 IMAD R33, R12, R17.reuse, R33 ;  /* 0x000000110c21d224 */ /* 0x081fe400078e0221 */
        /* <DEDUP_REMOVED lines=8> */
[-C--:B--2---:R-:W-:Y:S02]  /*1280*/  @!P3 IMAD R19, R19, R23.reuse, R14 ;  /* 0x000000171313b224 */ /* 0x084fe400078e020e */
[----:B0-----:R-:W-:Y:S01]  /*1290*/  @!P5 IMAD.WIDE R12, R17, 0x4, R12 ;  /* 0x00000004110cd825 */ /* 0x001fe200078e020c */
[----:B------:R-:W-:Y:S01]  /*12a0*/  IADD3 R17, R21, 0x3, RZ ;  /* 0x0000000315117810 */ /* 0x000fe20007ffe0ff */
[----:B------:R-:W0:Y:S02]  /*12b0*/  @!P3 LDC.64 R14, c[0x0][0x248] ;  /* 0x00009200ff0ebb82 */ /* 0x000e240000000a00 */
[----:B------:R-:W-:Y:S01]  /*12c0*/  @!P3 IMAD R23, R16, R23, RZ ;  /* 0x000000171017b224 */ /* 0x000fe200078e02ff */
[----:B------:R-:W-:Y:S01]  /*12d0*/  ISETP.EQ.OR P1, PT, R17, UR7, P2 ;  /* 0x0000000711007c0c */ /* 0x000fe20009722670 */
[----:B------:R-:W-:-:S04]  /*12e0*/  @!P5 IMAD.WIDE.U32 R12, R33, 0x8, R12 ;  /* 0x00000008210cd825 */ /* 0x000fc800078e000c */
[----:B------:R-:W-:Y:S02]  /*12f0*/  @!P3 IMAD R23, R23, R20, RZ ;  /* 0x000000141717b224 */ /* 0x000fe400078e02ff */
[----:B------:R-:W2:Y:S03]  /*1300*/  @!P5 LDG.E.64 R12, desc[UR8][R12.64] ;  /* 0x000000080c0cd981 */ /* 0x000ea6000c1e1b00 */
[----:B------:R-:W-:-:S03]  /*1310*/  @!P3 SHF.L.U32 R23, R23, 0x1, RZ ;  /* 0x000000011717b819 */ /* 0x000fc600000006ff */
[----:B------:R-:W1:Y:S02]  /*1320*/  @!P1 S2R R16, SR_CTAID.Y ;  /* 0x0000000000109919 */ /* 0x000e640000002600 */
[----:B0-----:R-:W-:Y:S02]  /*1330*/  @!P3 IMAD.WIDE R14, R23, 0x4, R14 ;  /* 0x00000004170eb825 */ /* 0x001fe400078e020e */
[----:B------:R-:W1:Y:S02]  /*1340*/  @!P1 LDC R23, c[0x0][0x10] ;  /* 0x00000400ff179b82 */ /* 0x000e640000000800 */
[----:B------:R-:W-:Y:S01]  /*1350*/  @!P3 IMAD.WIDE.U32 R18, R19, 0x8, R14 ;  /* 0x000000081312b825 */ /* 0x000fe200078e000e */
[----:B------:R-:W-:-:S03]  /*1360*/  @!P1 LOP3.LUT R14, R0, 0x1, RZ, 0xc0, !PT ;  /* 0x00000001000e9812 */ /* 0x000fc600078ec0ff */
[-C--:B-1----:R-:W-:Y:S02]  /*1370*/  @!P1 IMAD R17, R17, R23.reuse, R16 ;  /* 0x0000001711119224 */ /* 0x082fe400078e0210 */
        /* <DEDUP_REMOVED lines=20> */
.L_x_2998:
        /* <DEDUP_REMOVED lines=19> */
.L_x_3001:
[----:B------:R-:W-:Y:S05]  /*15f0*/  BSYNC B0 ;  /* 0x0000000000007941 */ /* 0x000fea0003800000 */
.L_x_3000:
        /* <DEDUP_REMOVED lines=32> */
.L_x_2995:
        /* <DEDUP_REMOVED lines=20> */
[----:B------:R-:W-:Y:S02]  /*1940*/  @!P2 STS.64 [UR5+0x90], R8 ;  /* 0x00009008ff00a988 */ /* 0x000fe40008000a05 */
[----:B-1----:R-:W-:-:S04]  /*1950*/  IMAD.WIDE R14, R19, 0x2, R14 ;  /* 0x00000002130e7825 */ /* 0x002fc800078e020e */
[----:B---3--:R-:W-:-:S05]  /*1960*/  @!P1 IMAD.WIDE R16, R32, 0x8, R16 ;  /* 0x0000000820109825 */ /* 0x008fca00078e0210 */
[----:B------:R-:W-:Y:S01]  /*1970*/  @!P1 STG.E.64 desc[UR8][R16.64], R10 ;  /* 0x0000000a10009986 */ /* 0x000fe2000c101b08 */
[----:B------:R-:W-:Y:S06]  /*1980*/  BAR.SYNC.DEFER_BLOCKING 0x0 ;  /* 0x0000000000007b1d */ /* 0x000fec0000010000 */
[----:B------:R-:W2:Y:S04]  /*1990*/  LDG.E.U16 R20, desc[UR8][R12.64] ;  /* 0x000000080c147981 */ /* 0x000ea8000c1e1500 */
[----:B------:R0:W3:Y:S04]  /*19a0*/  LDG.E.U16 R21, desc[UR8][R12.64+0x2] ;  /* 0x000002080c157981 */ /* 0x0000e8000c1e1500 */
[----:B------:R-:W4:Y:S04]  /*19b0*/  LDG.E.U16 R18, desc[UR8][R14.64] ;  /* 0x000000080e127981 */ /* 0x000f28000c1e1500 */
[----:B------:R1:W5:Y:S01]  /*19c0*/  LDG.E.U16 R22, desc[UR8][R14.64+0x2] ;  /* 0x000002080e167981 */ /* 0x000362000c1e1500 */
[----:B------:R-:W-:-:S02]  /*19d0*/  MOV R19, 0x3f800000 ;  /* 0x3f80000000137802 */ /* 0x000fc40000000f00 */
[----:B------:R-:W-:Y:S01]  /*19e0*/  ISETP.NE.AND P4, PT, RZ, UR10, PT ;  /* 0x0000000aff007c0c */ /* 0x000fe2000bf85270 */
[----:B------:R-:W0:Y:S01]  /*19f0*/  LDS.64 R8, [UR5+0x90] ;  /* 0x00009005ff087984 */ /* 0x000e220008000a00 */
[----:B------:R-:W-:-:S04]  /*1a00*/  ISETP.GE.U32.AND P2, PT, R30, UR12, PT ;  /* 0x0000000c1e007c0c */ /* 0x000fc8000bf46070 */
[----:B------:R-:W-:-:S04]  /*1a10*/  ISETP.GE.AND.EX P2, PT, R29, UR13, PT, P2 ;  /* 0x0000000d1d007c0c */ /* 0x000fc8000bf46320 */
[----:B------:R-:W-:Y:S01]  /*1a20*/  ISETP.GT.U32.OR P2, PT, R2, 0x1df, P2 ;  /* 0x000001df0200780c */ /* 0x000fe20001744470 */
[----:B0-----:R-:W-:-:S04]  /*1a30*/  FMUL.FTZ R33, R8, UR6 ;  /* 0x0000000608217c20 */ /* 0x001fc80008410000 */
[C---:B------:R-:W-:Y:S01]  /*1a40*/  FMUL.FTZ R28, R33.reuse, R33 ;  /* 0x00000021211c7220 */ /* 0x040fe20000410000 */
[C---:B------:R-:W-:Y:S01]  /*1a50*/  FADD.FTZ R10, -R33.reuse, R4 ;  /* 0x00000004210a7221 */ /* 0x040fe20000010100 */
[----:B------:R-:W-:Y:S01]  /*1a60*/  FADD.FTZ R12, -R33, R5 ;  /* 0x00000005210c7221 */ /* 0x000fe20000010100 */
[----:B------:R-:W-:Y:S01]  /*1a70*/  IADD3 R5, R31, 0x40, RZ ;  /* 0x000000401f057810 */ /* 0x000fe20007ffe0ff */
[----:B------:R-:W-:Y:S01]  /*1a80*/  FFMA.FTZ R9, R9, UR6, -R28 ;  /* 0x0000000609097c23 */ /* 0x000fe2000801081c */
[----:B------:R-:W-:Y:S01]  /*1a90*/  IADD3 R4, R31, 0x60, RZ ;  /* 0x000000601f047810 */ /* 0x000fe20007ffe0ff */
[C---:B------:R-:W-:Y:S01]  /*1aa0*/  FADD.FTZ R23, -R33.reuse, R6 ;  /* 0x0000000621177221 */ /* 0x040fe20000010100 */
[----:B-1----:R-:W-:Y:S01]  /*1ab0*/  FADD.FTZ R14, -R33, R7 ;  /* 0x00000007210e7221 */ /* 0x002fe20000010100 */
[----:B------:R-:W-:Y:S01]  /*1ac0*/  ISETP.GE.U32.AND P3, PT, R5, UR12, PT ;  /* 0x0000000c05007c0c */ /* 0x000fe2000bf66070 */
[----:B------:R-:W-:Y:S01]  /*1ad0*/  FADD.FTZ R24, -R33, R24 ;  /* 0x0000001821187221 */ /* 0x000fe20000010100 */
[----:B------:R-:W-:Y:S01]  /*1ae0*/  FSETP.GTU.FTZ.AND P1, PT, R9, RZ, PT ;  /* 0x000000ff0900720b */ /* 0x000fe20003f3c000 */
[C---:B------:R-:W-:Y:S01]  /*1af0*/  FADD.FTZ R28, -R33.reuse, R25 ;  /* 0x00000019211c7221 */ /* 0x040fe20000010100 */
[----:B------:R-:W-:Y:S01]  /*1b00*/  SHF.R.S32.HI R7, RZ, 0x1f, R5 ;  /* 0x0000001fff077819 */ /* 0x000fe20000011405 */
[C---:B------:R-:W-:Y:S01]  /*1b10*/  FADD.FTZ R26, -R33.reuse, R26 ;  /* 0x0000001a211a7221 */ /* 0x040fe20000010100 */
[----:B------:R-:W-:Y:S01]  /*1b20*/  SHF.R.S32.HI R6, RZ, 0x1f, R4 ;  /* 0x0000001fff067819 */ /* 0x000fe20000011404 */
[----:B------:R-:W-:Y:S01]  /*1b30*/  FADD.FTZ R27, -R33, R27 ;  /* 0x0000001b211b7221 */ /* 0x000fe20000010100 */
[----:B------:R-:W-:-:S04]  /*1b40*/  ISETP.GE.AND.EX P3, PT, R7, UR13, PT, P3 ;  /* 0x0000000d07007c0c */ /* 0x000fc8000bf66330 */
[----:B------:R-:W-:-:S03]  /*1b50*/  ISETP.GT.U32.OR P3, PT, R2, 0x1df, P3 ;  /* 0x000001df0200780c */ /* 0x000fc60001f64470 */
[----:B------:R-:W0:Y:S02]  /*1b60*/  @P1 LDC R8, c[0x0][0x238] ;  /* 0x00008e00ff081b82 */ /* 0x000e240000000800 */
[----:B0-----:R-:W-:-:S04]  /*1b70*/  @P1 FADD.FTZ R9, R9, R8 ;  /* 0x0000000809091221 */ /* 0x001fc80000010000 */
[----:B------:R-:W0:Y:S01]  /*1b80*/  @P1 MUFU.RSQ R19, R9 ;  /* 0x0000000900131308 */ /* 0x000e220000001400 */
[----:B------:R-:W-:-:S04]  /*1b90*/  ISETP.GE.U32.AND P1, PT, R4, UR12, PT ;  /* 0x0000000c04007c0c */ /* 0x000fc8000bf26070 */
[----:B------:R-:W-:-:S04]  /*1ba0*/  ISETP.GE.AND.EX P1, PT, R6, UR13, PT, P1 ;  /* 0x0000000d06007c0c */ /* 0x000fc8000bf26310 */
[----:B------:R-:W-:Y:S01]  /*1bb0*/  ISETP.GT.U32.OR P1, PT, R2, 0x1df, P1 ;  /* 0x000001df0200780c */ /* 0x000fe20000f24470 */
[-C--:B0-----:R-:W-:Y:S01]  /*1bc0*/  FMUL.FTZ R10, R10, R19.reuse ;  /* 0x000000130a0a7220 */ /* 0x081fe20000410000 */
[-C--:B------:R-:W-:Y:S01]  /*1bd0*/  FMUL.FTZ R12, R12, R19.reuse ;  /* 0x000000130c0c7220 */ /* 0x080fe20000410000 */
[-C--:B------:R-:W-:Y:S01]  /*1be0*/  FMUL.FTZ R23, R23, R19.reuse ;  /* 0x0000001317177220 */ /* 0x080fe20000410000 */
[----:B--2---:R-:W-:Y:S01]  /*1bf0*/  SHF.L.U32 R16, R20, 0x10, RZ ;  /* 0x0000001014107819 */ /* 0x004fe200000006ff */
[-C--:B------:R-:W-:Y:S01]  /*1c00*/  FMUL.FTZ R20, R28, R19.reuse ;  /* 0x000000131c147220 */ /* 0x080fe20000410000 */
[----:B---3--:R-:W-:Y:S01]  /*1c10*/  SHF.L.U32 R17, R21, 0x10, RZ ;  /* 0x0000001015117819 */ /* 0x008fe200000006ff */
[-C--:B------:R-:W-:Y:S01]  /*1c20*/  FMUL.FTZ R21, R24, R19.reuse ;  /* 0x0000001318157220 */ /* 0x080fe20000410000 */
[----:B----4-:R-:W-:Y:S01]  /*1c30*/  SHF.L.U32 R9, R18, 0x10, RZ ;  /* 0x0000001012097819 */ /* 0x010fe200000006ff */
[-C--:B------:R-:W-:Y:S01]  /*1c40*/  FMUL.FTZ R18, R26, R19.reuse ;  /* 0x000000131a127220 */ /* 0x080fe20000410000 */
[----:B-----5:R-:W-:Y:S01]  /*1c50*/  SHF.L.U32 R8, R22, 0x10, RZ ;  /* 0x0000001016087819 */ /* 0x020fe200000006ff */
[-C--:B------:R-:W-:Y:S01]  /*1c60*/  FMUL.FTZ R22, R14, R19.reuse ;  /* 0x000000130e167220 */ /* 0x080fe20000410000 */
[----:B------:R-:W-:Y:S01]  /*1c70*/  FMUL.FTZ R19, R27, R19 ;  /* 0x000000131b137220 */ /* 0x000fe20000410000 */
[----:B------:R-:W-:-:S02]  /*1c80*/  FFMA.FTZ R10, R16, R10, R9 ;  /* 0x0000000a100a7223 */ /* 0x000fc40000010009 */
        /* <DEDUP_REMOVED lines=12> */
.L_x_3002:
        /* <DEDUP_REMOVED lines=13> */
.L_x_3004:
[----:B------:R-:W-:Y:S05]  /*1e20*/  BSYNC B0 ;  /* 0x0000000000007941 */ /* 0x000fea0003800000 */
.L_x_3003:
        /* <DEDUP_REMOVED lines=13> */
.L_x_3005:
        /* <DEDUP_REMOVED lines=13> */
.L_x_3007:
[----:B------:R-:W-:Y:S05]  /*1fd0*/  BSYNC B0 ;  /* 0x0000000000007941 */ /* 0x000fea0003800000 */
.L_x_3006:
        /* <DEDUP_REMOVED lines=13> */
.L_x_3008:
        /* <DEDUP_REMOVED lines=13> */
.L_x_3010:
[----:B------:R-:W-:Y:S05]  /*2180*/  BSYNC B0 ;  /* 0x0000000000007941 */ /* 0x000fea0003800000 */
.L_x_3009:
        /* <DEDUP_REMOVED lines=13> */
.L_x_3011:
        /* <DEDUP_REMOVED lines=12> */
.L_x_3013:
[----:B------:R-:W-:Y:S05]  /*2320*/  BSYNC B0 ;  /* 0x0000000000007941 */ /* 0x000fea0003800000 */
.L_x_3012:
[----:B-1----:R-:W1:Y:S01]  /*2330*/  LDC R5, c[0x0][0x10] ;  /* 0x00000400ff057b82 */ /* 0x002e620000000800 */
[----:B------:R-:W-:Y:S02]  /*2340*/  IADD3 R0, R0, 0x1, RZ ;  /* 0x0000000100007810 */ /* 0x000fe40007ffe0ff */
[----:B-1----:R-:W-:-:S04]  /*2350*/  IADD3 R32, R5, R32, RZ ;  /* 0x0000002005207210 */ /* 0x002fc80007ffe0ff */
[----:B------:R-:W-:-:S13]  /*2360*/  ISETP.GE.AND P1, PT, R32, UR4, PT ;  /* 0x0000000420007c0c */ /* 0x000fda000bf26270 */
[----:B------:R-:W-:Y:S05]  /*2370*/  @!P1 BRA `(.L_x_3014) ;  /* 0xffffffdc00789947 */ /* 0x000fea000383ffff */
[----:B------:R-:W-:Y:S05]  /*2380*/  EXIT ;  /* 0x000000000000794d */ /* 0x000fea0003800000 */
.L_x_3015:
        /* <DEDUP_REMOVED lines=15> */
.L_x_3316:


//--------------------- .text._Z35group_norm_nhwc_fwd_one_pass_kernelI11Fp32IOBf16WLi256ELi30ELi480EEv26Group_norm_nhwc_fwd_params --------------------------
	.section	.text._Z35group_norm_nhwc_fwd_one_pass_kernelI11Fp32IOBf16WLi256ELi30ELi480EEv26Group_norm_nhwc_fwd_params,"ax",@progbits
	.align	128
        .global         _Z35group_norm_nhwc_fwd_one_pass_kernelI11Fp32IOBf16WLi256ELi30ELi480EEv26Group_norm_nhwc_fwd_params
        .type           _Z35group_norm_nhwc_fwd_one_pass_kernelI11Fp32IOBf16WLi256ELi30ELi480EEv26Group_norm_nhwc_fwd_params,@function
        .size           _Z35group_norm_nhwc_fwd_one_pass_kernelI11Fp32IOBf16WLi256ELi30ELi480EEv26Group_norm_nhwc_fwd_params,(.L_x_3317 - _Z35group_norm_nhwc_fwd_one_pass_kernelI11Fp32IOBf16WLi256ELi30ELi480EEv26Group_norm_nhwc_fwd_params)
        .other          _Z35group_norm_nhwc_fwd_one_pass_kernelI11Fp32IOBf16WLi256ELi30ELi480EEv26Group_norm_nhwc_fwd_params,@"STO_CUDA_ENTRY STV_DEFAULT"
_Z35group_norm_nhwc_fwd_one_pass_kernelI11Fp32IOBf16WLi256ELi30ELi480EEv26Group_norm_nhwc_fwd_params:
.text._Z35group_norm_nhwc_fwd_one_pass_kernelI11Fp32IOBf16WLi256ELi30ELi480EEv26Group_norm_nhwc_fwd_params:
        /* <DEDUP_REMOVED lines=45> */
.L_x_3052:
[----:B------:R-:W0:Y:S01]  /*02d0*/  LDC R21, c[0x0][0x288] ;  /* 0x0000a200ff157b82 */ /* 0x000e220000000800 */
[----:B------:R-:W-:Y:S01]  /*02e0*/  ULDC.64 UR14, c[0x0][0x278] ;  /* 0x00009e00000e7ab9 */ /* 0x000fe20000000a00 */
[----:B------:R-:W-:-:S06]  /*02f0*/  ULDC.64 UR12, c[0x0][0x280] ;  /* 0x0000a000000c7ab9 */ /* 0x000fcc0000000a00 */
[----:B------:R-:W1:Y:S08]  /*0300*/  LDC R25, c[0x0][0x294] ;  /* 0x0000a500ff197b82 */ /* 0x000e700000000800 */
[----:B------:R-:W2:Y:S01]  /*0310*/  @P4 LDC.64 R36, c[0x0][0x220] ;  /* 0x00008800ff244b82 */ /* 0x000ea20000000a00 */
[----:B0-----:R-:W-:-:S07]  /*0320*/  IABS R17, R21 ;  /* 0x0000001500117213 */ /* 0x001fce0000000000 */
[----:B------:R-:W0:Y:S01]  /*0330*/  @P3 LDC.64 R38, c[0x0][0x220] ;  /* 0x00008800ff263b82 */ /* 0x000e220000000a00 */
[----:B------:R-:W3:Y:S07]  /*0340*/  I2F.RP R16, R17 ;  /* 0x0000001100107306 */ /* 0x000eee0000209400 */
[----:B------:R-:W4:Y:S08]  /*0350*/  @P2 LDC.64 R26, c[0x0][0x220] ;  /* 0x00008800ff1a2b82 */ /* 0x000f300000000a00 */
[----:B------:R-:W5:Y:S01]  /*0360*/  @P1 LDC.64 R28, c[0x0][0x270] ;  /* 0x00009c00ff1c1b82 */ /* 0x000f620000000a00 */
[----:B---3--:R-:W3:Y:S02]  /*0370*/  MUFU.RCP R16, R16 ;  /* 0x0000001000107308 */ /* 0x008ee40000001000 */
[----:B---3--:R-:W-:-:S06]  /*0380*/  IADD3 R14, R16, 0xffffffe, RZ ;  /* 0x0ffffffe100e7810 */ /* 0x008fcc0007ffe0ff */
[----:B------:R3:W1:Y:S02]  /*0390*/  F2I.FTZ.U32.TRUNC.NTZ R15, R14 ;  /* 0x0000000e000f7305 */ /* 0x000664000021f000 */
[----:B---3--:R-:W-:Y:S02]  /*03a0*/  MOV R14, RZ ;  /* 0x000000ff000e7202 */ /* 0x008fe40000000f00 */
[----:B-1----:R-:W-:-:S05]  /*03b0*/  IADD3 R18, RZ, -R15, RZ ;  /* 0x8000000fff127210 */ /* 0x002fca0007ffe0ff */
        /* <DEDUP_REMOVED lines=8> */
[----:B------:R-:W1:Y:S03]  /*0440*/  @P4 LDC.64 R18, c[0x0][0x270] ;  /* 0x00009c00ff124b82 */ /* 0x000e660000000a00 */
[----:B------:R-:W-:-:S13]  /*0450*/  ISETP.GT.U32.AND P6, PT, R17, R16, PT ;  /* 0x000000101100720c */ /* 0x000fda0003fc4070 */
[-C--:B------:R-:W-:Y:S02]  /*0460*/  @!P6 IADD3 R16, R16, -R17.reuse, RZ ;  /* 0x800000111010e210 */ /* 0x080fe40007ffe0ff */
[----:B------:R-:W-:Y:S02]  /*0470*/  @!P6 IADD3 R15, R15, 0x1, RZ ;  /* 0x000000010f0fe810 */ /* 0x000fe40007ffe0ff */
[----:B------:R-:W-:Y:S02]  /*0480*/  ISETP.GE.U32.AND P0, PT, R16, R17, PT ;  /* 0x000000111000720c */ /* 0x000fe40003f06070 */
[----:B------:R-:W-:Y:S02]  /*0490*/  ISETP.NE.AND P6, PT, R21, RZ, PT ;  /* 0x000000ff1500720c */ /* 0x000fe40003fc5270 */
[----:B------:R-:W-:-:S09]  /*04a0*/  SHF.R.S32.HI R16, RZ, 0x1f, R44 ;  /* 0x0000001fff107819 */ /* 0x000fd2000001142c */
[----:B------:R-:W-:-:S04]  /*04b0*/  @P0 IADD3 R15, R15, 0x1, RZ ;  /* 0x000000010f0f0810 */ /* 0x000fc80007ffe0ff */
[----:B------:R-:W-:Y:S01]  /*04c0*/  MOV R17, R15 ;  /* 0x0000000f00117202 */ /* 0x000fe20000000f00 */
[----:B------:R-:W-:-:S03]  /*04d0*/  IMAD.WIDE.U32 R14, R0, -0x77777777, RZ ;  /* 0x88888889000e7825 */ /* 0x000fc600078e00ff */
[----:B------:R-:W-:Y:S02]  /*04e0*/  @!P5 IADD3 R17, -R17, RZ, RZ ;  /* 0x000000ff1111d210 */ /* 0x000fe40007ffe1ff */
[----:B------:R-:W-:Y:S02]  /*04f0*/  @!P6 LOP3.LUT R17, RZ, R21, RZ, 0x33, !PT ;  /* 0x00000015ff11e212 */ /* 0x000fe400078e33ff */
[----:B------:R-:W-:Y:S02]  /*0500*/  SHF.R.U32.HI R14, RZ, 0x3, R15 ;  /* 0x00000003ff0e7819 */ /* 0x000fe4000001160f */
[----:B------:R-:W-:-:S03]  /*0510*/  IADD3 R43, -R17, RZ, RZ ;  /* 0x000000ff112b7210 */ /* 0x000fc60007ffe1ff */
[----:B------:R-:W-:Y:S01]  /*0520*/  IMAD R42, R25, UR7, R14 ;  /* 0x00000007192a7c24 */ /* 0x000fe2000f8e020e */
[----:B------:R-:W-:Y:S01]  /*0530*/  SHF.R.S32.HI R14, RZ, 0x1f, R17 ;  /* 0x0000001fff0e7819 */ /* 0x000fe20000011411 */
[----:B------:R-:W-:Y:S01]  /*0540*/  IMAD R43, R21, R43, R6 ;  /* 0x0000002b152b7224 */ /* 0x000fe200078e0206 */
[----:B------:R-:W3:Y:S02]  /*0550*/  @P2 LDC.64 R24, c[0x0][0x270] ;  /* 0x00009c00ff182b82 */ /* 0x000ee40000000a00 */
[C---:B------:R-:W-:Y:S01]  /*0560*/  IADD3 R32, R42.reuse, 0x80, RZ ;  /* 0x000000802a207810 */ /* 0x040fe20007ffe0ff */
[----:B------:R-:W-:Y:S01]  /*0570*/  IMAD R43, R43, 0x1e, RZ ;  /* 0x0000001e2b2b7824 */ /* 0x000fe200078e02ff */
[----:B------:R-:W-:Y:S01]  /*0580*/  IADD3 R51, R42, 0xc0, RZ ;  /* 0x000000c02a337810 */ /* 0x000fe20007ffe0ff */
[----:B------:R-:W-:Y:S01]  /*0590*/  IMAD R14, R14, UR12, RZ ;  /* 0x0000000c0e0e7c24 */ /* 0x000fe2000f8e02ff */
[----:B------:R-:W-:Y:S02]  /*05a0*/  ISETP.GE.U32.AND P6, PT, R32, UR14, PT ;  /* 0x0000000e20007c0c */ /* 0x000fe4000bfc6070 */
[----:B------:R-:W2:Y:S01]  /*05b0*/  @P3 LDC.64 R20, c[0x0][0x270] ;  /* 0x00009c00ff143b82 */ /* 0x000ea20000000a00 */
[----:B------:R-:W-:Y:S01]  /*05c0*/  IADD3 R46, P0, R44, R43, RZ ;  /* 0x0000002b2c2e7210 */ /* 0x000fe20007f1e0ff */
[----:B------:R-:W-:Y:S01]  /*05d0*/  IMAD R49, R17, UR13, R14 ;  /* 0x0000000d11317c24 */ /* 0x000fe2000f8e020e */
[----:B------:R-:W-:-:S02]  /*05e0*/  SHF.R.S32.HI R33, RZ, 0x1f, R32 ;  /* 0x0000001fff217819 */ /* 0x000fc40000011420 */
[----:B------:R-:W-:Y:S01]  /*05f0*/  LEA.HI.X.SX32 R47, R43, R16, 0x1, P0 ;  /* 0x000000102b2f7211 */ /* 0x000fe200000f0eff */
[----:B-1----:R-:W-:Y:S01]  /*0600*/  @P4 IMAD R16, R7, R18, RZ ;  /* 0x0000001207104224 */ /* 0x002fe200078e02ff */
[----:B------:R-:W-:Y:S01]  /*0610*/  ISETP.GE.AND.EX P6, PT, R33, UR15, PT, P6 ;  /* 0x0000000f21007c0c */ /* 0x000fe2000bfc6360 */
[----:B------:R-:W-:-:S03]  /*0620*/  IMAD.WIDE.U32 R46, R17, UR12, R46 ;  /* 0x0000000c112e7c25 */ /* 0x000fc6000f8e002e */
[----:B------:R-:W-:Y:S01]  /*0630*/  ISETP.LT.U32.AND P6, PT, R0, 0x1e0, !P6 ;  /* 0x000001e00000780c */ /* 0x000fe200077c1070 */
[----:B------:R-:W-:Y:S01]  /*0640*/  @P4 IMAD R31, R23, R19, R16 ;  /* 0x00000013171f4224 */ /* 0x000fe200078e0210 */
[----:B------:R-:W-:Y:S01]  /*0650*/  IADD3 R49, R47, R49, RZ ;  /* 0x000000312f317210 */ /* 0x000fe20007ffe0ff */
[----:B---3--:R-:W-:Y:S01]  /*0660*/  @P2 IMAD R34, R11, R24, RZ ;  /* 0x000000180b222224 */ /* 0x008fe200078e02ff */
[----:B------:R-:W-:Y:S02]  /*0670*/  @P4 MOV R48, R46 ;  /* 0x0000002e00304202 */ /* 0x000fe40000000f00 */
[----:B------:R-:W-:Y:S01]  /*0680*/  IADD3 R16, R42, 0xa0, RZ ;  /* 0x000000a02a107810 */ /* 0x000fe20007ffe0ff */
[----:B------:R-:W-:Y:S02]  /*0690*/  @P2 IMAD R41, R4, R25, R34 ;  /* 0x0000001904292224 */ /* 0x000fe400078e0222 */
[----:B------:R-:W-:Y:S01]  /*06a0*/  @P4 IMAD.WIDE.U32 R22, R23, R18, R48 ;  /* 0x0000001217164225 */ /* 0x000fe200078e0030 */
[----:B------:R-:W-:-:S03]  /*06b0*/  ISETP.GE.U32.AND P5, PT, R16, UR14, PT ;  /* 0x0000000e10007c0c */ /* 0x000fc6000bfa6070 */
[----:B------:R-:W1:Y:S01]  /*06c0*/  @P6 LDC.64 R14, c[0x0][0x270] ;  /* 0x00009c00ff0e6b82 */ /* 0x000e620000000a00 */
[----:B------:R-:W-:Y:S01]  /*06d0*/  SHF.R.S32.HI R17, RZ, 0x1f, R16 ;  /* 0x0000001fff117819 */ /* 0x000fe20000011410 */
[----:B--2---:R-:W-:Y:S01]  /*06e0*/  @P3 IMAD R30, R9, R20, RZ ;  /* 0x00000014091e3224 */ /* 0x004fe200078e02ff */
[----:B------:R-:W-:Y:S01]  /*06f0*/  @P4 IADD3 R23, R23, R31, RZ ;  /* 0x0000001f17174210 */ /* 0x000fe20007ffe0ff */
[----:B-----5:R-:W-:Y:S01]  /*0700*/  @P1 IMAD R34, R13, R28, RZ ;  /* 0x0000001c0d221224 */ /* 0x020fe200078e02ff */
[----:B------:R-:W-:Y:S01]  /*0710*/  @P3 MOV R31, R49 ;  /* 0x00000031001f3202 */ /* 0x000fe20000000f00 */
[----:B------:R-:W-:Y:S01]  /*0720*/  @P3 IMAD R35, R3, R21, R30 ;  /* 0x0000001503233224 */ /* 0x000fe200078e021e */
[----:B------:R-:W-:Y:S01]  /*0730*/  @P3 MOV R30, R46 ;  /* 0x0000002e001e3202 */ /* 0x000fe20000000f00 */
[----:B------:R-:W2:Y:S01]  /*0740*/  @P1 LDC.64 R18, c[0x0][0x220] ;  /* 0x00008800ff121b82 */ /* 0x000ea20000000a00 */
[----:B------:R-:W-:Y:S01]  /*0750*/  ISETP.GE.AND.EX P5, PT, R17, UR15, PT, P5 ;  /* 0x0000000f11007c0c */ /* 0x000fe2000bfa6350 */
[----:B------:R-:W-:Y:S01]  /*0760*/  @P1 IMAD R29, R5, R29, R34 ;  /* 0x0000001d051d1224 */ /* 0x000fe200078e0222 */
[----:B------:R-:W-:Y:S01]  /*0770*/  @P4 LEA R36, P0, R22, R36, 0x2 ;  /* 0x0000002416244211 */ /* 0x000fe200078010ff */
[----:B------:R-:W-:Y:S01]  /*0780*/  @P3 IMAD.WIDE.U32 R20, R3, R20, R30 ;  /* 0x0000001403143225 */ /* 0x000fe200078e001e */
[----:B------:R-:W-:-:S02]  /*0790*/  ISETP.LT.U32.AND P5, PT, R0, 0x1e0, !P5 ;  /* 0x000001e00000780c */ /* 0x000fc40006fa1070 */
[----:B------:R-:W-:Y:S02]  /*07a0*/  @P4 LEA.HI.X R37, R22, R37, R23, 0x2, P0 ;  /* 0x0000002516254211 */ /* 0x000fe400000f1417 */
[----:B------:R-:W-:Y:S01]  /*07b0*/  @P2 MOV R30, R46 ;  /* 0x0000002e001e2202 */ /* 0x000fe20000000f00 */
[----:B------:R-:W3:Y:S01]  /*07c0*/  @P6 LDC.64 R22, c[0x0][0x220] ;  /* 0x00008800ff166b82 */ /* 0x000ee20000000a00 */
[----:B------:R-:W-:Y:S02]  /*07d0*/  @P2 MOV R31, R49 ;  /* 0x00000031001f2202 */ /* 0x000fe40000000f00 */
[----:B------:R-:W-:Y:S02]  /*07e0*/  @P3 IADD3 R21, R21, R35, RZ ;  /* 0x0000002315153210 */ /* 0x000fe40007ffe0ff */
[----:B0-----:R-:W-:Y:S01]  /*07f0*/  @P3 LEA R38, P0, R20, R38, 0x2 ;  /* 0x0000002614263211 */ /* 0x001fe200078010ff */
[----:B------:R-:W-:Y:S01]  /*0800*/  @P2 IMAD.WIDE.U32 R24, R4, R24, R30 ;  /* 0x0000001804182225 */ /* 0x000fe200078e001e */
[----:B------:R-:W-:-:S02]  /*0810*/  @P1 MOV R30, R46 ;  /* 0x0000002e001e1202 */ /* 0x000fc40000000f00 */
[----:B------:R-:W-:Y:S01]  /*0820*/  @P3 LEA.HI.X R39, R20, R39, R21, 0x2, P0 ;  /* 0x0000002714273211 */ /* 0x000fe200000f1415 */
[----:B-1----:R-:W-:Y:S01]  /*0830*/  @P6 IMAD R33, R33, R14, RZ ;  /* 0x0000000e21216224 */ /* 0x002fe200078e02ff */
[----:B------:R-:W-:Y:S01]  /*0840*/  @P2 IADD3 R25, R25, R41, RZ ;  /* 0x0000002919192210 */ /* 0x000fe20007ffe0ff */
[----:B------:R-:W0:Y:S01]  /*0850*/  @P5 LDC.64 R20, c[0x0][0x270] ;  /* 0x00009c00ff145b82 */ /* 0x000e220000000a00 */
[----:B----4-:R-:W-:Y:S01]  /*0860*/  @P2 LEA R26, P0, R24, R26, 0x2 ;  /* 0x0000001a181a2211 */ /* 0x010fe200078010ff */
[----:B------:R-:W-:Y:S01]  /*0870*/  @P6 IMAD R33, R32, R15, R33 ;  /* 0x0000000f20216224 */ /* 0x000fe200078e0221 */
[----:B------:R-:W-:Y:S02]  /*0880*/  @P1 MOV R31, R49 ;  /* 0x00000031001f1202 */ /* 0x000fe40000000f00 */
[----:B------:R-:W-:Y:S02]  /*0890*/  @P2 LEA.HI.X R27, R24, R27, R25, 0x2, P0 ;  /* 0x0000001b181b2211 */ /* 0x000fe400000f1419 */
[----:B------:R-:W-:Y:S01]  /*08a0*/  @P6 MOV R24, R46 ;  /* 0x0000002e00186202 */ /* 0x000fe20000000f00 */
[----:B------:R-:W-:Y:S01]  /*08b0*/  @P1 IMAD.WIDE.U32 R30, R5, R28, R30 ;  /* 0x0000001c051e1225 */ /* 0x000fe200078e001e */
[----:B------:R-:W-:-:S04]  /*08c0*/  @P6 MOV R25, R49 ;  /* 0x0000003100196202 */ /* 0x000fc80000000f00 */
[----:B------:R-:W-:Y:S01]  /*08d0*/  @P1 IADD3 R28, R31, R29, RZ ;  /* 0x0000001d1f1c1210 */ /* 0x000fe20007ffe0ff */
[----:B------:R-:W-:Y:S01]  /*08e0*/  @P6 IMAD.WIDE.U32 R14, R32, R14, R24 ;  /* 0x0000000e200e6225 */ /* 0x000fe200078e0018 */
[C---:B--2---:R-:W-:Y:S01]  /*08f0*/  @P1 LEA R18, P0, R30.reuse, R18, 0x2 ;  /* 0x000000121e121211 */ /* 0x044fe200078010ff */
[----:B------:R-:W1:Y:S01]  /*0900*/  @P5 LDC.64 R24, c[0x0][0x220] ;  /* 0x00008800ff185b82 */ /* 0x000e620000000a00 */
[----:B------:R-:W-:Y:S02]  /*0910*/  SHF.R.S32.HI R31, RZ, 0x1f, R51 ;  /* 0x0000001fff1f7819 */ /* 0x000fe40000011433 */
[----:B------:R-:W-:Y:S02]  /*0920*/  @P1 LEA.HI.X R19, R30, R19, R28, 0x2, P0 ;  /* 0x000000131e131211 */ /* 0x000fe400000f141c */
[----:B------:R-:W-:Y:S02]  /*0930*/  @P6 IADD3 R15, R15, R33, RZ ;  /* 0x000000210f0f6210 */ /* 0x000fe40007ffe0ff */
[----:B---3--:R-:W-:Y:S01]  /*0940*/  @P6 LEA R28, P0, R14, R22, 0x2 ;  /* 0x000000160e1c6211 */ /* 0x008fe200078010ff */
[----:B0-----:R-:W-:Y:S01]  /*0950*/  @P5 IMAD R17, R17, R20, RZ ;  /* 0x0000001411115224 */ /* 0x001fe200078e02ff */
[----:B------:R-:W-:-:S02]  /*0960*/  @P5 MOV R22, R46 ;  /* 0x0000002e00165202 */ /* 0x000fc40000000f00 */
[----:B------:R-:W-:Y:S01]  /*0970*/  @P6 LEA.HI.X R29, R14, R23, R15, 0x2, P0 ;  /* 0x000000170e1d6211 */ /* 0x000fe200000f140f */
[C---:B------:R-:W-:Y:S01]  /*0980*/  @P5 IMAD R17, R16.reuse, R21, R17 ;  /* 0x0000001510115224 */ /* 0x040fe200078e0211 */
[----:B------:R-:W-:Y:S02]  /*0990*/  ISETP.GE.U32.AND P0, PT, R51, UR14, PT ;  /* 0x0000000e33007c0c */ /* 0x000fe4000bf06070 */
[----:B------:R-:W-:Y:S02]  /*09a0*/  @P5 MOV R23, R49 ;  /* 0x0000003100175202 */ /* 0x000fe40000000f00 */
[----:B------:R-:W-:Y:S02]  /*09b0*/  ISETP.GE.AND.EX P0, PT, R31, UR15, PT, P0 ;  /* 0x0000000f1f007c0c */ /* 0x000fe4000bf06300 */
[----:B------:R-:W-:Y:S01]  /*09c0*/  MOV R15, RZ ;  /* 0x000000ff000f7202 */ /* 0x000fe20000000f00 */
[----:B------:R-:W-:Y:S01]  /*09d0*/  @P5 IMAD.WIDE.U32 R22, R16, R20, R22 ;  /* 0x0000001410165225 */ /* 0x000fe200078e0016 */
[----:B------:R-:W-:-:S02]  /*09e0*/  MOV R14, RZ ;  /* 0x000000ff000e7202 */ /* 0x000fc40000000f00 */
[----:B------:R-:W-:Y:S02]  /*09f0*/  ISETP.LT.U32.AND P0, PT, R0, 0x1e0, !P0 ;  /* 0x000001e00000780c */ /* 0x000fe40004701070 */
[----:B------:R-:W-:Y:S02]  /*0a00*/  @P5 IADD3 R16, R23, R17, RZ ;  /* 0x0000001117105210 */ /* 0x000fe40007ffe0ff */
[----:B------:R0:W2:Y:S01]  /*0a10*/  @P6 LDG.E.64 R14, desc[UR8][R28.64] ;  /* 0x000000081c0e6981 */ /* 0x0000a2000c1e1b00 */
[C---:B-1----:R-:W-:Y:S02]  /*0a20*/  @P5 LEA R20, P6, R22.reuse, R24, 0x2 ;  /* 0x0000001816145211 */ /* 0x042fe400078c10ff */
[----:B------:R-:W-:Y:S02]  /*0a30*/  SHF.R.S32.HI R45, RZ, 0x1f, R12 ;  /* 0x0000001fff2d7819 */ /* 0x000fe4000001140c */
[----:B------:R-:W-:Y:S02]  /*0a40*/  @P5 LEA.HI.X R21, R22, R25, R16, 0x2, P6 ;  /* 0x0000001916155211 */ /* 0x000fe400030f1410 */
[----:B------:R-:W-:-:S02]  /*0a50*/  ISETP.GE.U32.AND P6, PT, R12, UR14, PT ;  /* 0x0000000e0c007c0c */ /* 0x000fc4000bfc6070 */
[----:B------:R-:W1:Y:S01]  /*0a60*/  @P0 LDC.64 R34, c[0x0][0x270] ;  /* 0x00009c00ff220b82 */ /* 0x000e620000000a00 */
[----:B0-----:R-:W-:Y:S02]  /*0a70*/  CS2R R28, SRZ ;  /* 0x00000000001c7805 */ /* 0x001fe4000001ff00 */
[----:B------:R-:W-:-:S04]  /*0a80*/  ISETP.GE.AND.EX P6, PT, R45, UR15, PT, P6 ;  /* 0x0000000f2d007c0c */ /* 0x000fc8000bfc6360 */
[----:B------:R-:W-:Y:S01]  /*0a90*/  ISETP.GT.U32.OR P6, PT, R0, 0x1df, P6 ;  /* 0x000001df0000780c */ /* 0x000fe200037c4470 */
[----:B------:R0:W3:Y:S01]  /*0aa0*/  @P4 LDG.E.64 R28, desc[UR8][R36.64] ;  /* 0x00000008241c4981 */ /* 0x0000e2000c1e1b00 */
[----:B------:R-:W4:Y:S11]  /*0ab0*/  @P0 LDC.64 R24, c[0x0][0x220] ;  /* 0x00008800ff180b82 */ /* 0x000f360000000a00 */
[----:B------:R-:W5:Y:S01]  /*0ac0*/  @!P6 LDC.64 R22, c[0x0][0x270] ;  /* 0x00009c00ff16eb82 */ /* 0x000f620000000a00 */
[----:B-1----:R-:W-:Y:S01]  /*0ad0*/  @P0 IMAD R16, R31, R34, RZ ;  /* 0x000000221f100224 */ /* 0x002fe200078e02ff */
[----:B------:R-:W-:-:S02]  /*0ae0*/  CS2R R30, SRZ ;  /* 0x00000000001e7805 */ /* 0x000fc4000001ff00 */
[----:B------:R-:W-:Y:S01]  /*0af0*/  @P0 MOV R40, R46 ;  /* 0x0000002e00280202 */ /* 0x000fe20000000f00 */
[C---:B------:R-:W-:Y:S01]  /*0b00*/  @P0 IMAD R53, R51.reuse, R35, R16 ;  /* 0x0000002333350224 */ /* 0x040fe200078e0210 */
[----:B------:R-:W-:Y:S02]  /*0b10*/  @P0 MOV R41, R49 ;  /* 0x0000003100290202 */ /* 0x000fe40000000f00 */
[----:B------:R-:W1:Y:S01]  /*0b20*/  @!P6 LDC.64 R16, c[0x0][0x220] ;  /* 0x00008800ff10eb82 */ /* 0x000e620000000a00 */
[----:B------:R-:W-:Y:S01]  /*0b30*/  CS2R R32, SRZ ;  /* 0x0000000000207805 */ /* 0x000fe2000001ff00 */
[----:B------:R4:W2:Y:S01]  /*0b40*/  @P3 LDG.E.64 R30, desc[UR8][R38.64] ;  /* 0x00000008261e3981 */ /* 0x0008a2000c1e1b00 */
[----:B------:R-:W-:Y:S01]  /*0b50*/  @P0 IMAD.WIDE.U32 R40, R51, R34, R40 ;  /* 0x0000002233280225 */ /* 0x000fe200078e0028 */
[----:B------:R-:W-:-:S03]  /*0b60*/  CS2R R34, SRZ ;  /* 0x0000000000227805 */ /* 0x000fc6000001ff00 */
[----:B------:R-:W2:Y:S01]  /*0b70*/  @P2 LDG.E.64 R32, desc[UR8][R26.64] ;  /* 0x000000081a202981 */ /* 0x000ea2000c1e1b00 */
[----:B0-----:R-:W-:-:S03]  /*0b80*/  CS2R R36, SRZ ;  /* 0x0000000000247805 */ /* 0x001fc6000001ff00 */
[----:B------:R0:W2:Y:S01]  /*0b90*/  @P1 LDG.E.64 R34, desc[UR8][R18.64] ;  /* 0x0000000812221981 */ /* 0x0000a2000c1e1b00 */
[----:B-----5:R-:W-:Y:S01]  /*0ba0*/  @!P6 IMAD R50, R45, R22, RZ ;  /* 0x000000162d32e224 */ /* 0x020fe200078e02ff */
[----:B----4-:R-:W-:Y:S02]  /*0bb0*/  @P0 IADD3 R38, R41, R53, RZ ;  /* 0x0000003529260210 */ /* 0x010fe40007ffe0ff */
[----:B------:R2:W4:Y:S01]  /*0bc0*/  @P5 LDG.E.64 R36, desc[UR8][R20.64] ;  /* 0x0000000814245981 */ /* 0x000522000c1e1b00 */
[----:B------:R-:W-:Y:S01]  /*0bd0*/  @P0 LEA R24, P5, R40, R24, 0x2 ;  /* 0x0000001828180211 */ /* 0x000fe200078a10ff */
[----:B------:R-:W-:Y:S01]  /*0be0*/  @!P6 IMAD R51, R12, R23, R50 ;  /* 0x000000170c33e224 */ /* 0x000fe200078e0232 */
[----:B0-----:R-:W-:Y:S02]  /*0bf0*/  @!P6 MOV R18, R46 ;  /* 0x0000002e0012e202 */ /* 0x001fe40000000f00 */
[----:B------:R-:W-:Y:S02]  /*0c00*/  @!P6 MOV R19, R49 ;  /* 0x000000310013e202 */ /* 0x000fe40000000f00 */
[----:B------:R-:W-:Y:S01]  /*0c10*/  @P0 LEA.HI.X R25, R40, R25, R38, 0x2, P5 ;  /* 0x0000001928190211 */ /* 0x000fe200028f1426 */
[----:B------:R-:W-:Y:S01]  /*0c20*/  @!P6 IMAD.WIDE.U32 R22, R12, R22, R18 ;  /* 0x000000160c16e225 */ /* 0x000fe200078e0012 */
[----:B------:R-:W-:-:S02]  /*0c30*/  CS2R R38, SRZ ;  /* 0x0000000000267805 */ /* 0x000fc4000001ff00 */
[----:B------:R-:W-:Y:S02]  /*0c40*/  CS2R R40, SRZ ;  /* 0x0000000000287805 */ /* 0x000fe4000001ff00 */
[----:B------:R-:W-:Y:S02]  /*0c50*/  @!P6 IADD3 R23, R23, R51, RZ ;  /* 0x000000331717e210 */ /* 0x000fe40007ffe0ff */
[C---:B-1----:R-:W-:Y:S01]  /*0c60*/  @!P6 LEA R16, P5, R22.reuse, R16, 0x2 ;  /* 0x000000101610e211 */ /* 0x042fe200078a10ff */
[----:B------:R-:W5:Y:S03]  /*0c70*/  @P0 LDG.E.64 R38, desc[UR8][R24.64] ;  /* 0x0000000818260981 */ /* 0x000f66000c1e1b00 */
[----:B------:R-:W-:-:S05]  /*0c80*/  @!P6 LEA.HI.X R17, R22, R17, R23, 0x2, P5 ;  /* 0x000000111611e211 */ /* 0x000fca00028f1417 */
[----:B------:R0:W5:Y:S01]  /*0c90*/  @!P6 LDG.E.64 R40, desc[UR8][R16.64] ;  /* 0x000000081028e981 */ /* 0x000162000c1e1b00 */
        /* <DEDUP_REMOVED lines=26> */
[----:B----4-:R-:W-:Y:S01]  /*0e40*/  FADD.FTZ R18, R36, R37 ;  /* 0x0000002524127221 */ /* 0x010fe20000010000 */
[----:B------:R-:W-:Y:S01]  /*0e50*/  FADD.FTZ R16, R16, R21 ;  /* 0x0000001510107221 */ /* 0x000fe20000010000 */
[----:B------:R-:W-:Y:S01]  /*0e60*/  FFMA.FTZ R19, R14, R14, R19 ;  /* 0x0000000e0e137223 */ /* 0x000fe20000010013 */
[----:B------:R-:W-:Y:S01]  /*0e70*/  FMUL.FTZ R21, R37, R37 ;  /* 0x0000002525157220 */ /* 0x000fe20000410000 */
[----:B------:R-:W-:-:S02]  /*0e80*/  FADD.FTZ R17, R17, R18 ;  /* 0x0000001211117221 */ /* 0x000fc40000010000 */
[----:B------:R-:W-:Y:S01]  /*0e90*/  FADD.FTZ R16, R16, R19 ;  /* 0x0000001310107221 */ /* 0x000fe20000010000 */
[----:B------:R-:W-:Y:S01]  /*0ea0*/  FFMA.FTZ R21, R36, R36, R21 ;  /* 0x0000002424157223 */ /* 0x000fe20000010015 */
[----:B-----5:R-:W-:Y:S01]  /*0eb0*/  FADD.FTZ R18, R38, R39 ;  /* 0x0000002726127221 */ /* 0x020fe20000010000 */
        /* <DEDUP_REMOVED lines=77> */
.L_x_3017:
[----:B------:R-:W-:Y:S05]  /*1390*/  BSYNC B0 ;  /* 0x0000000000007941 */ /* 0x000fea0003800000 */
.L_x_3016:
[----:B------:R-:W1:Y:S02]  /*13a0*/  LDC R24, c[0x0][0xc] ;  /* 0x00000300ff187b82 */ /* 0x000e640000000800 */
[----:B-1----:R-:W-:-:S13]  /*13b0*/  ISETP.GE.U32.AND P0, PT, R24, 0x2, PT ;  /* 0x000000021800780c */ /* 0x002fda0003f06070 */
[----:B------:R-:W-:Y:S05]  /*13c0*/  @!P0 BRA `(.L_x_3018) ;  /* 0x0000001000708947 */ /* 0x000fea0003800000 */
        /* <DEDUP_REMOVED lines=25> */
.L_x_3020:
[----:B-1----:R-:W2:Y:S04]  /*1560*/  LDG.E.STRONG.GPU R22, desc[UR8][R20.64] ;  /* 0x0000000814167981 */ /* 0x002ea8000c1ef900 */
[----:B--2---:R-:W-:Y:S01]  /*1570*/  CCTL.IVALL ;  /* 0x00000000ff00798f */ /* 0x004fe20002000000 */
[----:B------:R-:W-:Y:S05]  /*1580*/  YIELD ;  /* 0x0000000000007946 */ /* 0x000fea0003800000 */
[----:B------:R-:W-:-:S13]  /*1590*/  ISETP.NE.AND P0, PT, R22, R27, PT ;  /* 0x0000001b1600720c */ /* 0x000fda0003f05270 */
[----:B------:R-:W-:Y:S05]  /*15a0*/  @P0 BRA `(.L_x_3020) ;  /* 0xfffffffc00ec0947 */ /* 0x000fea000383ffff */
.L_x_3019:
        /* <DEDUP_REMOVED lines=17> */
.L_x_3024:
        /* <DEDUP_REMOVED lines=115> */
.L_x_3023:
        /* <DEDUP_REMOVED lines=61> */
.L_x_3025:
[----:B------:R-:W-:-:S13]  /*21c0*/  ISETP.NE.OR P0, PT, R25, RZ, P0 ;  /* 0x000000ff1900720c */ /* 0x000fda0000705670 */
[----:B------:R-:W-:Y:S05]  /*21d0*/  @!P0 BRA `(.L_x_3021) ;  /* 0x00000000007c8947 */ /* 0x000fea0003800000 */
.L_x_3022:
        /* <DEDUP_REMOVED lines=31> */
.L_x_3021:
        /* <DEDUP_REMOVED lines=11> */
.L_x_3027:
[----:B------:R-:W-:Y:S05]  /*2480*/  BSYNC B0 ;  /* 0x0000000000007941 */ /* 0x000fea0003800000 */
.L_x_3026:
        /* <DEDUP_REMOVED lines=16> */
.L_x_3018:
        /* <DEDUP_REMOVED lines=17> */
[----:B-1----:R-:W-:Y:S01]  /*26a0*/  IMAD.WIDE R20, R43, 0x2, R20 ;  /* 0x000000022b147825 */ /* 0x002fe200078e0214 */
[----:B0-----:R-:W0:Y:S03]  /*26b0*/  LDC R16, c[0x0][0x294] ;  /* 0x0000a500ff107b82 */ /* 0x001e260000000800 */
[----:B----4-:R-:W-:-:S05]  /*26c0*/  @!P0 IMAD.WIDE R24, R6, 0x8, R24 ;  /* 0x0000000806188825 */ /* 0x010fca00078e0218 */
[----:B------:R1:W-:Y:S01]  /*26d0*/  @!P0 STG.E.64 desc[UR8][R24.64], R22 ;  /* 0x0000001618008986 */ /* 0x0003e2000c101b08 */
[----:B------:R-:W-:Y:S06]  /*26e0*/  BAR.SYNC.DEFER_BLOCKING 0x0 ;  /* 0x0000000000007b1d */ /* 0x000fec0000010000 */
[----:B------:R-:W2:Y:S04]  /*26f0*/  LDG.E.U16 R43, desc[UR8][R26.64] ;  /* 0x000000081a2b7981 */ /* 0x000ea8000c1e1500 */
[----:B------:R-:W3:Y:S04]  /*2700*/  LDG.E.U16 R50, desc[UR8][R26.64+0x2] ;  /* 0x000002081a327981 */ /* 0x000ee8000c1e1500 */
[----:B------:R-:W4:Y:S04]  /*2710*/  LDG.E.U16 R51, desc[UR8][R20.64] ;  /* 0x0000000814337981 */ /* 0x000f28000c1e1500 */
[----:B------:R5:W4:Y:S01]  /*2720*/  LDG.E.U16 R52, desc[UR8][R20.64+0x2] ;  /* 0x0000020814347981 */ /* 0x000b22000c1e1500 */
[----:B------:R-:W-:Y:S01]  /*2730*/  HFMA2.MMA R17, -RZ, RZ, 1.875, 0 ;  /* 0x3f800000ff117435 */ /* 0x000fe200000001ff */
[----:B-1----:R-:W-:Y:S01]  /*2740*/  IMAD.WIDE.U32 R22, R0, -0x77777777, RZ ;  /* 0x8888888900167825 */ /* 0x002fe200078e00ff */
[----:B------:R-:W-:Y:S01]  /*2750*/  ISETP.NE.AND P6, PT, RZ, UR10, PT ;  /* 0x0000000aff007c0c */ /* 0x000fe2000bfc5270 */
[----:B------:R-:W1:Y:S03]  /*2760*/  LDS.64 R18, [UR5+0x90] ;  /* 0x00009005ff127984 */ /* 0x000e660008000a00 */
[----:B------:R-:W-:-:S05]  /*2770*/  SHF.R.U32.HI R23, RZ, 0x3, R23 ;  /* 0x00000003ff177819 */ /* 0x000fca0000011617 */
[----:B0-----:R-:W-:-:S05]  /*2780*/  IMAD R23, R16, UR7, R23 ;  /* 0x0000000710177c24 */ /* 0x001fca000f8e0217 */
[----:B------:R-:W-:Y:S01]  /*2790*/  IADD3 R16, R23, 0x80, RZ ;  /* 0x0000008017107810 */ /* 0x000fe20007ffe0ff */
[----:B-1----:R-:W-:-:S04]  /*27a0*/  FMUL.FTZ R18, R18, UR6 ;  /* 0x0000000612127c20 */ /* 0x002fc80008410000 */
[C---:B------:R-:W-:Y:S01]  /*27b0*/  FMUL.FTZ R54, R18.reuse, R18 ;  /* 0x0000001212367220 */ /* 0x040fe20000410000 */
[C---:B-----5:R-:W-:Y:S01]  /*27c0*/  FADD.FTZ R20, -R18.reuse, R28 ;  /* 0x0000001c12147221 */ /* 0x060fe20000010100 */
        /* <DEDUP_REMOVED lines=10> */
[----:B--2---:R-:W-:Y:S02]  /*2870*/  SHF.L.U32 R19, R43, 0x10, RZ ;  /* 0x000000102b137819 */ /* 0x004fe400000006ff */
[----:B---3--:R-:W-:Y:S01]  /*2880*/  SHF.L.U32 R22, R50, 0x10, RZ ;  /* 0x0000001032167819 */ /* 0x008fe200000006ff */
[----:B------:R-:W-:Y:S01]  /*2890*/  FADD.FTZ R50, -R18, R31 ;  /* 0x0000001f12327221 */ /* 0x000fe20000010100 */
[----:B----4-:R-:W-:Y:S02]  /*28a0*/  SHF.L.U32 R28, R51, 0x10, RZ ;  /* 0x00000010331c7819 */ /* 0x010fe400000006ff */
        /* <DEDUP_REMOVED lines=14> */
.L_x_3028:
        /* <DEDUP_REMOVED lines=13> */
.L_x_3030:
[----:B------:R-:W-:Y:S05]  /*2a60*/  BSYNC B0 ;  /* 0x0000000000007941 */ /* 0x000fea0003800000 */
.L_x_3029:
        /* <DEDUP_REMOVED lines=17> */
.L_x_3031:
        /* <DEDUP_REMOVED lines=13> */
.L_x_3033:
[----:B------:R-:W-:Y:S05]  /*2c50*/  BSYNC B0 ;  /* 0x0000000000007941 */ /* 0x000fea0003800000 */
.L_x_3032:
        /* <DEDUP_REMOVED lines=17> */
.L_x_3034:
        /* <DEDUP_REMOVED lines=13> */
.L_x_3036:
[----:B------:R-:W-:Y:S05]  /*2e40*/  BSYNC B0 ;  /* 0x0000000000007941 */ /* 0x000fea0003800000 */
.L_x_3035:
        /* <DEDUP_REMOVED lines=17> */
.L_x_3037:
        /* <DEDUP_REMOVED lines=13> */
.L_x_3039:
[----:B------:R-:W-:Y:S05]  /*3030*/  BSYNC B0 ;  /* 0x0000000000007941 */ /* 0x000fea0003800000 */
.L_x_3038:
[C---:B------:R-:W-:Y:S01]  /*3040*/  FADD.FTZ R14, -R18.reuse, R14 ;  /* 0x0000000e120e7221 */ /* 0x040fe20000010100 */
[----:B0-----:R-:W-:Y:S01]  /*3050*/  FADD.FTZ R20, -R18, R15 ;  /* 0x0000000f12147221 */ /* 0x001fe20000010100 */
        /* <DEDUP_REMOVED lines=21> */
.L_x_3040:
        /* <DEDUP_REMOVED lines=13> */
.L_x_3042:
[----:B------:R-:W-:Y:S05]  /*3280*/  BSYNC B0 ;  /* 0x0000000000007941 */ /* 0x000fea0003800000 */
.L_x_3041:
[----:B0-----:R-:W-:Y:S01]  /*3290*/  FADD.FTZ R14, -R18, R37 ;  /* 0x00000025120e7221 */ /* 0x001fe20000010100 */
[-C--:B------:R-:W-:Y:S01]  /*32a0*/  FMUL.FTZ R36, R36, R17.reuse ;  /* 0x0000001124247220 */ /* 0x080fe20000410000 */
[----:B------:R-:W-:Y:S02]  /*32b0*/  ISETP.GE.U32.AND P0, PT, R12, UR14, PT ;  /* 0x0000000e0c007c0c */ /* 0x000fe4000bf06070 */
[----:B------:R-:W-:Y:S01]  /*32c0*/  FMUL.FTZ R15, R14, R17 ;  /* 0x000000110e0f7220 */ /* 0x000fe20000410000 */
        /* <DEDUP_REMOVED lines=15> */
.L_x_3043:
        /* <DEDUP_REMOVED lines=13> */
.L_x_3045:
[----:B------:R-:W-:Y:S05]  /*3490*/  BSYNC B0 ;  /* 0x0000000000007941 */ /* 0x000fea0003800000 */
.L_x_3044:
[----:B------:R-:W-:Y:S01]  /*34a0*/  ISETP.GE.U32.AND P5, PT, R16, UR14, PT ;  /* 0x0000000e10007c0c */ /* 0x000fe2000bfa6070 */
[C---:B------:R-:W-:Y:S01]  /*34b0*/  FADD.FTZ R38, -R18.reuse, R38 ;  /* 0x0000002612267221 */ /* 0x040fe20000010100 */
[----:B------:R-:W-:Y:S01]  /*34c0*/  SHF.R.S32.HI R26, RZ, 0x1f, R16 ;  /* 0x0000001fff1a7819 */ /* 0x000fe20000011410 */
[C---:B0-----:R-:W-:Y:S01]  /*34d0*/  FADD.FTZ R14, -R18.reuse, R39 ;  /* 0x00000027120e7221 */ /* 0x041fe20000010100 */
[C---:B------:R-:W-:Y:S01]  /*34e0*/  FADD.FTZ R40, -R18.reuse, R40 ;  /* 0x0000002812287221 */ /* 0x040fe20000010100 */
[----:B------:R-:W-:Y:S01]  /*34f0*/  ISETP.GE.AND.EX P0, PT, R45, UR15, PT, P0 ;  /* 0x0000000f2d007c0c */ /* 0x000fe2000bf06300 */
[----:B------:R-:W-:Y:S01]  /*3500*/  FADD.FTZ R18, -R18, R41 ;  /* 0x0000002912127221 */ /* 0x000fe20000010100 */
[----:B------:R-:W-:Y:S01]  /*3510*/  ISETP.GE.AND.EX P5, PT, R26, UR15, PT, P5 ;  /* 0x0000000f1a007c0c */ /* 0x000fe2000bfa6350 */
[-C--:B------:R-:W-:Y:S01]  /*3520*/  FMUL.FTZ R38, R38, R17.reuse ;  /* 0x0000001126267220 */ /* 0x080fe20000410000 */
[-C--:B------:R-:W-:Y:S01]  /*3530*/  FMUL.FTZ R15, R14, R17.reuse ;  /* 0x000000110e0f7220 */ /* 0x080fe20000410000 */
[----:B------:R-:W-:Y:S01]  /*3540*/  ISETP.GT.U32.OR P0, PT, R0, 0x1df, P0 ;  /* 0x000001df0000780c */ /* 0x000fe20000704470 */
[-C--:B------:R-:W-:Y:S01]  /*3550*/  FMUL.FTZ R40, R40, R17.reuse ;  /* 0x0000001128287220 */ /* 0x080fe20000410000 */
[----:B------:R-:W-:Y:S01]  /*3560*/  ISETP.LT.U32.AND P5, PT, R0, 0x1e0, !P5 ;  /* 0x000001e00000780c */ /* 0x000fe20006fa1070 */
        /* <DEDUP_REMOVED lines=14> */
.L_x_3046:
        /* <DEDUP_REMOVED lines=13> */
.L_x_3048:
[----:B------:R-:W-:Y:S05]  /*3720*/  BSYNC B0 ;  /* 0x0000000000007941 */ /* 0x000fea0003800000 */
.L_x_3047:
        /* <DEDUP_REMOVED lines=13> */
.L_x_3049:
        /* <DEDUP_REMOVED lines=12> */
.L_x_3051:
[----:B------:R-:W-:Y:S05]  /*38c0*/  BSYNC B0 ;  /* 0x0000000000007941 */ /* 0x000fea0003800000 */
.L_x_3050:
[----:B01----:R-:W0:Y:S01]  /*38d0*/  LDC R15, c[0x0][0x10] ;  /* 0x00000400ff0f7b82 */ /* 0x003e220000000800 */
[----:B------:R-:W-:Y:S02]  /*38e0*/  IADD3 R8, R8, 0x1, RZ ;  /* 0x0000000108087810 */ /* 0x000fe40007ffe0ff */
[----:B0-----:R-:W-:-:S04]  /*38f0*/  IADD3 R6, R15, R6, RZ ;  /* 0x000000060f067210 */ /* 0x001fc80007ffe0ff */
[----:B------:R-:W-:-:S13]  /*3900*/  ISETP.GE.AND P0, PT, R6, UR4, PT ;  /* 0x0000000406007c0c */ /* 0x000fda000bf06270 */
[----:B------:R-:W-:Y:S05]  /*3910*/  @!P0 BRA `(.L_x_3052) ;  /* 0xffffffc8006c8947 */ /* 0x000fea000383ffff */
[----:B------:R-:W-:Y:S05]  /*3920*/  EXIT ;  /* 0x000000000000794d */ /* 0x000fea0003800000 */
.L_x_3053:
        /* <DEDUP_REMOVED lines=13> */
.L_x_3317:


//--------------------- .text._Z35group_norm_nhwc_fwd_one_pass_kernelI11Fp32IOBf16WLi512ELi30ELi480EEv26Group_norm_nhwc_fwd_params --------------------------
	.section	.text._Z35group_norm_nhwc_fwd_one_pass_kernelI11Fp32IOBf16WLi512ELi30ELi480EEv26Group_norm_nhwc_fwd_params,"ax",@progbits
	.align	128
        .global         _Z35group_norm_nhwc_fwd_one_pass_kernelI11Fp32IOBf16WLi512ELi30ELi480EEv26Group_norm_nhwc_fwd_params
        .type           _Z35group_norm_nhwc_fwd_one_pass_kernelI11Fp32IOBf16WLi512ELi30ELi480EEv26Group_norm_nhwc_fwd_params,@function
        .size           _Z35group_norm_nhwc_fwd_one_pass_kernelI11Fp32IOBf16WLi512ELi30ELi480EEv26Group_norm_nhwc_fwd_params,(.L_x_3318 - _Z35group_norm_nhwc_fwd_one_pass_kernelI11Fp32IOBf16WLi512ELi30ELi480EEv26Group_norm_nhwc_fwd_params)
        .other          _Z35group_norm_nhwc_fwd_one_pass_kernelI11Fp32IOBf16WLi512ELi30ELi480EEv26Group_norm_nhwc_fwd_params,@"STO_CUDA_ENTRY STV_DEFAULT"
_Z35group_norm_nhwc_fwd_one_pass_kernelI11Fp32IOBf16WLi512ELi30ELi480EEv26Group_norm_nhwc_fwd_params:
.text._Z35group_norm_nhwc_fwd_one_pass_kernelI11Fp32IOBf16WLi512ELi30ELi480EEv26Group_norm_nhwc_fwd_params:
        /* <DEDUP_REMOVED lines=46> */
.L_x_3111:
[----:B------:R-:W0:Y:S01]  /*02e0*/  LDC R9, c[0x0][0x288] ;  /* 0x0000a200ff097b82 */ /* 0x000e220000000800 */
        /* <DEDUP_REMOVED lines=11> */
[----:B0-234-:R-:W-:-:S04]  /*03a0*/  IABS R5, R9 ;  /* 0x0000000900057213 */ /* 0x01dfc80000000000 */
[----:B------:R-:W0:Y:S07]  /*03b0*/  I2F.RP R4, R5 ;  /* 0x0000000500047306 */ /* 0x000e2e0000209400 */
[----:B------:R-:W2:Y:S08]  /*03c0*/  @!P4 LDC.64 R18, c[0x0][0x270] ;  /* 0x00009c00ff12cb82 */ /* 0x000eb00000000a00 */
[----:B------:R-:W3:Y:S01]  /*03d0*/  @!P4 LDC.64 R26, c[0x0][0x220] ;  /* 0x00008800ff1acb82 */ /* 0x000ee20000000a00 */
        /* <DEDUP_REMOVED lines=423> */
.L_x_3055:
[----:B------:R-:W-:Y:S05]  /*1e50*/  BSYNC B0 ;  /* 0x0000000000007941 */ /* 0x000fea0003800000 */
.L_x_3054:
        /* <DEDUP_REMOVED lines=28> */
.L_x_3058:
[----:B-1----:R-:W2:Y:S04]  /*2020*/  LDG.E.STRONG.GPU R8, desc[UR8][R6.64] ;  /* 0x0000000806087981 */ /* 0x002ea8000c1ef900 */
[----:B--2---:R-:W-:Y:S01]  /*2030*/  CCTL.IVALL ;  /* 0x00000000ff00798f */ /* 0x004fe20002000000 */
[----:B------:R-:W-:Y:S05]  /*2040*/  YIELD ;  /* 0x0000000000007946 */ /* 0x000fea0003800000 */
[----:B------:R-:W-:-:S13]  /*2050*/  ISETP.NE.AND P1, PT, R8, R11, PT ;  /* 0x0000000b0800720c */ /* 0x000fda0003f25270 */
[----:B------:R-:W-:Y:S05]  /*2060*/  @P1 BRA `(.L_x_3058) ;  /* 0xfffffffc00ec1947 */ /* 0x000fea000383ffff */
.L_x_3057:
        /* <DEDUP_REMOVED lines=11> */
.L_x_3060:
        /* <DEDUP_REMOVED lines=63> */
.L_x_3059:
        /* <DEDUP_REMOVED lines=19> */
.L_x_3062:
[----:B------:R-:W-:Y:S05]  /*2640*/  BSYNC B0 ;  /* 0x0000000000007941 */ /* 0x000fea0003800000 */
.L_x_3061:
        /* <DEDUP_REMOVED lines=32> */
.L_x_3056:
        /* <DEDUP_REMOVED lines=21> */
[----:B------:R-:W2:Y:S04]  /*29a0*/  LDG.E.U16 R14, desc[UR8][R6.64] ;  /* 0x00000008060e7981 */ /* 0x000ea8000c1e1500 */
[----:B------:R-:W3:Y:S04]  /*29b0*/  LDG.E.U16 R18, desc[UR8][R6.64+0x2] ;  /* 0x0000020806127981 */ /* 0x000ee8000c1e1500 */
[----:B------:R-:W4:Y:S04]  /*29c0*/  LDG.E.U16 R19, desc[UR8][R8.64] ;  /* 0x0000000808137981 */ /* 0x000f28000c1e1500 */
[----:B------:R-:W5:Y:S01]  /*29d0*/  LDG.E.U16 R78, desc[UR8][R8.64+0x2] ;  /* 0x00000208084e7981 */ /* 0x000f62000c1e1500 */
[----:B-1----:R-:W-:-:S02]  /*29e0*/  MOV R10, 0x3f800000 ;  /* 0x3f800000000a7802 */ /* 0x002fc40000000f00 */
[----:B------:R-:W-:Y:S01]  /*29f0*/  ISETP.NE.AND P5, PT, RZ, UR10, PT ;  /* 0x0000000aff007c0c */ /* 0x000fe2000bfa5270 */
[----:B------:R-:W1:Y:S02]  /*2a00*/  LDS.64 R16, [UR5+0x90] ;  /* 0x00009005ff107984 */ /* 0x000e640008000a00 */
[----:B-1----:R-:W-:-:S04]  /*2a10*/  FMUL.FTZ R15, R16, UR6 ;  /* 0x00000006100f7c20 */ /* 0x002fc80008410000 */
[C---:B------:R-:W-:Y:S01]  /*2a20*/  FMUL.FTZ R16, R15.reuse, R15 ;  /* 0x0000000f0f107220 */ /* 0x040fe20000410000 */
[----:B------:R-:W-:-:S03]  /*2a30*/  FADD.FTZ R39, -R15, R39 ;  /* 0x000000270f277221 */ /* 0x000fc60000010100 */
[----:B------:R-:W-:Y:S01]  /*2a40*/  FFMA.FTZ R16, R17, UR6, -R16 ;  /* 0x0000000611107c23 */ /* 0x000fe20008010810 */
[----:B------:R-:W-:-:S04]  /*2a50*/  FADD.FTZ R17, -R15, R22 ;  /* 0x000000160f117221 */ /* 0x000fc80000010100 */
[----:B------:R-:W-:-:S13]  /*2a60*/  FSETP.GTU.FTZ.AND P1, PT, R16, RZ, PT ;  /* 0x000000ff1000720b */ /* 0x000fda0003f3c000 */
[----:B0-----:R-:W0:Y:S02]  /*2a70*/  @P1 LDC R5, c[0x0][0x238] ;  /* 0x00008e00ff051b82 */ /* 0x001e240000000800 */
[----:B0-----:R-:W-:Y:S01]  /*2a80*/  @P1 FADD.FTZ R16, R16, R5 ;  /* 0x0000000510101221 */ /* 0x001fe20000010000 */
[----:B------:R-:W-:-:S03]  /*2a90*/  FADD.FTZ R5, -R15, R38 ;  /* 0x000000260f057221 */ /* 0x000fc60000010100 */
[----:B------:R-:W0:Y:S02]  /*2aa0*/  @P1 MUFU.RSQ R10, R16 ;  /* 0x00000010000a1308 */ /* 0x000e240000001400 */
[-C--:B0-----:R-:W-:Y:S01]  /*2ab0*/  FMUL.FTZ R39, R39, R10.reuse ;  /* 0x0000000a27277220 */ /* 0x081fe20000410000 */
[----:B------:R-:W-:Y:S01]  /*2ac0*/  FMUL.FTZ R4, R5, R10 ;  /* 0x0000000a05047220 */ /* 0x000fe20000410000 */
[----:B--2---:R-:W-:Y:S02]  /*2ad0*/  SHF.L.U32 R11, R14, 0x10, RZ ;  /* 0x000000100e0b7819 */ /* 0x004fe400000006ff */
        /* <DEDUP_REMOVED lines=16> */
.L_x_3063:
        /* <DEDUP_REMOVED lines=13> */
.L_x_3065:
[----:B------:R-:W-:Y:S05]  /*2cb0*/  BSYNC B0 ;  /* 0x0000000000007941 */ /* 0x000fea0003800000 */
.L_x_3064:
[----:B------:R-:W-:Y:S01]  /*2cc0*/  FADD.FTZ R23, -R15, R23 ;  /* 0x000000170f177221 */ /* 0x000fe20000010100 */
[----:B------:R-:W-:Y:S01]  /*2cd0*/  ISETP.GE.U32.AND P6, PT, R59, UR14, PT ;  /* 0x0000000e3b007c0c */ /* 0x000fe2000bfc6070 */
[-C--:B------:R-:W-:Y:S01]  /*2ce0*/  FMUL.FTZ R17, R17, R10.reuse ;  /* 0x0000000a11117220 */ /* 0x080fe20000410000 */
[----:B------:R-:W-:Y:S01]  /*2cf0*/  ISETP.GE.U32.AND P1, PT, R60, UR14, PT ;  /* 0x0000000e3c007c0c */ /* 0x000fe2000bf26070 */
[----:B------:R-:W-:Y:S01]  /*2d00*/  FMUL.FTZ R23, R23, R10 ;  /* 0x0000000a17177220 */ /* 0x000fe20000410000 */
[----:B------:R-:W-:Y:S01]  /*2d10*/  ISETP.GE.U32.AND P2, PT, R61, UR14, PT ;  /* 0x0000000e3d007c0c */ /* 0x000fe2000bf46070 */
[C---:B------:R-:W-:Y:S01]  /*2d20*/  FADD.FTZ R19, -R15.reuse, R24 ;  /* 0x000000180f137221 */ /* 0x040fe20000010100 */
[----:B------:R-:W-:Y:S01]  /*2d30*/  ISETP.GE.U32.AND P3, PT, R62, UR14, PT ;  /* 0x0000000e3e007c0c */ /* 0x000fe2000bf66070 */
[----:B------:R-:W-:Y:S01]  /*2d40*/  FADD.FTZ R25, -R15, R25 ;  /* 0x000000190f197221 */ /* 0x000fe20000010100 */
[----:B------:R-:W-:Y:S01]  /*2d50*/  ISETP.GE.U32.AND P4, PT, R63, UR14, PT ;  /* 0x0000000e3f007c0c */ /* 0x000fe2000bf86070 */
[----:B0-----:R-:W-:Y:S01]  /*2d60*/  FFMA.FTZ R4, R11, R17, R14 ;  /* 0x000000110b047223 */ /* 0x001fe2000001000e */
[----:B------:R-:W-:Y:S01]  /*2d70*/  ISETP.GE.AND.EX P6, PT, R75, UR15, PT, P6 ;  /* 0x0000000f4b007c0c */ /* 0x000fe2000bfc6360 */
[----:B------:R-:W-:Y:S01]  /*2d80*/  FFMA.FTZ R5, R12, R23, R13 ;  /* 0x000000170c057223 */ /* 0x000fe2000001000d */
[----:B------:R-:W-:-:S02]  /*2d90*/  ISETP.GE.AND.EX P1, PT, R77, UR15, PT, P1 ;  /* 0x0000000f4d007c0c */ /* 0x000fc4000bf26310 */
[----:B------:R-:W-:Y:S02]  /*2da0*/  ISETP.GE.AND.EX P2, PT, R81, UR15, PT, P2 ;  /* 0x0000000f51007c0c */ /* 0x000fe4000bf46320 */
[----:B------:R-:W-:Y:S02]  /*2db0*/  ISETP.GE.AND.EX P3, PT, R83, UR15, PT, P3 ;  /* 0x0000000f53007c0c */ /* 0x000fe4000bf66330 */
[----:B------:R-:W-:Y:S02]  /*2dc0*/  ISETP.GE.AND.EX P4, PT, R85, UR15, PT, P4 ;  /* 0x0000000f55007c0c */ /* 0x000fe4000bf86340 */
[C---:B------:R-:W-:Y:S02]  /*2dd0*/  ISETP.GT.U32.OR P6, PT, R0.reuse, 0x1df, P6 ;  /* 0x000001df0000780c */ /* 0x040fe400037c4470 */
[C---:B------:R-:W-:Y:S02]  /*2de0*/  ISETP.GT.U32.OR P1, PT, R0.reuse, 0x1df, P1 ;  /* 0x000001df0000780c */ /* 0x040fe40000f24470 */
[----:B------:R-:W-:-:S02]  /*2df0*/  ISETP.GT.U32.OR P2, PT, R0, 0x1df, P2 ;  /* 0x000001df0000780c */ /* 0x000fc40001744470 */
        /* <DEDUP_REMOVED lines=13> */
.L_x_3066:
        /* <DEDUP_REMOVED lines=13> */
.L_x_3068:
[----:B------:R-:W-:Y:S05]  /*2fa0*/  BSYNC B0 ;  /* 0x0000000000007941 */ /* 0x000fea0003800000 */
.L_x_3067:
        /* <DEDUP_REMOVED lines=17> */
.L_x_3069:
        /* <DEDUP_REMOVED lines=13> */
.L_x_3071:
[----:B------:R-:W-:Y:S05]  /*3190*/  BSYNC B0 ;  /* 0x0000000000007941 */ /* 0x000fea0003800000 */
.L_x_3070:
        /* <DEDUP_REMOVED lines=17> */
.L_x_3072:
        /* <DEDUP_REMOVED lines=13> */
.L_x_3074:
[----:B------:R-:W-:Y:S05]  /*3380*/  BSYNC B0 ;  /* 0x0000000000007941 */ /* 0x000fea0003800000 */
.L_x_3073:
        /* <DEDUP_REMOVED lines=17> */
.L_x_3075:
        /* <DEDUP_REMOVED lines=13> */
.L_x_3077:
[----:B------:R-:W-:Y:S05]  /*3570*/  BSYNC B0 ;  /* 0x0000000000007941 */ /* 0x000fea0003800000 */
.L_x_3076:
        /* <DEDUP_REMOVED lines=17> */
.L_x_3078:
        /* <DEDUP_REMOVED lines=13> */
.L_x_3080:
[----:B------:R-:W-:Y:S05]  /*3760*/  BSYNC B0 ;  /* 0x0000000000007941 */ /* 0x000fea0003800000 */
.L_x_3079:
[----:B------:R-:W-:Y:S01]  /*3770*/  ISETP.GE.U32.AND P6, PT, R64, UR14, PT ;  /* 0x0000000e40007c0c */ /* 0x000fe2000bfc6070 */
[-C--:B0-----:R-:W-:Y:S01]  /*3780*/  FMUL.FTZ R4, R25, R10.reuse ;  /* 0x0000000a19047220 */ /* 0x081fe20000410000 */
[----:B------:R-:W-:Y:S01]  /*3790*/  ISETP.GE.U32.AND P1, PT, R65, UR14, PT ;  /* 0x0000000e41007c0c */ /* 0x000fe2000bf26070 */
[----:B------:R-:W-:Y:S01]  /*37a0*/  FMUL.FTZ R33, R33, R10 ;  /* 0x0000000a21217220 */ /* 0x000fe20000410000 */
[----:B------:R-:W-:Y:S01]  /*37b0*/  ISETP.GE.U32.AND P2, PT, R66, UR14, PT ;  /* 0x0000000e42007c0c */ /* 0x000fe2000bf46070 */
[----:B------:R-:W-:Y:S01]  /*37c0*/  FADD.FTZ R39, -R15, R34 ;  /* 0x000000220f277221 */ /* 0x000fe20000010100 */
[----:B------:R-:W-:Y:S01]  /*37d0*/  ISETP.GE.U32.AND P3, PT, R67, UR14, PT ;  /* 0x0000000e43007c0c */ /* 0x000fe2000bf66070 */
[C---:B------:R-:W-:Y:S01]  /*37e0*/  FADD.FTZ R35, -R15.reuse, R35 ;  /* 0x000000230f237221 */ /* 0x040fe20000010100 */
[----:B------:R-:W-:Y:S01]  /*37f0*/  ISETP.GE.U32.AND P4, PT, R68, UR14, PT ;  /* 0x0000000e44007c0c */ /* 0x000fe2000bf86070 */
[----:B------:R-:W-:Y:S01]  /*3800*/  FADD.FTZ R75, -R15, R36 ;  /* 0x000000240f4b7221 */ /* 0x000fe20000010100 */
[----:B------:R-:W-:Y:S01]  /*3810*/  ISETP.GE.AND.EX P6, PT, R87, UR15, PT, P6 ;  /* 0x0000000f57007c0c */ /* 0x000fe2000bfc6360 */
        /* <DEDUP_REMOVED lines=18> */
[C---:B------:R-:W-:Y:S01]  /*3940*/  ISETP.GT.U32.OR P6, PT, R0.reuse, 0x1df, P6 ;  /* 0x000001df0000780c */ /* 0x040fe200037c4470 */
[----:B------:R-:W-:Y:S01]  /*3950*/  FADD.FTZ R15, -R15, R53 ;  /* 0x000000350f0f7221 */ /* 0x000fe20000010100 */
        /* <DEDUP_REMOVED lines=17> */
.L_x_3081:
        /* <DEDUP_REMOVED lines=13> */
.L_x_3083:
[----:B------:R-:W-:Y:S05]  /*3b40*/  BSYNC B0 ;  /* 0x0000000000007941 */ /* 0x000fea0003800000 */
.L_x_3082:
        /* <DEDUP_REMOVED lines=17> */
.L_x_3084:
        /* <DEDUP_REMOVED lines=13> */
.L_x_3086:
[----:B------:R-:W-:Y:S05]  /*3d30*/  BSYNC B0 ;  /* 0x0000000000007941 */ /* 0x000fea0003800000 */
.L_x_3085:
        /* <DEDUP_REMOVED lines=13> */
.L_x_3087:
        /* <DEDUP_REMOVED lines=13> */
.L_x_3089:
[----:B------:R-:W-:Y:S05]  /*3ee0*/  BSYNC B0 ;  /* 0x0000000000007941 */ /* 0x000fea0003800000 */
.L_x_3088:
        /* <DEDUP_REMOVED lines=17> */
.L_x_3090:
        /* <DEDUP_REMOVED lines=13> */
.L_x_3092:
[----:B------:R-:W-:Y:S05]  /*40d0*/  BSYNC B0 ;  /* 0x0000000000007941 */ /* 0x000fea0003800000 */
.L_x_3091:
        /* <DEDUP_REMOVED lines=13> */
.L_x_3093:
        /* <DEDUP_REMOVED lines=13> */
.L_x_3095:
[----:B------:R-:W-:Y:S05]  /*4280*/  BSYNC B0 ;  /* 0x0000000000007941 */ /* 0x000fea0003800000 */
.L_x_3094:
        /* <DEDUP_REMOVED lines=19> */
[----:B------:R-:W-:Y:S01]  /*43c0*/  FMUL.FTZ R15, R15, R10 ;  /* 0x0000000a0f0f7220 */ /* 0x000fe20000410000 */
[C---:B------:R-:W-:Y:S01]  /*43d0*/  ISETP.GT.U32.OR P6, PT, R0.reuse, 0x1df, P6 ;  /* 0x000001df0000780c */ /* 0x040fe200037c4470 */
[----:B------:R-:W-:Y:S01]  /*43e0*/  FFMA.FTZ R44, R11, R7, R14 ;  /* 0x000000070b2c7223 */ /* 0x000fe2000001000e */
[----:B------:R-:W-:Y:S01]  /*43f0*/  ISETP.GT.U32.OR P1, PT, R0, 0x1df, P1 ;  /* 0x000001df0000780c */ /* 0x000fe20000f24470 */
[----:B------:R-:W-:Y:S01]  /*4400*/  FFMA.FTZ R45, R12, R45, R13 ;  /* 0x0000002d0c2d7223 */ /* 0x000fe2000001000d */
[----:B------:R-:W-:-:S02]  /*4410*/  ISETP.GT.U32.OR P2, PT, R0, 0x1df, P2 ;  /* 0x000001df0000780c */ /* 0x000fc40001744470 */
[C---:B------:R-:W-:Y:S02]  /*4420*/  ISETP.GT.U32.OR P3, PT, R0.reuse, 0x1df, P3 ;  /* 0x000001df0000780c */ /* 0x040fe40001f64470 */
[----:B------:R-:W-:Y:S01]  /*4430*/  ISETP.GT.U32.OR P4, PT, R0, 0x1df, P4 ;  /* 0x000001df0000780c */ /* 0x000fe20002784470 */
[----:B------:R-:W-:-:S12]  /*4440*/  @!P5 BRA `(.L_x_3096) ;  /* 0x000000000028d947 */ /* 0x000fd80003800000 */
        /* <DEDUP_REMOVED lines=10> */
.L_x_3096:
        /* <DEDUP_REMOVED lines=13> */
.L_x_3098:
[----:B------:R-:W-:Y:S05]  /*45c0*/  BSYNC B0 ;  /* 0x0000000000007941 */ /* 0x000fea0003800000 */
.L_x_3097:
[----:B------:R-:W-:Y:S01]  /*45d0*/  FFMA.FTZ R46, R11, R9, R14 ;  /* 0x000000090b2e7223 */ /* 0x000fe2000001000e */
[----:B------:R-:W-:Y:S01]  /*45e0*/  FFMA.FTZ R47, R12, R47, R13 ;  /* 0x0000002f0c2f7223 */ /* 0x000fe2000001000d */
[----:B------:R-:W-:Y:S06]  /*45f0*/  @!P5 BRA `(.L_x_3099) ;  /* 0x000000000028d947 */ /* 0x000fec0003800000 */
        /* <DEDUP_REMOVED lines=10> */
.L_x_3099:
        /* <DEDUP_REMOVED lines=13> */
.L_x_3101:
[----:B------:R-:W-:Y:S05]  /*4770*/  BSYNC B0 ;  /* 0x0000000000007941 */ /* 0x000fea0003800000 */
.L_x_3100:
[----:B------:R-:W-:Y:S01]  /*4780*/  FFMA.FTZ R48, R11, R17, R14 ;  /* 0x000000110b307223 */ /* 0x000fe2000001000e */
[----:B------:R-:W-:Y:S01]  /*4790*/  FFMA.FTZ R49, R12, R49, R13 ;  /* 0x000000310c317223 */ /* 0x000fe2000001000d */
[----:B------:R-:W-:Y:S06]  /*47a0*/  @!P5 BRA `(.L_x_3102) ;  /* 0x000000000028d947 */ /* 0x000fec0003800000 */
        /* <DEDUP_REMOVED lines=10> */
.L_x_3102:
[----:B------:R-:W-:Y:S04]  /*4850*/  BSSY B0, `(.L_x_3103) ;  /* 0x000000d000007945 */ /* 0x000fe80003800000 */
[----:B------:R-:W-:Y:S05]  /*4860*/  @P2 BRA `(.L_x_3104) ;  /* 0x00000000002c2947 */ /* 0x000fea0003800000 */
[----:B------:R-:W-:Y:S01]  /*4870*/  ULDC.64 UR12, c[0x0][0x270] ;  /* 0x00009c00000c7ab9 */ /* 0x000fe20000000a00 */
[----:B0123--:R-:W-:Y:S01]  /*4880*/  MOV R4, R20 ;  /* 0x0000001400047202 */ /* 0x00ffe20000000f00 */
        /* <DEDUP_REMOVED lines=9> */
.L_x_3104:
[----:B------:R-:W-:Y:S05]  /*4920*/  BSYNC B0 ;  /* 0x0000000000007941 */ /* 0x000fea0003800000 */
.L_x_3103:
[----:B------:R-:W-:Y:S01]  /*4930*/  FFMA.FTZ R50, R11, R19, R14 ;  /* 0x000000130b327223 */ /* 0x000fe2000001000e */
[----:B------:R-:W-:Y:S01]  /*4940*/  FFMA.FTZ R51, R12, R51, R13 ;  /* 0x000000330c337223 */ /* 0x000fe2000001000d */
[----:B------:R-:W-:Y:S06]  /*4950*/  @!P5 BRA `(.L_x_3105) ;  /* 0x000000000028d947 */ /* 0x000fec0003800000 */
        /* <DEDUP_REMOVED lines=10> */
.L_x_3105:
[----:B------:R-:W-:Y:S04]  /*4a00*/  BSSY B0, `(.L_x_3106) ;  /* 0x000000d000007945 */ /* 0x000fe80003800000 */
[----:B------:R-:W-:Y:S05]  /*4a10*/  @P3 BRA `(.L_x_3107) ;  /* 0x00000000002c3947 */ /* 0x000fea0003800000 */
[----:B------:R-:W-:Y:S01]  /*4a20*/  ULDC.64 UR12, c[0x0][0x270] ;  /* 0x00009c00000c7ab9 */ /* 0x000fe20000000a00 */
[----:B01234-:R-:W-:Y:S01]  /*4a30*/  MOV R4, R20 ;  /* 0x0000001400047202 */ /* 0x01ffe20000000f00 */
        /* <DEDUP_REMOVED lines=9> */
.L_x_3107:
[----:B------:R-:W-:Y:S05]  /*4ad0*/  BSYNC B0 ;  /* 0x0000000000007941 */ /* 0x000fea0003800000 */
.L_x_3106:
        /* <DEDUP_REMOVED lines=13> */
.L_x_3108:
[----:B------:R-:W-:Y:S04]  /*4bb0*/  BSSY B0, `(.L_x_3109) ;  /* 0x000000c000007945 */ /* 0x000fe80003800000 */
[----:B------:R-:W-:Y:S05]  /*4bc0*/  @P4 BRA `(.L_x_3110) ;  /* 0x0000000000284947 */ /* 0x000fea0003800000 */
[----:B------:R-:W-:Y:S01]  /*4bd0*/  ULDC.64 UR12, c[0x0][0x270] ;  /* 0x00009c00000c7ab9 */ /* 0x000fe20000000a00 */
[----:B------:R-:W-:Y:S01]  /*4be0*/  MOV R2, R20 ;  /* 0x0000001400027202 */ /* 0x000fe20000000f00 */
[----:B------:R-:W-:-:S04]  /*4bf0*/  IMAD R6, R105, UR12, RZ ;  /* 0x0000000c69067c24 */ /* 0x000fc8000f8e02ff */
[----:B01234-:R-:W-:-:S04]  /*4c00*/  IMAD.WIDE.U32 R4, R73, UR12, R2 ;  /* 0x0000000c49047c25 */ /* 0x01ffc8000f8e0002 */
[----:B------:R-:W-:Y:S01]  /*4c10*/  IMAD R3, R73, UR13, R6 ;  /* 0x0000000d49037c24 */ /* 0x000fe2000f8e0206 */
[----:B------:R-:W-:Y:S02]  /*4c20*/  ULDC.64 UR12, c[0x0][0x210] ;  /* 0x00008400000c7ab9 */ /* 0x000fe40000000a00 */
[----:B------:R-:W-:Y:S02]  /*4c30*/  LEA R2, P1, R4, UR12, 0x2 ;  /* 0x0000000c04027c11 */ /* 0x000fe4000f8210ff */
[----:B------:R-:W-:-:S04]  /*4c40*/  IADD3 R3, R5, R3, RZ ;  /* 0x0000000305037210 */ /* 0x000fc80007ffe0ff */
[----:B------:R-:W-:-:S05]  /*4c50*/  LEA.HI.X R3, R4, UR13, R3, 0x2, P1 ;  /* 0x0000000d04037c11 */ /* 0x000fca00088f1403 */
[----:B------:R0:W-:Y:S02]  /*4c60*/  STG.E.64 desc[UR8][R2.64], R14 ;  /* 0x0000000e02007986 */ /* 0x0001e4000c101b08 */
.L_x_3110:
[----:B------:R-:W-:Y:S05]  /*4c70*/  BSYNC B0 ;  /* 0x0000000000007941 */ /* 0x000fea0003800000 */
.L_x_3109:
[----:B0-----:R-:W0:Y:S01]  /*4c80*/  LDC R3, c[0x0][0x10] ;  /* 0x00000400ff037b82 */ /* 0x001e220000000800 */
[----:B------:R-:W-:Y:S02]  /*4c90*/  IADD3 R76, R76, 0x1, RZ ;  /* 0x000000014c4c7810 */ /* 0x000fe40007ffe0ff */
[----:B0-----:R-:W-:-:S04]  /*4ca0*/  IADD3 R54, R3, R54, RZ ;  /* 0x0000003603367210 */ /* 0x001fc80007ffe0ff */
[----:B------:R-:W-:-:S13]  /*4cb0*/  ISETP.GE.AND P1, PT, R54, UR4, PT ;  /* 0x0000000436007c0c */ /* 0x000fda000bf26270 */
[----:B------:R-:W-:Y:S05]  /*4cc0*/  @!P1 BRA `(.L_x_3111) ;  /* 0xffffffb400849947 */ /* 0x000fea000383ffff */
[----:B------:R-:W-:Y:S05]  /*4cd0*/  EXIT ;  /* 0x000000000000794d */ /* 0x000fea0003800000 */
.L_x_3112:
        /* <DEDUP_REMOVED lines=10> */
.L_x_3318:


//--------------------- .text._Z35group_norm_nhwc_fwd_one_pass_kernelI11Fp32IOFp16WLi64ELi30ELi480EEv26Group_norm_nhwc_fwd_params --------------------------
	.section	.text._Z35group_norm_nhwc_fwd_one_pass_kernelI11Fp32IOFp16WLi64ELi30ELi480EEv26Group_norm_nhwc_fwd_params,"ax",@progbits
	.align	128
        .global         _Z35group_norm_nhwc_fwd_one_pass_kernelI11Fp32IOFp16WLi64ELi30ELi480EEv26Group_norm_nhwc_fwd_params
        .type           _Z35group_norm_nhwc_fwd_one_pass_kernelI11Fp32IOFp16WLi64ELi30ELi480EEv26Group_norm_nhwc_fwd_params,@function
        .size           _Z35group_norm_nhwc_fwd_one_pass_kernelI11Fp32IOFp16WLi64ELi30ELi480EEv26Group_norm_nhwc_fwd_params,(.L_x_3319 - _Z35group_norm_nhwc_fwd_one_pass_kernelI11Fp32IOFp16WLi64ELi30ELi480EEv26Group_norm_nhwc_fwd_params)
        .other          _Z35group_norm_nhwc_fwd_one_pass_kernelI11Fp32IOFp16WLi64ELi30ELi480EEv26Group_norm_nhwc_fwd_params,@"STO_CUDA_ENTRY STV_DEFAULT"
_Z35group_norm_nhwc_fwd_one_pass_kernelI11Fp32IOFp16WLi64ELi30ELi480EEv26Group_norm_nhwc_fwd_params:
.text._Z35group_norm_nhwc_fwd_one_pass_kernelI11Fp32IOFp16WLi64ELi30ELi480EEv26Group_norm_nhwc_fwd_params:
        /* <DEDUP_REMOVED lines=28> */
.L_x_3128:
        /* <DEDUP_REMOVED lines=152> */
.L_x_3114:
[----:B------:R-:W-:Y:S05]  /*0b40*/  BSYNC B0 ;  /* 0x0000000000007941 */ /* 0x000fea0003800000 */
.L_x_3113:
        /* <DEDUP_REMOVED lines=28> */
.L_x_3117:
[----:B-1----:R-:W2:Y:S04]  /*0d10*/  LDG.E.STRONG.GPU R12, desc[UR8][R10.64] ;  /* 0x000000080a0c7981 */ /* 0x002ea8000c1ef900 */
[----:B--2---:R-:W-:Y:S01]  /*0d20*/  CCTL.IVALL ;  /* 0x00000000ff00798f */ /* 0x004fe20002000000 */
[----:B------:R-:W-:Y:S05]  /*0d30*/  YIELD ;  /* 0x0000000000007946 */ /* 0x000fea0003800000 */
[----:B------:R-:W-:-:S13]  /*0d40*/  ISETP.NE.AND P1, PT, R12, R15, PT ;  /* 0x0000000f0c00720c */ /* 0x000fda0003f25270 */
[----:B------:R-:W-:Y:S05]  /*0d50*/  @P1 BRA `(.L_x_3117) ;  /* 0xfffffffc00ec1947 */ /* 0x000fea000383ffff */
.L_x_3116:
        /* <DEDUP_REMOVED lines=11> */
.L_x_3119:
        /* <DEDUP_REMOVED lines=63> */
.L_x_3118:
        /* <DEDUP_REMOVED lines=19> */
.L_x_3121:
[----:B------:R-:W-:Y:S05]  /*1330*/  BSYNC B0 ;  /* 0x0000000000007941 */ /* 0x000fea0003800000 */
.L_x_3120:
        /* <DEDUP_REMOVED lines=33> */
.L_x_3115:
        /* <DEDUP_REMOVED lines=46> */
[----:B--2---:R-:W-:Y:S02]  /*1830*/  HADD2.F32 R2, -RZ, R0.H0_H0 ;  /* 0x20000000ff027230 */ /* 0x004fe40000004100 */
[----:B---3--:R-:W-:Y:S02]  /*1840*/  HADD2.F32 R23, -RZ, R23.H0_H0 ;  /* 0x20000017ff177230 */ /* 0x008fe40000004100 */
[----:B----4-:R-:W-:-:S02]  /*1850*/  HADD2.F32 R3, -RZ, R28.H0_H0 ;  /* 0x2000001cff037230 */ /* 0x010fc40000004100 */
[----:B------:R-:W-:Y:S02]  /*1860*/  HADD2.F32 R0, -RZ, R29.H0_H0 ;  /* 0x2000001dff007230 */ /* 0x000fe40000004100 */
[C-C-:B------:R-:W-:Y:S01]  /*1870*/  FFMA.FTZ R4, R2.reuse, R11, R23.reuse ;  /* 0x0000000b02047223 */ /* 0x140fe20000010017 */
        /* <DEDUP_REMOVED lines=13> */
.L_x_3122:
        /* <DEDUP_REMOVED lines=14> */
.L_x_3124:
[----:B------:R-:W-:Y:S05]  /*1a30*/  BSYNC B0 ;  /* 0x0000000000007941 */ /* 0x000fea0003800000 */
.L_x_3123:
        /* <DEDUP_REMOVED lines=13> */
.L_x_3125:
        /* <DEDUP_REMOVED lines=17> */
.L_x_3127:
[----:B------:R-:W-:Y:S05]  /*1c20*/  BSYNC B0 ;  /* 0x0000000000007941 */ /* 0x000fea0003800000 */
.L_x_3126:
[----:B-1----:R-:W1:Y:S01]  /*1c30*/  LDC R3, c[0x0][0x10] ;  /* 0x00000400ff037b82 */ /* 0x002e620000000800 */
[----:B------:R-:W-:Y:S02]  /*1c40*/  IADD3 R7, R7, 0x1, RZ ;  /* 0x0000000107077810 */ /* 0x000fe40007ffe0ff */
[----:B-1----:R-:W-:-:S04]  /*1c50*/  IADD3 R22, R3, R22, RZ ;  /* 0x0000001603167210 */ /* 0x002fc80007ffe0ff */
[----:B------:R-:W-:-:S13]  /*1c60*/  ISETP.GE.AND P1, PT, R22, UR4, PT ;  /* 0x0000000416007c0c */ /* 0x000fda000bf26270 */
[----:B------:R-:W-:Y:S05]  /*1c70*/  @!P1 BRA `(.L_x_3128) ;  /* 0xffffffe400509947 */ /* 0x000fea000383ffff */
[----:B------:R-:W-:Y:S05]  /*1c80*/  EXIT ;  /* 0x000000000000794d */ /* 0x000fea0003800000 */
.L_x_3129:
        /* <DEDUP_REMOVED lines=15> */
.L_x_3319:


//--------------------- .text._Z35group_norm_nhwc_fwd_one_pass_kernelI11Fp32IOFp16WLi128ELi30ELi480EEv26Group_norm_nhwc_fwd_params --------------------------
	.section	.text._Z35group_norm_nhwc_fwd_one_pass_kernelI11Fp32IOFp16WLi128ELi30ELi480EEv26Group_norm_nhwc_fwd_params,"ax",@progbits
	.align	128
        .global         _Z35group_norm_nhwc_fwd_one_pass_kernelI11Fp32IOFp16WLi128ELi30ELi480EEv26Group_norm_nhwc_fwd_params
        .type           _Z35group_norm_nhwc_fwd_one_pass_kernelI11Fp32IOFp16WLi128ELi30ELi480EEv26Group_norm_nhwc_fwd_params,@function
        .size           _Z35group_norm_nhwc_fwd_one_pass_kernelI11Fp32IOFp16WLi128ELi30ELi480EEv26Group_norm_nhwc_fwd_params,(.L_x_3320 - _Z35group_norm_nhwc_fwd_one_pass_kernelI11Fp32IOFp16WLi128ELi30ELi480EEv26Group_norm_nhwc_fwd_params)
        .other          _Z35group_norm_nhwc_fwd_one_pass_kernelI11Fp32IOFp16WLi128ELi30ELi480EEv26Group_norm_nhwc_fwd_params,@"STO_CUDA_ENTRY STV_DEFAULT"
_Z35group_norm_nhwc_fwd_one_pass_kernelI11Fp32IOFp16WLi128ELi30ELi480EEv26Group_norm_nhwc_fwd_params:
.text._Z35group_norm_nhwc_fwd_one_pass_kernelI11Fp32IOFp16WLi128ELi30ELi480EEv26Group_norm_nhwc_fwd_params:
        /* <DEDUP_REMOVED lines=22> */
.L_x_3151:
        /* <DEDUP_REMOVED lines=202> */
.L_x_3131:
[----:B------:R-:W-:Y:S05]  /*0e00*/  BSYNC B0 ;  /* 0x0000000000007941 */ /* 0x000fea0003800000 */
.L_x_3130:
        /* <DEDUP_REMOVED lines=28> */
.L_x_3134:
[----:B-1----:R-:W2:Y:S04]  /*0fd0*/  LDG.E.STRONG.GPU R12, desc[UR8][R10.64] ;  /* 0x000000080a0c7981 */ /* 0x002ea8000c1ef900 */
[----:B--2---:R-:W-:Y:S01]  /*0fe0*/  CCTL.IVALL ;  /* 0x00000000ff00798f */ /* 0x004fe20002000000 */
[----:B------:R-:W-:Y:S05]  /*0ff0*/  YIELD ;  /* 0x0000000000007946 */ /* 0x000fea0003800000 */
[----:B------:R-:W-:-:S13]  /*1000*/  ISETP.NE.AND P1, PT, R12, R15, PT ;  /* 0x0000000f0c00720c */ /* 0x000fda0003f25270 */
[----:B------:R-:W-:Y:S05]  /*1010*/  @P1 BRA `(.L_x_3134) ;  /* 0xfffffffc00ec1947 */ /* 0x000fea000383ffff */
.L_x_3133:
        /* <DEDUP_REMOVED lines=11> */
.L_x_3136:
        /* <DEDUP_REMOVED lines=63> */
.L_x_3135:
        /* <DEDUP_REMOVED lines=19> */
.L_x_3138:
[----:B------:R-:W-:Y:S05]  /*15f0*/  BSYNC B0 ;  /* 0x0000000000007941 */ /* 0x000fea0003800000 */
.L_x_3137:
        /* <DEDUP_REMOVED lines=32> */
.L_x_3132:
        /* <DEDUP_REMOVED lines=63> */
[----:B--2---:R-:W-:Y:S02]  /*1bf0*/  HADD2.F32 R16, -RZ, R20.H0_H0 ;  /* 0x20000014ff107230 */ /* 0x004fe40000004100 */
[-C--:B------:R-:W-:Y:S01]  /*1c00*/  FMUL.FTZ R20, R28, R19.reuse ;  /* 0x000000131c147220 */ /* 0x080fe20000410000 */
[----:B---3--:R-:W-:Y:S02]  /*1c10*/  HADD2.F32 R17, -RZ, R21.H0_H0 ;  /* 0x20000015ff117230 */ /* 0x008fe40000004100 */
[----:B------:R-:W-:Y:S01]  /*1c20*/  FMUL.FTZ R21, R24, R19 ;  /* 0x0000001318157220 */ /* 0x000fe20000410000 */
[----:B----4-:R-:W-:-:S02]  /*1c30*/  HADD2.F32 R9, -RZ, R18.H0_H0 ;  /* 0x20000012ff097230 */ /* 0x010fc40000004100 */
[-C--:B------:R-:W-:Y:S01]  /*1c40*/  FMUL.FTZ R18, R26, R19.reuse ;  /* 0x000000131a127220 */ /* 0x080fe20000410000 */
[----:B-----5:R-:W-:Y:S02]  /*1c50*/  HADD2.F32 R8, -RZ, R22.H0_H0 ;  /* 0x20000016ff087230 */ /* 0x020fe40000004100 */
[-C--:B------:R-:W-:Y:S01]  /*1c60*/  FMUL.FTZ R22, R14, R19.reuse ;  /* 0x000000130e167220 */ /* 0x080fe20000410000 */
[----:B------:R-:W-:Y:S01]  /*1c70*/  FMUL.FTZ R19, R27, R19 ;  /* 0x000000131b137220 */ /* 0x000fe20000410000 */
        /* <DEDUP_REMOVED lines=13> */
.L_x_3139:
        /* <DEDUP_REMOVED lines=13> */
.L_x_3141:
[----:B------:R-:W-:Y:S05]  /*1e20*/  BSYNC B0 ;  /* 0x0000000000007941 */ /* 0x000fea0003800000 */
.L_x_3140:
        /* <DEDUP_REMOVED lines=13> */
.L_x_3142:
        /* <DEDUP_REMOVED lines=13> */
.L_x_3144:
[----:B------:R-:W-:Y:S05]  /*1fd0*/  BSYNC B0 ;  /* 0x0000000000007941 */ /* 0x000fea0003800000 */
.L_x_3143:
        /* <DEDUP_REMOVED lines=13> */
.L_x_3145:
        /* <DEDUP_REMOVED lines=13> */
.L_x_3147:
[----:B------:R-:W-:Y:S05]  /*2180*/  BSYNC B0 ;  /* 0x0000000000007941 */ /* 0x000fea0003800000 */
.L_x_3146:
        /* <DEDUP_REMOVED lines=13> */
.L_x_3148:
        /* <DEDUP_REMOVED lines=12> */
.L_x_3150:
[----:B------:R-:W-:Y:S05]  /*2320*/  BSYNC B0 ;  /* 0x0000000000007941 */ /* 0x000fea0003800000 */
.L_x_3149:
[----:B-1----:R-:W1:Y:S01]  /*2330*/  LDC R5, c[0x0][0x10] ;  /* 0x00000400ff057b82 */ /* 0x002e620000000800 */
[----:B------:R-:W-:Y:S02]  /*2340*/  IADD3 R0, R0, 0x1, RZ ;  /* 0x0000000100007810 */ /* 0x000fe40007ffe0ff */
[----:B-1----:R-:W-:-:S04]  /*2350*/  IADD3 R32, R5, R32, RZ ;  /* 0x0000002005207210 */ /* 0x002fc80007ffe0ff */
[----:B------:R-:W-:-:S13]  /*2360*/  ISETP.GE.AND P1, PT, R32, UR4, PT ;  /* 0x0000000420007c0c */ /* 0x000fda000bf26270 */
[----:B------:R-:W-:Y:S05]  /*2370*/  @!P1 BRA `(.L_x_3151) ;  /* 0xffffffdc00789947 */ /* 0x000fea000383ffff */
[----:B------:R-:W-:Y:S05]  /*2380*/  EXIT ;  /* 0x000000000000794d */ /* 0x000fea0003800000 */
.L_x_3152:
        /* <DEDUP_REMOVED lines=15> */
.L_x_3320:


//--------------------- .text._Z35group_norm_nhwc_fwd_one_pass_kernelI11Fp32IOFp16WLi256ELi30ELi480EEv26Group_norm_nhwc_fwd_params --------------------------
	.section	.text._Z35group_norm_nhwc_fwd_one_pass_kernelI11Fp32IOFp16WLi256ELi30ELi480EEv26Group_norm_nhwc_fwd_params,"ax",@progbits
	.align	128
        .global         _Z35group_norm_nhwc_fwd_one_pass_kernelI11Fp32IOFp16WLi256ELi30ELi480EEv26Group_norm_nhwc_fwd_params
        .type           _Z35group_norm_nhwc_fwd_one_pass_kernelI11Fp32IOFp16WLi256ELi30ELi480EEv26Group_norm_nhwc_fwd_params,@function
        .size           _Z35group_norm_nhwc_fwd_one_pass_kernelI11Fp32IOFp16WLi256ELi30ELi480EEv26Group_norm_nhwc_fwd_params,(.L_x_3321 - _Z35group_norm_nhwc_fwd_one_pass_kernelI11Fp32IOFp16WLi256ELi30ELi480EEv26Group_norm_nhwc_fwd_params)
        .other          _Z35group_norm_nhwc_fwd_one_pass_kernelI11Fp32IOFp16WLi256ELi30ELi480EEv26Group_norm_nhwc_fwd_params,@"STO_CUDA_ENTRY STV_DEFAULT"
_Z35group_norm_nhwc_fwd_one_pass_kernelI11Fp32IOFp16WLi256ELi30ELi480EEv26Group_norm_nhwc_fwd_params:
.text._Z35group_norm_nhwc_fwd_one_pass_kernelI11Fp32IOFp16WLi256ELi30ELi480EEv26Group_norm_nhwc_fwd_params:
        /* <DEDUP_REMOVED lines=45> */
.L_x_3189:
        /* <DEDUP_REMOVED lines=268> */
.L_x_3154:
[----:B------:R-:W-:Y:S05]  /*1390*/  BSYNC B0 ;  /* 0x0000000000007941 */ /* 0x000fea0003800000 */
.L_x_3153:
        /* <DEDUP_REMOVED lines=28> */
.L_x_3157:
[----:B-1----:R-:W2:Y:S04]  /*1560*/  LDG.E.STRONG.GPU R22, desc[UR8][R20.64] ;  /* 0x0000000814167981 */ /* 0x002ea8000c1ef900 */
[----:B--2---:R-:W-:Y:S01]  /*1570*/  CCTL.IVALL ;  /* 0x00000000ff00798f */ /* 0x004fe20002000000 */
[----:B------:R-:W-:Y:S05]  /*1580*/  YIELD ;  /* 0x0000000000007946 */ /* 0x000fea0003800000 */
[----:B------:R-:W-:-:S13]  /*1590*/  ISETP.NE.AND P0, PT, R22, R27, PT ;  /* 0x0000001b1600720c */ /* 0x000fda0003f05270 */
[----:B------:R-:W-:Y:S05]  /*15a0*/  @P0 BRA `(.L_x_3157) ;  /* 0xfffffffc00ec0947 */ /* 0x000fea000383ffff */
.L_x_3156:
        /* <DEDUP_REMOVED lines=17> */
.L_x_3161:
        /* <DEDUP_REMOVED lines=115> */
.L_x_3160:
        /* <DEDUP_REMOVED lines=61> */
.L_x_3162:
[----:B------:R-:W-:-:S13]  /*21c0*/  ISETP.NE.OR P0, PT, R25, RZ, P0 ;  /* 0x000000ff1900720c */ /* 0x000fda0000705670 */
[----:B------:R-:W-:Y:S05]  /*21d0*/  @!P0 BRA `(.L_x_3158) ;  /* 0x00000000007c8947 */ /* 0x000fea0003800000 */
.L_x_3159:
        /* <DEDUP_REMOVED lines=31> */
.L_x_3158:
        /* <DEDUP_REMOVED lines=11> */
.L_x_3164:
[----:B------:R-:W-:Y:S05]  /*2480*/  BSYNC B0 ;  /* 0x0000000000007941 */ /* 0x000fea0003800000 */
.L_x_3163:
        /* <DEDUP_REMOVED lines=16> */
.L_x_3155:
        /* <DEDUP_REMOVED lines=46> */
[----:B--2---:R-:W-:Y:S02]  /*2870*/  HADD2.F32 R19, -RZ, R43.H0_H0 ;  /* 0x2000002bff137230 */ /* 0x004fe40000004100 */
[----:B---3--:R-:W-:Y:S02]  /*2880*/  HADD2.F32 R22, -RZ, R50.H0_H0 ;  /* 0x20000032ff167230 */ /* 0x008fe40000004100 */
[----:B------:R-:W-:Y:S01]  /*2890*/  FADD.FTZ R50, -R18, R31 ;  /* 0x0000001f12327221 */ /* 0x000fe20000010100 */
[----:B----4-:R-:W-:Y:S02]  /*28a0*/  HADD2.F32 R28, -RZ, R51.H0_H0 ;  /* 0x20000033ff1c7230 */ /* 0x010fe40000004100 */
[----:B------:R-:W-:-:S03]  /*28b0*/  HADD2.F32 R29, -RZ, R52.H0_H0 ;  /* 0x20000034ff1d7230 */ /* 0x000fc60000004100 */
        /* <DEDUP_REMOVED lines=13> */
.L_x_3165:
        /* <DEDUP_REMOVED lines=13> */
.L_x_3167:
[----:B------:R-:W-:Y:S05]  /*2a60*/  BSYNC B0 ;  /* 0x0000000000007941 */ /* 0x000fea0003800000 */
.L_x_3166:
        /* <DEDUP_REMOVED lines=17> */
.L_x_3168:
        /* <DEDUP_REMOVED lines=13> */
.L_x_3170:
[----:B------:R-:W-:Y:S05]  /*2c50*/  BSYNC B0 ;  /* 0x0000000000007941 */ /* 0x000fea0003800000 */
.L_x_3169:
        /* <DEDUP_REMOVED lines=17> */
.L_x_3171:
        /* <DEDUP_REMOVED lines=13> */
.L_x_3173:
[----:B------:R-:W-:Y:S05]  /*2e40*/  BSYNC B0 ;  /* 0x0000000000007941 */ /* 0x000fea0003800000 */
.L_x_3172:
        /* <DEDUP_REMOVED lines=17> */
.L_x_3174:
        /* <DEDUP_REMOVED lines=13> */
.L_x_3176:
[----:B------:R-:W-:Y:S05]  /*3030*/  BSYNC B0 ;  /* 0x0000000000007941 */ /* 0x000fea0003800000 */
.L_x_3175:
        /* <DEDUP_REMOVED lines=23> */
.L_x_3177:
        /* <DEDUP_REMOVED lines=13> */
.L_x_3179:
[----:B------:R-:W-:Y:S05]  /*3280*/  BSYNC B0 ;  /* 0x0000000000007941 */ /* 0x000fea0003800000 */
.L_x_3178:
        /* <DEDUP_REMOVED lines=19> */
.L_x_3180:
        /* <DEDUP_REMOVED lines=13> */
.L_x_3182:
[----:B------:R-:W-:Y:S05]  /*3490*/  BSYNC B0 ;  /* 0x0000000000007941 */ /* 0x000fea0003800000 */
.L_x_3181:
        /* <DEDUP_REMOVED lines=27> */
.L_x_3183:
        /* <DEDUP_REMOVED lines=13> */
.L_x_3185:
[----:B------:R-:W-:Y:S05]  /*3720*/  BSYNC B0 ;  /* 0x0000000000007941 */ /* 0x000fea0003800000 */
.L_x_3184:
        /* <DEDUP_REMOVED lines=13> */
.L_x_3186:
        /* <DEDUP_REMOVED lines=12> */
.L_x_3188:
[----:B------:R-:W-:Y:S05]  /*38c0*/  BSYNC B0 ;  /* 0x0000000000007941 */ /* 0x000fea0003800000 */
.L_x_3187:
[----:B01----:R-:W0:Y:S01]  /*38d0*/  LDC R15, c[0x0][0x10] ;  /* 0x00000400ff0f7b82 */ /* 0x003e220000000800 */
[----:B------:R-:W-:Y:S02]  /*38e0*/  IADD3 R8, R8, 0x1, RZ ;  /* 0x0000000108087810 */ /* 0x000fe40007ffe0ff */
[----:B0-----:R-:W-:-:S04]  /*38f0*/  IADD3 R6, R15, R6, RZ ;  /* 0x000000060f067210 */ /* 0x001fc80007ffe0ff */
[----:B------:R-:W-:-:S13]  /*3900*/  ISETP.GE.AND P0, PT, R6, UR4, PT ;  /* 0x0000000406007c0c */ /* 0x000fda000bf06270 */
[----:B------:R-:W-:Y:S05]  /*3910*/  @!P0 BRA `(.L_x_3189) ;  /* 0xffffffc8006c8947 */ /* 0x000fea000383ffff */
[----:B------:R-:W-:Y:S05]  /*3920*/  EXIT ;  /* 0x000000000000794d */ /* 0x000fea0003800000 */
.L_x_3190:
        /* <DEDUP_REMOVED lines=13> */
.L_x_3321:


//--------------------- .text._Z35group_norm_nhwc_fwd_one_pass_kernelI11Fp32IOFp16WLi512ELi30ELi480EEv26Group_norm_nhwc_fwd_params --------------------------
	.section	.text._Z35group_norm_nhwc_fwd_one_pass_kernelI11Fp32IOFp16WLi512ELi30ELi480EEv26Group_norm_nhwc_fwd_params,"ax",@progbits
	.align	128
        .global         _Z35group_norm_nhwc_fwd_one_pass_kernelI11Fp32IOFp16WLi512ELi30ELi480EEv26Group_norm_nhwc_fwd_params
        .type           _Z35group_norm_nhwc_fwd_one_pass_kernelI11Fp32IOFp16WLi512ELi30ELi480EEv26Group_norm_nhwc_fwd_params,@function
        .size           _Z35group_norm_nhwc_fwd_one_pass_kernelI11Fp32IOFp16WLi512ELi30ELi480EEv26Group_norm_nhwc_fwd_params,(.L_x_3322 - _Z35group_norm_nhwc_fwd_one_pass_kernelI11Fp32IOFp16WLi512ELi30ELi480EEv26Group_norm_nhwc_fwd_params)
        .other          _Z35group_norm_nhwc_fwd_one_pass_kernelI11Fp32IOFp16WLi512ELi30ELi480EEv26Group_norm_nhwc_fwd_params,@"STO_CUDA_ENTRY STV_DEFAULT"
_Z35group_norm_nhwc_fwd_one_pass_kernelI11Fp32IOFp16WLi512ELi30ELi480EEv26Group_norm_nhwc_fwd_params:
.text._Z35group_norm_nhwc_fwd_one_pass_kernelI11Fp32IOFp16WLi512ELi30ELi480EEv26Group_norm_nhwc_fwd_params:
        /* <DEDUP_REMOVED lines=46> */
.L_x_3248:
        /* <DEDUP_REMOVED lines=439> */
.L_x_3192:
[----:B------:R-:W-:Y:S05]  /*1e50*/  BSYNC B0 ;  /* 0x0000000000007941 */ /* 0x000fea0003800000 */
.L_x_3191:
        /* <DEDUP_REMOVED lines=28> */
.L_x_3195:
[----:B-1----:R-:W2:Y:S04]  /*2020*/  LDG.E.STRONG.GPU R8, desc[UR8][R6.64] ;  /* 0x0000000806087981 */ /* 0x002ea8000c1ef900 */
[----:B--2---:R-:W-:Y:S01]  /*2030*/  CCTL.IVALL ;  /* 0x00000000ff00798f */ /* 0x004fe20002000000 */
[----:B------:R-:W-:Y:S05]  /*2040*/  YIELD ;  /* 0x0000000000007946 */ /* 0x000fea0003800000 */
[----:B------:R-:W-:-:S13]  /*2050*/  ISETP.NE.AND P1, PT, R8, R11, PT ;  /* 0x0000000b0800720c */ /* 0x000fda0003f25270 */
[----:B------:R-:W-:Y:S05]  /*2060*/  @P1 BRA `(.L_x_3195) ;  /* 0xfffffffc00ec1947 */ /* 0x000fea000383ffff */
.L_x_3194:
        /* <DEDUP_REMOVED lines=11> */
.L_x_3197:
        /* <DEDUP_REMOVED lines=63> */
.L_x_3196:
        /* <DEDUP_REMOVED lines=19> */
.L_x_3199:
[----:B------:R-:W-:Y:S05]  /*2640*/  BSYNC B0 ;  /* 0x0000000000007941 */ /* 0x000fea0003800000 */
.L_x_3198:
        /* <DEDUP_REMOVED lines=32> */
.L_x_3193:
        /* <DEDUP_REMOVED lines=40> */
[----:B--2---:R-:W-:Y:S02]  /*2ad0*/  HADD2.F32 R11, -RZ, R14.H0_H0 ;  /* 0x2000000eff0b7230 */ /* 0x004fe40000004100 */
        /* <DEDUP_REMOVED lines=16> */
.L_x_3200:
        /* <DEDUP_REMOVED lines=13> */
.L_x_3202:
[----:B------:R-:W-:Y:S05]  /*2cb0*/  BSYNC B0 ;  /* 0x0000000000007941 */ /* 0x000fea0003800000 */
.L_x_3201:
        /* <DEDUP_REMOVED lines=33> */
.L_x_3203:
        /* <DEDUP_REMOVED lines=13> */
.L_x_3205:
[----:B------:R-:W-:Y:S05]  /*2fa0*/  BSYNC B0 ;  /* 0x0000000000007941 */ /* 0x000fea0003800000 */
.L_x_3204:
        /* <DEDUP_REMOVED lines=17> */
.L_x_3206:
        /* <DEDUP_REMOVED lines=13> */
.L_x_3208:
[----:B------:R-:W-:Y:S05]  /*3190*/  BSYNC B0 ;  /* 0x0000000000007941 */ /* 0x000fea0003800000 */
.L_x_3207:
        /* <DEDUP_REMOVED lines=17> */
.L_x_3209:
        /* <DEDUP_REMOVED lines=13> */
.L_x_3211:
[----:B------:R-:W-:Y:S05]  /*3380*/  BSYNC B0 ;  /* 0x0000000000007941 */ /* 0x000fea0003800000 */
.L_x_3210:
        /* <DEDUP_REMOVED lines=17> */
.L_x_3212:
        /* <DEDUP_REMOVED lines=13> */
.L_x_3214:
[----:B------:R-:W-:Y:S05]  /*3570*/  BSYNC B0 ;  /* 0x0000000000007941 */ /* 0x000fea0003800000 */
.L_x_3213:
        /* <DEDUP_REMOVED lines=17> */
.L_x_3215:
        /* <DEDUP_REMOVED lines=13> */
.L_x_3217:
[----:B------:R-:W-:Y:S05]  /*3760*/  BSYNC B0 ;  /* 0x0000000000007941 */ /* 0x000fea0003800000 */
.L_x_3216:
        /* <DEDUP_REMOVED lines=48> */
.L_x_3218:
        /* <DEDUP_REMOVED lines=13> */
.L_x_3220:
[----:B------:R-:W-:Y:S05]  /*3b40*/  BSYNC B0 ;  /* 0x0000000000007941 */ /* 0x000fea0003800000 */
.L_x_3219:
        /* <DEDUP_REMOVED lines=17> */
.L_x_3221:
        /* <DEDUP_REMOVED lines=13> */
.L_x_3223:
[----:B------:R-:W-:Y:S05]  /*3d30*/  BSYNC B0 ;  /* 0x0000000000007941 */ /* 0x000fea0003800000 */
.L_x_3222:
        /* <DEDUP_REMOVED lines=13> */
.L_x_3224:
        /* <DEDUP_REMOVED lines=13> */
.L_x_3226:
[----:B------:R-:W-:Y:S05]  /*3ee0*/  BSYNC B0 ;  /* 0x0000000000007941 */ /* 0x000fea0003800000 */
.L_x_3225:
        /* <DEDUP_REMOVED lines=17> */
.L_x_3227:
        /* <DEDUP_REMOVED lines=13> */
.L_x_3229:
[----:B------:R-:W-:Y:S05]  /*40d0*/  BSYNC B0 ;  /* 0x0000000000007941 */ /* 0x000fea0003800000 */
.L_x_3228:
        /* <DEDUP_REMOVED lines=13> */
.L_x_3230:
        /* <DEDUP_REMOVED lines=13> */
.L_x_3232:
[----:B------:R-:W-:Y:S05]  /*4280*/  BSYNC B0 ;  /* 0x0000000000007941 */ /* 0x000fea0003800000 */
.L_x_3231:
        /* <DEDUP_REMOVED lines=38> */
.L_x_3233:
        /* <DEDUP_REMOVED lines=13> */
.L_x_3235:
[----:B------:R-:W-:Y:S05]  /*45c0*/  BSYNC B0 ;  /* 0x0000000000007941 */ /* 0x000fea0003800000 */
.L_x_3234:
        /* <DEDUP_REMOVED lines=13> */
.L_x_3236:
        /* <DEDUP_REMOVED lines=13> */
.L_x_3238:
[----:B------:R-:W-:Y:S05]  /*4770*/  BSYNC B0 ;  /* 0x0000000000007941 */ /* 0x000fea0003800000 */
.L_x_3237:
        /* <DEDUP_REMOVED lines=13> */
.L_x_3239:
        /* <DEDUP_REMOVED lines=13> */
.L_x_3241:
[----:B------:R-:W-:Y:S05]  /*4920*/  BSYNC B0 ;  /* 0x0000000000007941 */ /* 0x000fea0003800000 */
.L_x_3240:
        /* <DEDUP_REMOVED lines=13> */
.L_x_3242:
        /* <DEDUP_REMOVED lines=13> */
.L_x_3244:
[----:B------:R-:W-:Y:S05]  /*4ad0*/  BSYNC B0 ;  /* 0x0000000000007941 */ /* 0x000fea0003800000 */
.L_x_3243:
        /* <DEDUP_REMOVED lines=13> */
.L_x_3245:
        /* <DEDUP_REMOVED lines=12> */
.L_x_3247:
[----:B------:R-:W-:Y:S05]  /*4c70*/  BSYNC B0 ;  /* 0x0000000000007941 */ /* 0x000fea0003800000 */
.L_x_3246:
[----:B0-----:R-:W0:Y:S01]  /*4c80*/  LDC R3, c[0x0][0x10] ;  /* 0x00000400ff037b82 */ /* 0x001e220000000800 */
[----:B------:R-:W-:Y:S02]  /*4c90*/  IADD3 R76, R76, 0x1, RZ ;  /* 0x000000014c4c7810 */ /* 0x000fe40007ffe0ff */
[----:B0-----:R-:W-:-:S04]  /*4ca0*/  IADD3 R54, R3, R54, RZ ;  /* 0x0000003603367210 */ /* 0x001fc80007ffe0ff */
[----:B------:R-:W-:-:S13]  /*4cb0*/  ISETP.GE.AND P1, PT, R54, UR4, PT ;  /* 0x0000000436007c0c */ /* 0x000fda000bf26270 */
[----:B------:R-:W-:Y:S05]  /*4cc0*/  @!P1 BRA `(.L_x_3248) ;  /* 0xffffffb400849947 */ /* 0x000fea000383ffff */
[----:B------:R-:W-:Y:S05]  /*4cd0*/  EXIT ;  /* 0x000000000000794d */ /* 0x000fea0003800000 */
.L_x_3249:
        /* <DEDUP_REMOVED lines=10> */
.L_x_3322:


//--------------------- .nv.shared.reserved.0     --------------------------
	.section	.nv.shared.reserved.0,"aw",@nobits
	.weak		__nv_reservedSMEM_offset_0_alias
	.size		__nv_reservedSMEM_offset_0_alias, 0, 0
	.other		__nv_reservedSMEM_offset_0_alias,@"STO_CUDA_RESERVED_SHARED STV_DEFAULT"
__nv_reservedSMEM_offset_0_alias:
	.zero		0


//--------------------- .nv.global                --------------------------
	.section	.nv.global,"aw",@nobits
.nv.global:
	.type		_ZN61_INTERNAL_bbf27814_30_group_norm_nhwc_one_pass_30_cu_695b27a56thrust23THRUST_300001_SM_900_NS12placeholders2_5E,@object
	.size		_ZN61_INTERNAL_bbf27814_30_group_norm_nhwc_one_pass_30_cu_695b27a56thrust23THRUST_300001_SM_900_NS12placeholders2_5E,(_ZN61_INTERNAL_bbf27814_30_group_norm_nhwc_one_pass_30_cu_695b27a54cuda3std3__45__cpo6cbeginE - _ZN61_INTERNAL_bbf27814_30_group_norm_nhwc_one_pass_30_cu_695b27a56thrust23THRUST_300001_SM_900_NS12placeholders2_5E)
_ZN61_INTERNAL_bbf27814_30_group_norm_nhwc_one_pass_30_cu_695b27a56thrust23THRUST_300001_SM_900_NS12placeholders2_5E:
	.zero		1
	.type		_ZN61_INTERNAL_bbf27814_30_group_norm_nhwc_one_pass_30_cu_695b27a54cuda3std3__45__cpo6cbeginE,@object
	.size		_ZN61_INTERNAL_bbf27814_30_group_norm_nhwc_one_pass_30_cu_695b27a54cuda3std3__45__cpo6cbeginE,(_ZN61_INTERNAL_bbf27814_30_group_norm_nhwc_one_pass_30_cu_695b27a54cuda3std6ranges3__45__cpo6cbeginE - _ZN61_INTERNAL_bbf27814_30_group_norm_nhwc_one_pass_30_cu_695b27a54cuda3std3__45__cpo6cbeginE)
_ZN61_INTERNAL_bbf27814_30_group_norm_nhwc_one_pass_30_cu_695b27a54cuda3std3__45__cpo6cbeginE:
	.zero		1
	.type		_ZN61_INTERNAL_bbf27814_30_group_norm_nhwc_one_pass_30_cu_695b27a54cuda3std6ranges3__45__cpo6cbeginE,@object
	.size		_ZN61_INTERNAL_bbf27814_30_group_norm_nhwc_one_pass_30_cu_695b27a54cuda3std6ranges3__45__cpo6cbeginE,(_ZN61_INTERNAL_bbf27814_30_group_norm_nhwc_one_pass_30_cu_695b27a54cuda3std3__48in_placeE - _ZN61_INTERNAL_bbf27814_30_group_norm_nhwc_one_pass_30_cu_695b27a54cuda3std6ranges3__45__cpo6cbeginE)
_ZN61_INTERNAL_bbf27814_30_group_norm_nhwc_one_pass_30_cu_695b27a54cuda3std6ranges3__45__cpo6cbeginE:
	.zero		1
	.type		_ZN61_INTERNAL_bbf27814_30_group_norm_nhwc_one_pass_30_cu_695b27a54cuda3std3__48in_placeE,@object
	.size		_ZN61_INTERNAL_bbf27814_30_group_norm_nhwc_one_pass_30_cu_695b27a54cuda3std3__48in_placeE,(_ZN61_INTERNAL_bbf27814_30_group_norm_nhwc_one_pass_30_cu_695b27a54cuda3std6ranges3__45__cpo4sizeE - _ZN61_INTERNAL_bbf27814_30_group_norm_nhwc_one_pass_30_cu_695b27a54cuda3std3__48in_placeE)
_ZN61_INTERNAL_bbf27814_30_group_norm_nhwc_one_pass_30_cu_695b27a54cuda3std3__48in_placeE:
	.zero		1
	.type		_ZN61_INTERNAL_bbf27814_30_group_norm_nhwc_one_pass_30_cu_695b27a54cuda3std6ranges3__45__cpo4sizeE,@object
	.size		_ZN61_INTERNAL_bbf27814_30_group_norm_nhwc_one_pass_30_cu_695b27a54cuda3std6ranges3__45__cpo4sizeE,(_ZN61_INTERNAL_bbf27814_30_group_norm_nhwc_one_pass_30_cu_695b27a56thrust23THRUST_300001_SM_900_NS12placeholders2_9E - _ZN61_INTERNAL_bbf27814_30_group_norm_nhwc_one_pass_30_cu_695b27a54cuda3std6ranges3__45__cpo4sizeE)
_ZN61_INTERNAL_bbf27814_30_group_norm_nhwc_one_pass_30_cu_695b27a54cuda3std6ranges3__45__cpo4sizeE:
	.zero		1
	.type		_ZN61_INTERNAL_bbf27814_30_group_norm_nhwc_one_pass_30_cu_695b27a56thrust23THRUST_300001_SM_900_NS12placeholders2_9E,@object
	.size		_ZN61_INTERNAL_bbf27814_30_group_norm_nhwc_one_pass_30_cu_695b27a56thrust23THRUST_300001_SM_900_NS12placeholders2_9E,(_ZN61_INTERNAL_bbf27814_30_group_norm_nhwc_one_pass_30_cu_695b27a54cuda3std3__45__cpo7crbeginE - _ZN61_INTERNAL_bbf27814_30_group_norm_nhwc_one_pass_30_cu_695b27a56thrust23THRUST_300001_SM_900_NS12placeholders2_9E)
_ZN61_INTERNAL_bbf27814_30_group_norm_nhwc_one_pass_30_cu_695b27a56thrust23THRUST_300001_SM_900_NS12placeholders2_9E:
	.zero		1
	.type		_ZN61_INTERNAL_bbf27814_30_group_norm_nhwc_one_pass_30_cu_695b27a54cuda3std3__45__cpo7crbeginE,@object
	.size		_ZN61_INTERNAL_bbf27814_30_group_norm_nhwc_one_pass_30_cu_695b27a54cuda3std3__45__cpo7crbeginE,(_ZN61_INTERNAL_bbf27814_30_group_norm_nhwc_one_pass_30_cu_695b27a54cuda3std6ranges3__45__cpo4nextE - _ZN61_INTERNAL_bbf27814_30_group_norm_nhwc_one_pass_30_cu_695b27a54cuda3std3__45__cpo7crbeginE)
_ZN61_INTERNAL_bbf27814_30_group_norm_nhwc_one_pass_30_cu_695b27a54cuda3std3__45__cpo7crbeginE:
	.zero		1
	.type		_ZN61_INTERNAL_bbf27814_30_group_norm_nhwc_one_pass_30_cu_695b27a54cuda3std6ranges3__45__cpo4nextE,@object
	.size		_ZN61_INTERNAL_bbf27814_30_group_norm_nhwc_one_pass_30_cu_695b27a54cuda3std6ranges3__45__cpo4nextE,(_ZN61_INTERNAL_bbf27814_30_group_norm_nhwc_one_pass_30_cu_695b27a54cuda3std6ranges3__45__cpo4swapE - _ZN61_INTERNAL_bbf27814_30_group_norm_nhwc_one_pass_30_cu_695b27a54cuda3std6ranges3__45__cpo4nextE)
_ZN61_INTERNAL_bbf27814_30_group_norm_nhwc_one_pass_30_cu_695b27a54cuda3std6ranges3__45__cpo4nextE:
	.zero		1
	.type		_ZN61_INTERNAL_bbf27814_30_group_norm_nhwc_one_pass_30_cu_695b27a54cuda3std6ranges3__45__cpo4swapE,@object
	.size		_ZN61_INTERNAL_bbf27814_30_group_norm_nhwc_one_pass_30_cu_695b27a54cuda3std6ranges3__45__cpo4swapE,(_ZN61_INTERNAL_bbf27814_30_group_norm_nhwc_one_pass_30_cu_695b27a56thrust23THRUST_300001_SM_900_NS12placeholders2_1E - _ZN61_INTERNAL_bbf27814_30_group_norm_nhwc_one_pass_30_cu_695b27a54cuda3std6ranges3__45__cpo4swapE)
_ZN61_INTERNAL_bbf27814_30_group_norm_nhwc_one_pass_30_cu_695b27a54cuda3std6ranges3__45__cpo4swapE:
	.zero		1
	.type		_ZN61_INTERNAL_bbf27814_30_group_norm_nhwc_one_pass_30_cu_695b27a56thrust23THRUST_300001_SM_900_NS12placeholders2_1E,@object
	.size		_ZN61_INTERNAL_bbf27814_30_group_norm_nhwc_one_pass_30_cu_695b27a56thrust23THRUST_300001_SM_900_NS12placeholders2_1E,(_ZN61_INTERNAL_bbf27814_30_group_norm_nhwc_one_pass_30_cu_695b27a56thrust23THRUST_300001_SM_900_NS12placeholders2_3E - _ZN61_INTERNAL_bbf27814_30_group_norm_nhwc_one_pass_30_cu_695b27a56thrust23THRUST_300001_SM_900_NS12placeholders2_1E)
_ZN61_INTERNAL_bbf27814_30_group_norm_nhwc_one_pass_30_cu_695b27a56thrust23THRUST_300001_SM_900_NS12placeholders2_1E:
	.zero		1
	.type		_ZN61_INTERNAL_bbf27814_30_group_norm_nhwc_one_pass_30_cu_695b27a56thrust23THRUST_300001_SM_900_NS12placeholders2_3E,@object
	.size		_ZN61_INTERNAL_bbf27814_30_group_norm_nhwc_one_pass_30_cu_695b27a56thrust23THRUST_300001_SM_900_NS12placeholders2_3E,(_ZN61_INTERNAL_bbf27814_30_group_norm_nhwc_one_pass_30_cu_695b27a54cuda3std3__45__cpo5beginE - _ZN61_INTERNAL_bbf27814_30_group_norm_nhwc_one_pass_30_cu_695b27a56thrust23THRUST_300001_SM_900_NS12placeholders2_3E)
_ZN61_INTERNAL_bbf27814_30_group_norm_nhwc_one_pass_30_cu_695b27a56thrust23THRUST_300001_SM_900_NS12placeholders2_3E:
	.zero		1
	.type		_ZN61_INTERNAL_bbf27814_30_group_norm_nhwc_one_pass_30_cu_695b27a54cuda3std3__45__cpo5beginE,@object
	.size		_ZN61_INTERNAL_bbf27814_30_group_norm_nhwc_one_pass_30_cu_695b27a54cuda3std3__45__cpo5beginE,(_ZN61_INTERNAL_bbf27814_30_group_norm_nhwc_one_pass_30_cu_695b27a54cuda3std6ranges3__45__cpo5beginE - _ZN61_INTERNAL_bbf27814_30_group_norm_nhwc_one_pass_30_cu_695b27a54cuda3std3__45__cpo5beginE)
_ZN61_INTERNAL_bbf27814_30_group_norm_nhwc_one_pass_30_cu_695b27a54cuda3std3__45__cpo5beginE:
	.zero		1
	.type		_ZN61_INTERNAL_bbf27814_30_group_norm_nhwc_one_pass_30_cu_695b27a54cuda3std6ranges3__45__cpo5beginE,@object
	.size		_ZN61_INTERNAL_bbf27814_30_group_norm_nhwc_one_pass_30_cu_695b27a54cuda3std6ranges3__45__cpo5beginE,(_ZN61_INTERNAL_bbf27814_30_group_norm_nhwc_one_pass_30_cu_695b27a54cuda3std3__463_GLOBAL__N__bbf27814_30_group_norm_nhwc_one_pass_30_cu_695b27a56ignoreE - _ZN61_INTERNAL_bbf27814_30_group_norm_nhwc_one_pass_30_cu_695b27a54cuda3std6ranges3__45__cpo5beginE)
_ZN61_INTERNAL_bbf27814_30_group_norm_nhwc_one_pass_30_cu_695b27a54cuda3std6ranges3__45__cpo5beginE:
	.zero		1
	.type		_ZN61_INTERNAL_bbf27814_30_group_norm_nhwc_one_pass_30_cu_695b27a54cuda3std3__463_GLOBAL__N__bbf27814_30_group_norm_nhwc_one_pass_30_cu_695b27a56ignoreE,@object
	.size		_ZN61_INTERNAL_bbf27814_30_group_norm_nhwc_one_pass_30_cu_695b27a54cuda3std3__463_GLOBAL__N__bbf27814_30_group_norm_nhwc_one_pass_30_cu_695b27a56ignoreE,(_ZN61_INTERNAL_bbf27814_30_group_norm_nhwc_one_pass_30_cu_695b27a54cuda3std6ranges3__45__cpo4dataE - _ZN61_INTERNAL_bbf27814_30_group_norm_nhwc_one_pass_30_cu_695b27a54cuda3std3__463_GLOBAL__N__bbf27814_30_group_norm_nhwc_one_pass_30_cu_695b27a56ignoreE)
_ZN61_INTERNAL_bbf27814_30_group_norm_nhwc_one_pass_30_cu_695b27a54cuda3std3__463_GLOBAL__N__bbf27814_30_group_norm_nhwc_one_pass_30_cu_695b27a56ignoreE:
	.zero		1
	.type		_ZN61_INTERNAL_bbf27814_30_group_norm_nhwc_one_pass_30_cu_695b27a54cuda3std6ranges3__45__cpo4dataE,@object
	.size		_ZN61_INTERNAL_bbf27814_30_group_norm_nhwc_one_pass_30_cu_695b27a54cuda3std6ranges3__45__cpo4dataE,(_ZN61_INTERNAL_bbf27814_30_group_norm_nhwc_one_pass_30_cu_695b27a56thrust23THRUST_300001_SM_900_NS12placeholders2_7E - _ZN61_INTERNAL_bbf27814_30_group_norm_nhwc_one_pass_30_cu_695b27a54cuda3std6ranges3__45__cpo4dataE)
_ZN61_INTERNAL_bbf27814_30_group_norm_nhwc_one_pass_30_cu_695b27a54cuda3std6ranges3__45__cpo4dataE:
	.zero		1
	.type		_ZN61_INTERNAL_bbf27814_30_group_norm_nhwc_one_pass_30_cu_695b27a56thrust23THRUST_300001_SM_900_NS12placeholders2_7E,@object
	.size		_ZN61_INTERNAL_bbf27814_30_group_norm_nhwc_one_pass_30_cu_695b27a56thrust23THRUST_300001_SM_900_NS12placeholders2_7E,(_ZN61_INTERNAL_bbf27814_30_group_norm_nhwc_one_pass_30_cu_695b27a54cuda3std3__45__cpo6rbeginE - _ZN61_INTERNAL_bbf27814_30_group_norm_nhwc_one_pass_30_cu_695b27a56thrust23THRUST_300001_SM_900_NS12placeholders2_7E)
_ZN61_INTERNAL_bbf27814_30_group_norm_nhwc_one_pass_30_cu_695b27a56thrust23THRUST_300001_SM_900_NS12placeholders2_7E:
	.zero		1
	.type		_ZN61_INTERNAL_bbf27814_30_group_norm_nhwc_one_pass_30_cu_695b27a54cuda3std3__45__cpo6rbeginE,@object
	.size		_ZN61_INTERNAL_bbf27814_30_group_norm_nhwc_one_pass_30_cu_695b27a54cuda3std3__45__cpo6rbeginE,(_ZN61_INTERNAL_bbf27814_30_group_norm_nhwc_one_pass_30_cu_695b27a54cuda3std6ranges3__45__cpo7advanceE - _ZN61_INTERNAL_bbf27814_30_group_norm_nhwc_one_pass_30_cu_695b27a54cuda3std3__45__cpo6rbeginE)
_ZN61_INTERNAL_bbf27814_30_group_norm_nhwc_one_pass_30_cu_695b27a54cuda3std3__45__cpo6rbeginE:
	.zero		1
	.type		_ZN61_INTERNAL_bbf27814_30_group_norm_nhwc_one_pass_30_cu_695b27a54cuda3std6ranges3__45__cpo7advanceE,@object
	.size		_ZN61_INTERNAL_bbf27814_30_group_norm_nhwc_one_pass_30_cu_695b27a54cuda3std6ranges3__45__cpo7advanceE,(_ZN61_INTERNAL_bbf27814_30_group_norm_nhwc_one_pass_30_cu_695b27a54cuda3std3__47nulloptE - _ZN61_INTERNAL_bbf27814_30_group_norm_nhwc_one_pass_30_cu_695b27a54cuda3std6ranges3__45__cpo7advanceE)
_ZN61_INTERNAL_bbf27814_30_group_norm_nhwc_one_pass_30_cu_695b27a54cuda3std6ranges3__45__cpo7advanceE:
	.zero		1
	.type		_ZN61_INTERNAL_bbf27814_30_group_norm_nhwc_one_pass_30_cu_695b27a54cuda3std3__47nulloptE,@object
	.size		_ZN61_INTERNAL_bbf27814_30_group_norm_nhwc_one_pass_30_cu_695b27a54cuda3std3__47nulloptE,(_ZN61_INTERNAL_bbf27814_30_group_norm_nhwc_one_pass_30_cu_695b27a54cuda3std6ranges3__45__cpo8distanceE - _ZN61_INTERNAL_bbf27814_30_group_norm_nhwc_one_pass_30_cu_695b27a54cuda3std3__47nulloptE)
_ZN61_INTERNAL_bbf27814_30_group_norm_nhwc_one_pass_30_cu_695b27a54cuda3std3__47nulloptE:
	.zero		1
	.type		_ZN61_INTERNAL_bbf27814_30_group_norm_nhwc_one_pass_30_cu_695b27a54cuda3std6ranges3__45__cpo8distanceE,@object
	.size		_ZN61_INTERNAL_bbf27814_30_group_norm_nhwc_one_pass_30_cu_695b27a54cuda3std6ranges3__45__cpo8distanceE,(_ZN61_INTERNAL_bbf27814_30_group_norm_nhwc_one_pass_30_cu_695b27a56thrust23THRUST_300001_SM_900_NS12placeholders2_6E - _ZN61_INTERNAL_bbf27814_30_group_norm_nhwc_one_pass_30_cu_695b27a54cuda3std6ranges3__45__cpo8distanceE)
_ZN61_INTERNAL_bbf27814_30_group_norm_nhwc_one_pass_30_cu_695b27a54cuda3std6ranges3__45__cpo8distanceE:
	.zero		1
	.type		_ZN61_INTERNAL_bbf27814_30_group_norm_nhwc_one_pass_30_cu_695b27a56thrust23THRUST_300001_SM_900_NS12placeholders2_6E,@object
	.size		_ZN61_INTERNAL_bbf27814_30_group_norm_nhwc_one_pass_30_cu_695b27a56thrust23THRUST_300001_SM_900_NS12placeholders2_6E,(_ZN61_INTERNAL_bbf27814_30_group_norm_nhwc_one_pass_30_cu_695b27a54cuda3std3__45__cpo4cendE - _ZN61_INTERNAL_bbf27814_30_group_norm_nhwc_one_pass_30_cu_695b27a56thrust23THRUST_300001_SM_900_NS12placeholders2_6E)
_ZN61_INTERNAL_bbf27814_30_group_norm_nhwc_one_pass_30_cu_695b27a56thrust23THRUST_300001_SM_900_NS12placeholders2_6E:
	.zero		1
	.type		_ZN61_INTERNAL_bbf27814_30_group_norm_nhwc_one_pass_30_cu_695b27a54cuda3std3__45__cpo4cendE,@object
	.size		_ZN61_INTERNAL_bbf27814_30_group_norm_nhwc_one_pass_30_cu_695b27a54cuda3std3__45__cpo4cendE,(_ZN61_INTERNAL_bbf27814_30_group_norm_nhwc_one_pass_30_cu_695b27a54cuda3std6ranges3__45__cpo4cendE - _ZN61_INTERNAL_bbf27814_30_group_norm_nhwc_one_pass_30_cu_695b27a54cuda3std3__45__cpo4cendE)
_ZN61_INTERNAL_bbf27814_30_group_norm_nhwc_one_pass_30_cu_695b27a54cuda3std3__45__cpo4cendE:
	.zero		1
	.type		_ZN61_INTERNAL_bbf27814_30_group_norm_nhwc_one_pass_30_cu_695b27a54cuda3std6ranges3__45__cpo4cendE,@object
	.size		_ZN61_INTERNAL_bbf27814_30_group_norm_nhwc_one_pass_30_cu_695b27a54cuda3std6ranges3__45__cpo4cendE,(_ZN61_INTERNAL_bbf27814_30_group_norm_nhwc_one_pass_30_cu_695b27a54cuda3std3__420unreachable_sentinelE - _ZN61_INTERNAL_bbf27814_30_group_norm_nhwc_one_pass_30_cu_695b27a54cuda3std6ranges3__45__cpo4cendE)
_ZN61_INTERNAL_bbf27814_30_group_norm_nhwc_one_pass_30_cu_695b27a54cuda3std6ranges3__45__cpo4cendE:
	.zero		1
	.type		_ZN61_INTERNAL_bbf27814_30_group_norm_nhwc_one_pass_30_cu_695b27a54cuda3std3__420unreachable_sentinelE,@object
	.size		_ZN61_INTERNAL_bbf27814_30_group_norm_nhwc_one_pass_30_cu_695b27a54cuda3std3__420unreachable_sentinelE,(_ZN61_INTERNAL_bbf27814_30_group_norm_nhwc_one_pass_30_cu_695b27a54cuda3std6ranges3__45__cpo5ssizeE - _ZN61_INTERNAL_bbf27814_30_group_norm_nhwc_one_pass_30_cu_695b27a54cuda3std3__420unreachable_sentinelE)
_ZN61_INTERNAL_bbf27814_30_group_norm_nhwc_one_pass_30_cu_695b27a54cuda3std3__420unreachable_sentinelE:
	.zero		1
	.type		_ZN61_INTERNAL_bbf27814_30_group_norm_nhwc_one_pass_30_cu_695b27a54cuda3std6ranges3__45__cpo5ssizeE,@object
	.size		_ZN61_INTERNAL_bbf27814_30_group_norm_nhwc_one_pass_30_cu_695b27a54cuda3std6ranges3__45__cpo5ssizeE,(_ZN61_INTERNAL_bbf27814_30_group_norm_nhwc_one_pass_30_cu_695b27a56thrust23THRUST_300001_SM_900_NS12placeholders3_10E - _ZN61_INTERNAL_bbf27814_30_group_norm_nhwc_one_pass_30_cu_695b27a54cuda3std6ranges3__45__cpo5ssizeE)
_ZN61_INTERNAL_bbf27814_30_group_norm_nhwc_one_pass_30_cu_695b27a54cuda3std6ranges3__45__cpo5ssizeE:
	.zero		1
	.type		_ZN61_INTERNAL_bbf27814_30_group_norm_nhwc_one_pass_30_cu_695b27a56thrust23THRUST_300001_SM_900_NS12placeholders3_10E,@object
	.size		_ZN61_INTERNAL_bbf27814_30_group_norm_nhwc_one_pass_30_cu_695b27a56thrust23THRUST_300001_SM_900_NS12placeholders3_10E,(_ZN61_INTERNAL_bbf27814_30_group_norm_nhwc_one_pass_30_cu_695b27a54cuda3std3__45__cpo5crendE - _ZN61_INTERNAL_bbf27814_30_group_norm_nhwc_one_pass_30_cu_695b27a56thrust23THRUST_300001_SM_900_NS12placeholders3_10E)
_ZN61_INTERNAL_bbf27814_30_group_norm_nhwc_one_pass_30_cu_695b27a56thrust23THRUST_300001_SM_900_NS12placeholders3_10E:
	.zero		1
	.type		_ZN61_INTERNAL_bbf27814_30_group_norm_nhwc_one_pass_30_cu_695b27a54cuda3std3__45__cpo5crendE,@object
	.size		_ZN61_INTERNAL_bbf27814_30_group_norm_nhwc_one_pass_30_cu_695b27a54cuda3std3__45__cpo5crendE,(_ZN61_INTERNAL_bbf27814_30_group_norm_nhwc_one_pass_30_cu_695b27a54cuda3std6ranges3__45__cpo4prevE - _ZN61_INTERNAL_bbf27814_30_group_norm_nhwc_one_pass_30_cu_695b27a54cuda3std3__45__cpo5crendE)
_ZN61_INTERNAL_bbf27814_30_group_norm_nhwc_one_pass_30_cu_695b27a54cuda3std3__45__cpo5crendE:
	.zero		1
	.type		_ZN61_INTERNAL_bbf27814_30_group_norm_nhwc_one_pass_30_cu_695b27a54cuda3std6ranges3__45__cpo4prevE,@object
	.size		_ZN61_INTERNAL_bbf27814_30_group_norm_nhwc_one_pass_30_cu_695b27a54cuda3std6ranges3__45__cpo4prevE,(_ZN61_INTERNAL_bbf27814_30_group_norm_nhwc_one_pass_30_cu_695b27a54cuda3std6ranges3__45__cpo9iter_moveE - _ZN61_INTERNAL_bbf27814_30_group_norm_nhwc_one_pass_30_cu_695b27a54cuda3std6ranges3__45__cpo4prevE)
_ZN61_INTERNAL_bbf27814_30_group_norm_nhwc_one_pass_30_cu_695b27a54cuda3std6ranges3__45__cpo4prevE:
	.zero		1
	.type		_ZN61_INTERNAL_bbf27814_30_group_norm_nhwc_one_pass_30_cu_695b27a54cuda3std6ranges3__45__cpo9iter_moveE,@object
	.size		_ZN61_INTERNAL_bbf27814_30_group_norm_nhwc_one_pass_30_cu_695b27a54cuda3std6ranges3__45__cpo9iter_moveE,(_ZN61_INTERNAL_bbf27814_30_group_norm_nhwc_one_pass_30_cu_695b27a56thrust23THRUST_300001_SM_900_NS12placeholders2_2E - _ZN61_INTERNAL_bbf27814_30_group_norm_nhwc_one_pass_30_cu_695b27a54cuda3std6ranges3__45__cpo9iter_moveE)
_ZN61_INTERNAL_bbf27814_30_group_norm_nhwc_one_pass_30_cu_695b27a54cuda3std6ranges3__45__cpo9iter_moveE:
	.zero		1
	.type		_ZN61_INTERNAL_bbf27814_30_group_norm_nhwc_one_pass_30_cu_695b27a56thrust23THRUST_300001_SM_900_NS12placeholders2_2E,@object
	.size		_ZN61_INTERNAL_bbf27814_30_group_norm_nhwc_one_pass_30_cu_695b27a56thrust23THRUST_300001_SM_900_NS12placeholders2_2E,(_ZN61_INTERNAL_bbf27814_30_group_norm_nhwc_one_pass_30_cu_695b27a56thrust23THRUST_300001_SM_900_NS12placeholders2_4E - _ZN61_INTERNAL_bbf27814_30_group_norm_nhwc_one_pass_30_cu_695b27a56thrust23THRUST_300001_SM_900_NS12placeholders2_2E)
_ZN61_INTERNAL_bbf27814_30_group_norm_nhwc_one_pass_30_cu_695b27a56thrust23THRUST_300001_SM_900_NS12placeholders2_2E:
	.zero		1
	.type		_ZN61_INTERNAL_bbf27814_30_group_norm_nhwc_one_pass_30_cu_695b27a56thrust23THRUST_300001_SM_900_NS12placeholders2_4E,@object
	.size		_ZN61_INTERNAL_bbf27814_30_group_norm_nhwc_one_pass_30_cu_695b27a56thrust23THRUST_300001_SM_900_NS12placeholders2_4E,(_ZN61_INTERNAL_bbf27814_30_group_norm_nhwc_one_pass_30_cu_695b27a54cuda3std3__45__cpo3endE - _ZN61_INTERNAL_bbf27814_30_group_norm_nhwc_one_pass_30_cu_695b27a56thrust23THRUST_300001_SM_900_NS12placeholders2_4E)
_ZN61_INTERNAL_bbf27814_30_group_norm_nhwc_one_pass_30_cu_695b27a56thrust23THRUST_300001_SM_900_NS12placeholders2_4E:
	.zero		1
	.type		_ZN61_INTERNAL_bbf27814_30_group_norm_nhwc_one_pass_30_cu_695b27a54cuda3std3__45__cpo3endE,@object
	.size		_ZN61_INTERNAL_bbf27814_30_group_norm_nhwc_one_pass_30_cu_695b27a54cuda3std3__45__cpo3endE,(_ZN61_INTERNAL_bbf27814_30_group_norm_nhwc_one_pass_30_cu_695b27a54cuda3std6ranges3__45__cpo3endE - _ZN61_INTERNAL_bbf27814_30_group_norm_nhwc_one_pass_30_cu_695b27a54cuda3std3__45__cpo3endE)
_ZN61_INTERNAL_bbf27814_30_group_norm_nhwc_one_pass_30_cu_695b27a54cuda3std3__45__cpo3endE:
	.zero		1
	.type		_ZN61_INTERNAL_bbf27814_30_group_norm_nhwc_one_pass_30_cu_695b27a54cuda3std6ranges3__45__cpo3endE,@object
	.size		_ZN61_INTERNAL_bbf27814_30_group_norm_nhwc_one_pass_30_cu_695b27a54cuda3std6ranges3__45__cpo3endE,(_ZN61_INTERNAL_bbf27814_30_group_norm_nhwc_one_pass_30_cu_695b27a54cuda3std3__419piecewise_constructE - _ZN61_INTERNAL_bbf27814_30_group_norm_nhwc_one_pass_30_cu_695b27a54cuda3std6ranges3__45__cpo3endE)
_ZN61_INTERNAL_bbf27814_30_group_norm_nhwc_one_pass_30_cu_695b27a54cuda3std6ranges3__45__cpo3endE:
	.zero		1
	.type		_ZN61_INTERNAL_bbf27814_30_group_norm_nhwc_one_pass_30_cu_695b27a54cuda3std3__419piecewise_constructE,@object
	.size		_ZN61_INTERNAL_bbf27814_30_group_norm_nhwc_one_pass_30_cu_695b27a54cuda3std3__419piecewise_constructE,(_ZN61_INTERNAL_bbf27814_30_group_norm_nhwc_one_pass_30_cu_695b27a54cuda3std6ranges3__45__cpo5cdataE - _ZN61_INTERNAL_bbf27814_30_group_norm_nhwc_one_pass_30_cu_695b27a54cuda3std3__419piecewise_constructE)
_ZN61_INTERNAL_bbf27814_30_group_norm_nhwc_one_pass_30_cu_695b27a54cuda3std3__419piecewise_constructE:
	.zero		1
	.type		_ZN61_INTERNAL_bbf27814_30_group_norm_nhwc_one_pass_30_cu_695b27a54cuda3std6ranges3__45__cpo5cdataE,@object
	.size		_ZN61_INTERNAL_bbf27814_30_group_norm_nhwc_one_pass_30_cu_695b27a54cuda3std6ranges3__45__cpo5cdataE,(_ZN61_INTERNAL_bbf27814_30_group_norm_nhwc_one_pass_30_cu_695b27a56thrust23THRUST_300001_SM_900_NS12placeholders2_8E - _ZN61_INTERNAL_bbf27814_30_group_norm_nhwc_one_pass_30_cu_695b27a54cuda3std6ranges3__45__cpo5cdataE)
_ZN61_INTERNAL_bbf27814_30_group_norm_nhwc_one_pass_30_cu_695b27a54cuda3std6ranges3__45__cpo5cdataE:
	.zero		1
	.type		_ZN61_INTERNAL_bbf27814_30_group_norm_nhwc_one_pass_30_cu_695b27a56thrust23THRUST_300001_SM_900_NS12placeholders2_8E,@object
	.size		_ZN61_INTERNAL_bbf27814_30_group_norm_nhwc_one_pass_30_cu_695b27a56thrust23THRUST_300001_SM_900_NS12placeholders2_8E,(_ZN61_INTERNAL_bbf27814_30_group_norm_nhwc_one_pass_30_cu_695b27a54cuda3std3__45__cpo4rendE - _ZN61_INTERNAL_bbf27814_30_group_norm_nhwc_one_pass_30_cu_695b27a56thrust23THRUST_300001_SM_900_NS12placeholders2_8E)
_ZN61_INTERNAL_bbf27814_30_group_norm_nhwc_one_pass_30_cu_695b27a56thrust23THRUST_300001_SM_900_NS12placeholders2_8E:
	.zero		1
	.type		_ZN61_INTERNAL_bbf27814_30_group_norm_nhwc_one_pass_30_cu_695b27a54cuda3std3__45__cpo4rendE,@object
	.size		_ZN61_INTERNAL_bbf27814_30_group_norm_nhwc_one_pass_30_cu_695b27a54cuda3std3__45__cpo4rendE,(_ZN61_INTERNAL_bbf27814_30_group_norm_nhwc_one_pass_30_cu_695b27a54cuda3std6ranges3__45__cpo9iter_swapE - _ZN61_INTERNAL_bbf27814_30_group_norm_nhwc_one_pass_30_cu_695b27a54cuda3std3__45__cpo4rendE)
_ZN61_INTERNAL_bbf27814_30_group_norm_nhwc_one_pass_30_cu_695b27a54cuda3std3__45__cpo4rendE:
	.zero		1
	.type		_ZN61_INTERNAL_bbf27814_30_group_norm_nhwc_one_pass_30_cu_695b27a54cuda3std6ranges3__45__cpo9iter_swapE,@object
	.size		_ZN61_INTERNAL_bbf27814_30_group_norm_nhwc_one_pass_30_cu_695b27a54cuda3std6ranges3__45__cpo9iter_swapE,(_ZN61_INTERNAL_bbf27814_30_group_norm_nhwc_one_pass_30_cu_695b27a54cuda3std3__48unexpectE - _ZN61_INTERNAL_bbf27814_30_group_norm_nhwc_one_pass_30_cu_695b27a54cuda3std6ranges3__45__cpo9iter_swapE)
_ZN61_INTERNAL_bbf27814_30_group_norm_nhwc_one_pass_30_cu_695b27a54cuda3std6ranges3__45__cpo9iter_swapE:
	.zero		1
	.type		_ZN61_INTERNAL_bbf27814_30_group_norm_nhwc_one_pass_30_cu_695b27a54cuda3std3__48unexpectE,@object
	.size		_ZN61_INTERNAL_bbf27814_30_group_norm_nhwc_one_pass_30_cu_695b27a54cuda3std3__48unexpectE,(_ZN61_INTERNAL_bbf27814_30_group_norm_nhwc_one_pass_30_cu_695b27a56thrust23THRUST_300001_SM_900_NS6system6detail10sequential3seqE - _ZN61_INTERNAL_bbf27814_30_group_norm_nhwc_one_pass_30_cu_695b27a54cuda3std3__48unexpectE)
_ZN61_INTERNAL_bbf27814_30_group_norm_nhwc_one_pass_30_cu_695b27a54cuda3std3__48unexpectE:
	.zero		1
	.type		_ZN61_INTERNAL_bbf27814_30_group_norm_nhwc_one_pass_30_cu_695b27a56thrust23THRUST_300001_SM_900_NS6system6detail10sequential3seqE,@object
	.size		_ZN61_INTERNAL_bbf27814_30_group_norm_nhwc_one_pass_30_cu_695b27a56thrust23THRUST_300001_SM_900_NS6system6detail10sequential3seqE,(.L_29 - _ZN61_INTERNAL_bbf27814_30_group_norm_nhwc_one_pass_30_cu_695b27a56thrust23THRUST_300001_SM_900_NS6system6detail10sequential3seqE)
_ZN61_INTERNAL_bbf27814_30_group_norm_nhwc_one_pass_30_cu_695b27a56thrust23THRUST_300001_SM_900_NS6system6detail10sequential3seqE:
	.zero		1
.L_29:


//--------------------- .nv.shared._Z35group_norm_nhwc_bwd_one_pass_kernelI11Bf16IOFp32WLi64ELi30ELi480EEv26Group_norm_nhwc_bwd_params --------------------------
	.section	.nv.shared._Z35group_norm_nhwc_bwd_one_pass_kernelI11Bf16IOFp32WLi64ELi30ELi480EEv26Group_norm_nhwc_bwd_params,"aw",@nobits
	.sectionflags	@""
	.align	16
.nv.shared._Z35group_norm_nhwc_bwd_one_pass_kernelI11Bf16IOFp32WLi64ELi30ELi480EEv26Group_norm_nhwc_bwd_params:
	.zero		8864


//--------------------- .nv.shared._Z35group_norm_nhwc_bwd_one_pass_kernelI11Bf16IOFp32WLi128ELi30ELi480EEv26Group_norm_nhwc_bwd_params --------------------------
	.section	.nv.shared._Z35group_norm_nhwc_bwd_one_pass_kernelI11Bf16IOFp32WLi128ELi30ELi480EEv26Group_norm_nhwc_bwd_params,"aw",@nobits
	.sectionflags	@""
	.align	16
.nv.shared._Z35group_norm_nhwc_bwd_one_pass_kernelI11Bf16IOFp32WLi128ELi30ELi480EEv26Group_norm_nhwc_bwd_params:
	.zero		8864


//--------------------- .nv.shared._Z35group_norm_nhwc_bwd_one_pass_kernelI11Bf16IOFp32WLi256ELi30ELi480EEv26Group_norm_nhwc_bwd_params --------------------------
	.section	.nv.shared._Z35group_norm_nhwc_bwd_one_pass_kernelI11Bf16IOFp32WLi256ELi30ELi480EEv26Group_norm_nhwc_bwd_params,"aw",@nobits
	.sectionflags	@""
	.align	16
.nv.shared._Z35group_norm_nhwc_bwd_one_pass_kernelI11Bf16IOFp32WLi256ELi30ELi480EEv26Group_norm_nhwc_bwd_params:
	.zero		8864


//--------------------- .nv.shared._Z35group_norm_nhwc_bwd_one_pass_kernelI11Bf16IOFp32WLi512ELi30ELi480EEv26Group_norm_nhwc_bwd_params --------------------------
	.section	.nv.shared._Z35group_norm_nhwc_bwd_one_pass_kernelI11Bf16IOFp32WLi512ELi30ELi480EEv26Group_norm_nhwc_bwd_params,"aw",@nobits
	.sectionflags	@""
	.align	16
.nv.shared._Z35group_norm_nhwc_bwd_one_pass_kernelI11Bf16IOFp32WLi512ELi30ELi480EEv26Group_norm_nhwc_bwd_params:
	.zero		8864


//--------------------- .nv.shared._Z35group_norm_nhwc_bwd_one_pass_kernelI11Bf16IOBf16WLi64ELi30ELi480EEv26Group_norm_nhwc_bwd_params --------------------------
	.section	.nv.shared._Z35group_norm_nhwc_bwd_one_pass_kernelI11Bf16IOBf16WLi64ELi30ELi480EEv26Group_norm_nhwc_bwd_params,"aw",@nobits
	.sectionflags	@""
	.align	16
.nv.shared._Z35group_norm_nhwc_bwd_one_pass_kernelI11Bf16IOBf16WLi64ELi30ELi480EEv26Group_norm_nhwc_bwd_params:
	.zero		8864


//--------------------- .nv.shared._Z35group_norm_nhwc_bwd_one_pass_kernelI11Bf16IOBf16WLi128ELi30ELi480EEv26Group_norm_nhwc_bwd_params --------------------------
	.section	.nv.shared._Z35group_norm_nhwc_bwd_one_pass_kernelI11Bf16IOBf16WLi128ELi30ELi480EEv26Group_norm_nhwc_bwd_params,"aw",@nobits
	.sectionflags	@""
	.align	16
.nv.shared._Z35group_norm_nhwc_bwd_one_pass_kernelI11Bf16IOBf16WLi128ELi30ELi480EEv26Group_norm_nhwc_bwd_params:
	.zero		8864


//--------------------- .nv.shared._Z35group_norm_nhwc_bwd_one_pass_kernelI11Bf16IOBf16WLi256ELi30ELi480EEv26Group_norm_nhwc_bwd_params --------------------------
	.section	.nv.shared._Z35group_norm_nhwc_bwd_one_pass_kernelI11Bf16IOBf16WLi256ELi30ELi480EEv26Group_norm_nhwc_bwd_params,"aw",@nobits
	.sectionflags	@""
	.align	16
.nv.shared._Z35group_norm_nhwc_bwd_one_pass_kernelI11Bf16IOBf16WLi256ELi30ELi480EEv26Group_norm_nhwc_bwd_params:
	.zero		8864


//--------------------- .nv.shared._Z35group_norm_nhwc_bwd_one_pass_kernelI11Bf16IOBf16WLi512ELi30ELi480EEv26Group_norm_nhwc_bwd_params --------------------------
	.section	.nv.shared._Z35group_norm_nhwc_bwd_one_pass_kernelI11Bf16IOBf16WLi512ELi30ELi480EEv26Group_norm_nhwc_bwd_params,"aw",@nobits
	.sectionflags	@""
	.align	16
.nv.shared._Z35group_norm_nhwc_bwd_one_pass_kernelI11Bf16IOBf16WLi512ELi30ELi480EEv26Group_norm_nhwc_bwd_params:
	.zero		8864


//--------------------- .nv.shared._Z35group_norm_nhwc_bwd_one_pass_kernelI11Bf16IOFp16WLi64ELi30ELi480EEv26Group_norm_nhwc_bwd_params --------------------------
	.section	.nv.shared._Z35group_norm_nhwc_bwd_one_pass_kernelI11Bf16IOFp16WLi64ELi30ELi480EEv26Group_norm_nhwc_bwd_params,"aw",@nobits
	.sectionflags	@""
	.align	16
.nv.shared._Z35group_norm_nhwc_bwd_one_pass_kernelI11Bf16IOFp16WLi64ELi30ELi480EEv26Group_norm_nhwc_bwd_params:
	.zero		8864


//--------------------- .nv.shared._Z35group_norm_nhwc_bwd_one_pass_kernelI11Bf16IOFp16WLi128ELi30ELi480EEv26Group_norm_nhwc_bwd_params --------------------------
	.section	.nv.shared._Z35group_norm_nhwc_bwd_one_pass_kernelI11Bf16IOFp16WLi128ELi30ELi480EEv26Group_norm_nhwc_bwd_params,"aw",@nobits
	.sectionflags	@""
	.align	16
.nv.shared._Z35group_norm_nhwc_bwd_one_pass_kernelI11Bf16IOFp16WLi128ELi30ELi480EEv26Group_norm_nhwc_bwd_params:
	.zero		8864


//--------------------- .nv.shared._Z35group_norm_nhwc_bwd_one_pass_kernelI11Bf16IOFp16WLi256ELi30ELi480EEv26Group_norm_nhwc_bwd_params --------------------------
	.section	.nv.shared._Z35group_norm_nhwc_bwd_one_pass_kernelI11Bf16IOFp16WLi256ELi30ELi480EEv26Group_norm_nhwc_bwd_params,"aw",@nobits
	.sectionflags	@""
	.align	16
.nv.shared._Z35group_norm_nhwc_bwd_one_pass_kernelI11Bf16IOFp16WLi256ELi30ELi480EEv26Group_norm_nhwc_bwd_params:
	.zero		8864


//--------------------- .nv.shared._Z35group_norm_nhwc_bwd_one_pass_kernelI11Bf16IOFp16WLi512ELi30ELi480EEv26Group_norm_nhwc_bwd_params --------------------------
	.section	.nv.shared._Z35group_norm_nhwc_bwd_one_pass_kernelI11Bf16IOFp16WLi512ELi30ELi480EEv26Group_norm_nhwc_bwd_params,"aw",@nobits
	.sectionflags	@""
	.align	16
.nv.shared._Z35group_norm_nhwc_bwd_one_pass_kernelI11Bf16IOFp16WLi512ELi30ELi480EEv26Group_norm_nhwc_bwd_params:
	.zero		8864


//--------------------- .nv.shared._Z35group_norm_nhwc_bwd_one_pass_kernelI11Fp16IOFp32WLi64ELi30ELi480EEv26Group_norm_nhwc_bwd_params --------------------------
	.section	.nv.shared._Z35group_norm_nhwc_bwd_one_pass_kernelI11Fp16IOFp32WLi64ELi30ELi480EEv26Group_norm_nhwc_bwd_params,"aw",@nobits
	.sectionflags	@""
	.align	16
.nv.shared._Z35group_norm_nhwc_bwd_one_pass_kernelI11Fp16IOFp32WLi64ELi30ELi480EEv26Group_norm_nhwc_bwd_params:
	.zero		8864


//--------------------- .nv.shared._Z35group_norm_nhwc_bwd_one_pass_kernelI11Fp16IOFp32WLi128ELi30ELi480EEv26Group_norm_nhwc_bwd_params --------------------------
	.section	.nv.shared._Z35group_norm_nhwc_bwd_one_pass_kernelI11Fp16IOFp32WLi128ELi30ELi480EEv26Group_norm_nhwc_bwd_params,"aw",@nobits
	.sectionflags	@""
	.align	16
.nv.shared._Z35group_norm_nhwc_bwd_one_pass_kernelI11Fp16IOFp32WLi128ELi30ELi480EEv26Group_norm_nhwc_bwd_params:
	.zero		8864


//--------------------- .nv.shared._Z35group_norm_nhwc_bwd_one_pass_kernelI11Fp16IOFp32WLi256ELi30ELi480EEv26Group_norm_nhwc_bwd_params --------------------------
	.section	.nv.shared._Z35group_norm_nhwc_bwd_one_pass_kernelI11Fp16IOFp32WLi256ELi30ELi480EEv26Group_norm_nhwc_bwd_params,"aw",@nobits
	.sectionflags	@""
	.align	16
.nv.shared._Z35group_norm_nhwc_bwd_one_pass_kernelI11Fp16IOFp32WLi256ELi30ELi480EEv26Group_norm_nhwc_bwd_params:
	.zero		8864


//--------------------- .nv.shared._Z35group_norm_nhwc_bwd_one_pass_kernelI11Fp16IOFp32WLi512ELi30ELi480EEv26Group_norm_nhwc_bwd_params --------------------------
	.section	.nv.shared._Z35group_norm_nhwc_bwd_one_pass_kernelI11Fp16IOFp32WLi512ELi30ELi480EEv26Group_norm_nhwc_bwd_params,"aw",@nobits
	.sectionflags	@""
	.align	16
.nv.shared._Z35group_norm_nhwc_bwd_one_pass_kernelI11Fp16IOFp32WLi512ELi30ELi480EEv26Group_norm_nhwc_bwd_params:
	.zero		8864


//--------------------- .nv.shared._Z35group_norm_nhwc_bwd_one_pass_kernelI11Fp16IOBf16WLi64ELi30ELi480EEv26Group_norm_nhwc_bwd_params --------------------------
	.section	.nv.shared._Z35group_norm_nhwc_bwd_one_pass_kernelI11Fp16IOBf16WLi64ELi30ELi480EEv26Group_norm_nhwc_bwd_params,"aw",@nobits
	.sectionflags	@""
	.align	16
.nv.shared._Z35group_norm_nhwc_bwd_one_pass_kernelI11Fp16IOBf16WLi64ELi30ELi480EEv26Group_norm_nhwc_bwd_params:
	.zero		8864


//--------------------- .nv.shared._Z35group_norm_nhwc_bwd_one_pass_kernelI11Fp16IOBf16WLi128ELi30ELi480EEv26Group_norm_nhwc_bwd_params --------------------------
	.section	.nv.shared._Z35group_norm_nhwc_bwd_one_pass_kernelI11Fp16IOBf16WLi128ELi30ELi480EEv26Group_norm_nhwc_bwd_params,"aw",@nobits
	.sectionflags	@""
	.align	16
.nv.shared._Z35group_norm_nhwc_bwd_one_pass_kernelI11Fp16IOBf16WLi128ELi30ELi480EEv26Group_norm_nhwc_bwd_params:
	.zero		8864


//--------------------- .nv.shared._Z35group_norm_nhwc_bwd_one_pass_kernelI11Fp16IOBf16WLi256ELi30ELi480EEv26Group_norm_nhwc_bwd_params --------------------------
	.section	.nv.shared._Z35group_norm_nhwc_bwd_one_pass_kernelI11Fp16IOBf16WLi256ELi30ELi480EEv26Group_norm_nhwc_bwd_params,"aw",@nobits
	.sectionflags	@""
	.align	16
.nv.shared._Z35group_norm_nhwc_bwd_one_pass_kernelI11Fp16IOBf16WLi256ELi30ELi480EEv26Group_norm_nhwc_bwd_params:
	.zero		8864


//--------------------- .nv.shared._Z35group_norm_nhwc_bwd_one_pass_kernelI11Fp16IOBf16WLi512ELi30ELi480EEv26Group_norm_nhwc_bwd_params --------------------------
	.section	.nv.shared._Z35group_norm_nhwc_bwd_one_pass_kernelI11Fp16IOBf16WLi512ELi30ELi480EEv26Group_norm_nhwc_bwd_params,"aw",@nobits
	.sectionflags	@""
	.align	16
.nv.shared._Z35group_norm_nhwc_bwd_one_pass_kernelI11Fp16IOBf16WLi512ELi30ELi480EEv26Group_norm_nhwc_bwd_params:
	.zero		8864


//--------------------- .nv.shared._Z35group_norm_nhwc_bwd_one_pass_kernelI11Fp16IOFp16WLi64ELi30ELi480EEv26Group_norm_nhwc_bwd_params --------------------------
	.section	.nv.shared._Z35group_norm_nhwc_bwd_one_pass_kernelI11Fp16IOFp16WLi64ELi30ELi480EEv26Group_norm_nhwc_bwd_params,"aw",@nobits
	.sectionflags	@""
	.align	16
.nv.shared._Z35group_norm_nhwc_bwd_one_pass_kernelI11Fp16IOFp16WLi64ELi30ELi480EEv26Group_norm_nhwc_bwd_params:
	.zero		8864


//--------------------- .nv.shared._Z35group_norm_nhwc_bwd_one_pass_kernelI11Fp16IOFp16WLi128ELi30ELi480EEv26Group_norm_nhwc_bwd_params --------------------------
	.section	.nv.shared._Z35group_norm_nhwc_bwd_one_pass_kernelI11Fp16IOFp16WLi128ELi30ELi480EEv26Group_norm_nhwc_bwd_params,"aw",@nobits
	.sectionflags	@""
	.align	16
.nv.shared._Z35group_norm_nhwc_bwd_one_pass_kernelI11Fp16IOFp16WLi128ELi30ELi480EEv26Group_norm_nhwc_bwd_params:
	.zero		8864


//--------------------- .nv.shared._Z35group_norm_nhwc_bwd_one_pass_kernelI11Fp16IOFp16WLi256ELi30ELi480EEv26Group_norm_nhwc_bwd_params --------------------------
	.section	.nv.shared._Z35group_norm_nhwc_bwd_one_pass_kernelI11Fp16IOFp16WLi256ELi30ELi480EEv26Group_norm_nhwc_bwd_params,"aw",@nobits
	.sectionflags	@""
	.align	16
.nv.shared._Z35group_norm_nhwc_bwd_one_pass_kernelI11Fp16IOFp16WLi256ELi30ELi480EEv26Group_norm_nhwc_bwd_params:
	.zero		8864


//--------------------- .nv.shared._Z35group_norm_nhwc_bwd_one_pass_kernelI11Fp16IOFp16WLi512ELi30ELi480EEv26Group_norm_nhwc_bwd_params --------------------------
	.section	.nv.shared._Z35group_norm_nhwc_bwd_one_pass_kernelI11Fp16IOFp16WLi512ELi30ELi480EEv26Group_norm_nhwc_bwd_params,"aw",@nobits
	.sectionflags	@""
	.align	16
.nv.shared._Z35group_norm_nhwc_bwd_one_pass_kernelI11Fp16IOFp16WLi512ELi30ELi480EEv26Group_norm_nhwc_bwd_params:
	.zero		8864


//--------------------- .nv.shared._Z35group_norm_nhwc_bwd_one_pass_kernelI11Fp32IOFp32WLi64ELi30ELi480EEv26Group_norm_nhwc_bwd_params --------------------------
	.section	.nv.shared._Z35group_norm_nhwc_bwd_one_pass_kernelI11Fp32IOFp32WLi64ELi30ELi480EEv26Group_norm_nhwc_bwd_params,"aw",@nobits
	.sectionflags	@""
	.align	16
.nv.shared._Z35group_norm_nhwc_bwd_one_pass_kernelI11Fp32IOFp32WLi64ELi30ELi480EEv26Group_norm_nhwc_bwd_params:
	.zero		8864


//--------------------- .nv.shared._Z35group_norm_nhwc_bwd_one_pass_kernelI11Fp32IOFp32WLi128ELi30ELi480EEv26Group_norm_nhwc_bwd_params --------------------------
	.section	.nv.shared._Z35group_norm_nhwc_bwd_one_pass_kernelI11Fp32IOFp32WLi128ELi30ELi480EEv26Group_norm_nhwc_bwd_params,"aw",@nobits
	.sectionflags	@""
	.align	16
.nv.shared._Z35group_norm_nhwc_bwd_one_pass_kernelI11Fp32IOFp32WLi128ELi30ELi480EEv26Group_norm_nhwc_bwd_params:
	.zero		8864


//--------------------- .nv.shared._Z35group_norm_nhwc_bwd_one_pass_kernelI11Fp32IOFp32WLi256ELi30ELi480EEv26Group_norm_nhwc_bwd_params --------------------------
	.section	.nv.shared._Z35group_norm_nhwc_bwd_one_pass_kernelI11Fp32IOFp32WLi256ELi30ELi480EEv26Group_norm_nhwc_bwd_params,"aw",@nobits
	.sectionflags	@""
	.align	16
.nv.shared._Z35group_norm_nhwc_bwd_one_pass_kernelI11Fp32IOFp32WLi256ELi30ELi480EEv26Group_norm_nhwc_bwd_params:
	.zero		8864


//--------------------- .nv.shared._Z35group_norm_nhwc_bwd_one_pass_kernelI11Fp32IOFp32WLi512ELi30ELi480EEv26Group_norm_nhwc_bwd_params --------------------------
	.section	.nv.shared._Z35group_norm_nhwc_bwd_one_pass_kernelI11Fp32IOFp32WLi512ELi30ELi480EEv26Group_norm_nhwc_bwd_params,"aw",@nobits
	.sectionflags	@""
	.align	16
.nv.shared._Z35group_norm_nhwc_bwd_one_pass_kernelI11Fp32IOFp32WLi512ELi30ELi480EEv26Group_norm_nhwc_bwd_params:
	.zero		8864


//--------------------- .nv.shared._Z35group_norm_nhwc_bwd_one_pass_kernelI11Fp32IOBf16WLi64ELi30ELi480EEv26Group_norm_nhwc_bwd_params --------------------------
	.section	.nv.shared._Z35group_norm_nhwc_bwd_one_pass_kernelI11Fp32IOBf16WLi64ELi30ELi480EEv26Group_norm_nhwc_bwd_params,"aw",@nobits
	.sectionflags	@""
	.align	16
.nv.shared._Z35group_norm_nhwc_bwd_one_pass_kernelI11Fp32IOBf16WLi64ELi30ELi480EEv26Group_norm_nhwc_bwd_params:
	.zero		8864


//--------------------- .nv.shared._Z35group_norm_nhwc_bwd_one_pass_kernelI11Fp32IOBf16WLi128ELi30ELi480EEv26Group_norm_nhwc_bwd_params --------------------------
	.section	.nv.shared._Z35group_norm_nhwc_bwd_one_pass_kernelI11Fp32IOBf16WLi128ELi30ELi480EEv26Group_norm_nhwc_bwd_params,"aw",@nobits
	.sectionflags	@""
	.align	16
.nv.shared._Z35group_norm_nhwc_bwd_one_pass_kernelI11Fp32IOBf16WLi128ELi30ELi480EEv26Group_norm_nhwc_bwd_params:
	.zero		8864


//--------------------- .nv.shared._Z35group_norm_nhwc_bwd_one_pass_kernelI11Fp32IOBf16WLi256ELi30ELi480EEv26Group_norm_nhwc_bwd_params --------------------------
	.section	.nv.shared._Z35group_norm_nhwc_bwd_one_pass_kernelI11Fp32IOBf16WLi256ELi30ELi480EEv26Group_norm_nhwc_bwd_params,"aw",@nobits
	.sectionflags	@""
	.align	16
.nv.shared._Z35group_norm_nhwc_bwd_one_pass_kernelI11Fp32IOBf16WLi256ELi30ELi480EEv26Group_norm_nhwc_bwd_params:
	.zero		8864


//--------------------- .nv.shared._Z35group_norm_nhwc_bwd_one_pass_kernelI11Fp32IOBf16WLi512ELi30ELi480EEv26Group_norm_nhwc_bwd_params --------------------------
	.section	.nv.shared._Z35group_norm_nhwc_bwd_one_pass_kernelI11Fp32IOBf16WLi512ELi30ELi480EEv26Group_norm_nhwc_bwd_params,"aw",@nobits
	.sectionflags	@""
	.align	16
.nv.shared._Z35group_norm_nhwc_bwd_one_pass_kernelI11Fp32IOBf16WLi512ELi30ELi480EEv26Group_norm_nhwc_bwd_params:
	.zero		8864


//--------------------- .nv.shared._Z35group_norm_nhwc_bwd_one_pass_kernelI11Fp32IOFp16WLi64ELi30ELi480EEv26Group_norm_nhwc_bwd_params --------------------------
	.section	.nv.shared._Z35group_norm_nhwc_bwd_one_pass_kernelI11Fp32IOFp16WLi64ELi30ELi480EEv26Group_norm_nhwc_bwd_params,"aw",@nobits
	.sectionflags	@""
	.align	16
.nv.shared._Z35group_norm_nhwc_bwd_one_pass_kernelI11Fp32IOFp16WLi64ELi30ELi480EEv26Group_norm_nhwc_bwd_params:
	.zero		8864


//--------------------- .nv.shared._Z35group_norm_nhwc_bwd_one_pass_kernelI11Fp32IOFp16WLi128ELi30ELi480EEv26Group_norm_nhwc_bwd_params --------------------------
	.section	.nv.shared._Z35group_norm_nhwc_bwd_one_pass_kernelI11Fp32IOFp16WLi128ELi30ELi480EEv26Group_norm_nhwc_bwd_params,"aw",@nobits
	.sectionflags	@""
	.align	16
.nv.shared._Z35group_norm_nhwc_bwd_one_pass_kernelI11Fp32IOFp16WLi128ELi30ELi480EEv26Group_norm_nhwc_bwd_params:
	.zero		8864


//--------------------- .nv.shared._Z35group_norm_nhwc_bwd_one_pass_kernelI11Fp32IOFp16WLi256ELi30ELi480EEv26Group_norm_nhwc_bwd_params --------------------------
	.section	.nv.shared._Z35group_norm_nhwc_bwd_one_pass_kernelI11Fp32IOFp16WLi256ELi30ELi480EEv26Group_norm_nhwc_bwd_params,"aw",@nobits
	.sectionflags	@""
	.align	16
.nv.shared._Z35group_norm_nhwc_bwd_one_pass_kernelI11Fp32IOFp16WLi256ELi30ELi480EEv26Group_norm_nhwc_bwd_params:
	.zero		8864


//--------------------- .nv.shared._Z35group_norm_nhwc_bwd_one_pass_kernelI11Fp32IOFp16WLi512ELi30ELi480EEv26Group_norm_nhwc_bwd_params --------------------------
	.section	.nv.shared._Z35group_norm_nhwc_bwd_one_pass_kernelI11Fp32IOFp16WLi512ELi30ELi480EEv26Group_norm_nhwc_bwd_params,"aw",@nobits
	.sectionflags	@""
	.align	16
.nv.shared._Z35group_norm_nhwc_bwd_one_pass_kernelI11Fp32IOFp16WLi512ELi30ELi480EEv26Group_norm_nhwc_bwd_params:
	.zero		8864


//--------------------- .nv.shared._Z35group_norm_nhwc_fwd_one_pass_kernelI11Bf16IOFp32WLi64ELi30ELi480EEv26Group_norm_nhwc_fwd_params --------------------------
	.section	.nv.shared._Z35group_norm_nhwc_fwd_one_pass_kernelI11Bf16IOFp32WLi64ELi30ELi480EEv26Group_norm_nhwc_fwd_params,"aw",@nobits
	.sectionflags	@""
	.align	8
.nv.shared._Z35group_norm_nhwc_fwd_one_pass_kernelI11Bf16IOFp32WLi64ELi30ELi480EEv26Group_norm_nhwc_fwd_params:
	.zero		1176


//--------------------- .nv.shared._Z35group_norm_nhwc_fwd_one_pass_kernelI11Bf16IOFp32WLi128ELi30ELi480EEv26Group_norm_nhwc_fwd_params --------------------------
	.section	.nv.shared._Z35group_norm_nhwc_fwd_one_pass_kernelI11Bf16IOFp32WLi128ELi30ELi480EEv26Group_norm_nhwc_fwd_params,"aw",@nobits
	.sectionflags	@""
	.align	8
.nv.shared._Z35group_norm_nhwc_fwd_one_pass_kernelI11Bf16IOFp32WLi128ELi30ELi480EEv26Group_norm_nhwc_fwd_params:
	.zero		1176


//--------------------- .nv.shared._Z35group_norm_nhwc_fwd_one_pass_kernelI11Bf16IOFp32WLi256ELi30ELi480EEv26Group_norm_nhwc_fwd_params --------------------------
	.section	.nv.shared._Z35group_norm_nhwc_fwd_one_pass_kernelI11Bf16IOFp32WLi256ELi30ELi480EEv26Group_norm_nhwc_fwd_params,"aw",@nobits
	.sectionflags	@""
	.align	8
.nv.shared._Z35group_norm_nhwc_fwd_one_pass_kernelI11Bf16IOFp32WLi256ELi30ELi480EEv26Group_norm_nhwc_fwd_params:
	.zero		1176


//--------------------- .nv.shared._Z35group_norm_nhwc_fwd_one_pass_kernelI11Bf16IOFp32WLi512ELi30ELi480EEv26Group_norm_nhwc_fwd_params --------------------------
	.section	.nv.shared._Z35group_norm_nhwc_fwd_one_pass_kernelI11Bf16IOFp32WLi512ELi30ELi480EEv26Group_norm_nhwc_fwd_params,"aw",@nobits
	.sectionflags	@""
	.align	8
.nv.shared._Z35group_norm_nhwc_fwd_one_pass_kernelI11Bf16IOFp32WLi512ELi30ELi480EEv26Group_norm_nhwc_fwd_params:
	.zero		1176


//--------------------- .nv.shared._Z35group_norm_nhwc_fwd_one_pass_kernelI11Bf16IOBf16WLi64ELi30ELi480EEv26Group_norm_nhwc_fwd_params --------------------------
	.section	.nv.shared._Z35group_norm_nhwc_fwd_one_pass_kernelI11Bf16IOBf16WLi64ELi30ELi480EEv26Group_norm_nhwc_fwd_params,"aw",@nobits
	.sectionflags	@""
	.align	8
.nv.shared._Z35group_norm_nhwc_fwd_one_pass_kernelI11Bf16IOBf16WLi64ELi30ELi480EEv26Group_norm_nhwc_fwd_params:
	.zero		1176


//--------------------- .nv.shared._Z35group_norm_nhwc_fwd_one_pass_kernelI11Bf16IOBf16WLi128ELi30ELi480EEv26Group_norm_nhwc_fwd_params --------------------------
	.section	.nv.shared._Z35group_norm_nhwc_fwd_one_pass_kernelI11Bf16IOBf16WLi128ELi30ELi480EEv26Group_norm_nhwc_fwd_params,"aw",@nobits
	.sectionflags	@""
	.align	8
.nv.shared._Z35group_norm_nhwc_fwd_one_pass_kernelI11Bf16IOBf16WLi128ELi30ELi480EEv26Group_norm_nhwc_fwd_params:
	.zero		1176


//--------------------- .nv.shared._Z35group_norm_nhwc_fwd_one_pass_kernelI11Bf16IOBf16WLi256ELi30ELi480EEv26Group_norm_nhwc_fwd_params --------------------------
	.section	.nv.shared._Z35group_norm_nhwc_fwd_one_pass_kernelI11Bf16IOBf16WLi256ELi30ELi480EEv26Group_norm_nhwc_fwd_params,"aw",@nobits
	.sectionflags	@""
	.align	8
.nv.shared._Z35group_norm_nhwc_fwd_one_pass_kernelI11Bf16IOBf16WLi256ELi30ELi480EEv26Group_norm_nhwc_fwd_params:
	.zero		1176


//--------------------- .nv.shared._Z35group_norm_nhwc_fwd_one_pass_kernelI11Bf16IOBf16WLi512ELi30ELi480EEv26Group_norm_nhwc_fwd_params --------------------------
	.section	.nv.shared._Z35group_norm_nhwc_fwd_one_pass_kernelI11Bf16IOBf16WLi512ELi30ELi480EEv26Group_norm_nhwc_fwd_params,"aw",@nobits
	.sectionflags	@""
	.align	8
.nv.shared._Z35group_norm_nhwc_fwd_one_pass_kernelI11Bf16IOBf16WLi512ELi30ELi480EEv26Group_norm_nhwc_fwd_params:
	.zero		1176


//--------------------- .nv.shared._Z35group_norm_nhwc_fwd_one_pass_kernelI11Bf16IOFp16WLi64ELi30ELi480EEv26Group_norm_nhwc_fwd_params --------------------------
	.section	.nv.shared._Z35group_norm_nhwc_fwd_one_pass_kernelI11Bf16IOFp16WLi64ELi30ELi480EEv26Group_norm_nhwc_fwd_params,"aw",@nobits
	.sectionflags	@""
	.align	8
.nv.shared._Z35group_norm_nhwc_fwd_one_pass_kernelI11Bf16IOFp16WLi64ELi30ELi480EEv26Group_norm_nhwc_fwd_params:
	.zero		1176


//--------------------- .nv.shared._Z35group_norm_nhwc_fwd_one_pass_kernelI11Bf16IOFp16WLi128ELi30ELi480EEv26Group_norm_nhwc_fwd_params --------------------------
	.section	.nv.shared._Z35group_norm_nhwc_fwd_one_pass_kernelI11Bf16IOFp16WLi128ELi30ELi480EEv26Group_norm_nhwc_fwd_params,"aw",@nobits
	.sectionflags	@""
	.align	8
.nv.shared._Z35group_norm_nhwc_fwd_one_pass_kernelI11Bf16IOFp16WLi128ELi30ELi480EEv26Group_norm_nhwc_fwd_params:
	.zero		1176


//--------------------- .nv.shared._Z35group_norm_nhwc_fwd_one_pass_kernelI11Bf16IOFp16WLi256ELi30ELi480EEv26Group_norm_nhwc_fwd_params --------------------------
	.section	.nv.shared._Z35group_norm_nhwc_fwd_one_pass_kernelI11Bf16IOFp16WLi256ELi30ELi480EEv26Group_norm_nhwc_fwd_params,"aw",@nobits
	.sectionflags	@""
	.align	8
.nv.shared._Z35group_norm_nhwc_fwd_one_pass_kernelI11Bf16IOFp16WLi256ELi30ELi480EEv26Group_norm_nhwc_fwd_params:
	.zero		1176


//--------------------- .nv.shared._Z35group_norm_nhwc_fwd_one_pass_kernelI11Bf16IOFp16WLi512ELi30ELi480EEv26Group_norm_nhwc_fwd_params --------------------------
	.section	.nv.shared._Z35group_norm_nhwc_fwd_one_pass_kernelI11Bf16IOFp16WLi512ELi30ELi480EEv26Group_norm_nhwc_fwd_params,"aw",@nobits
	.sectionflags	@""
	.align	8
.nv.shared._Z35group_norm_nhwc_fwd_one_pass_kernelI11Bf16IOFp16WLi512ELi30ELi480EEv26Group_norm_nhwc_fwd_params:
	.zero		1176


//--------------------- .nv.shared._Z35group_norm_nhwc_fwd_one_pass_kernelI11Fp16IOFp32WLi64ELi30ELi480EEv26Group_norm_nhwc_fwd_params --------------------------
	.section	.nv.shared._Z35group_norm_nhwc_fwd_one_pass_kernelI11Fp16IOFp32WLi64ELi30ELi480EEv26Group_norm_nhwc_fwd_params,"aw",@nobits
	.sectionflags	@""
	.align	8
.nv.shared._Z35group_norm_nhwc_fwd_one_pass_kernelI11Fp16IOFp32WLi64ELi30ELi480EEv26Group_norm_nhwc_fwd_params:
	.zero		1176


//--------------------- .nv.shared._Z35group_norm_nhwc_fwd_one_pass_kernelI11Fp16IOFp32WLi128ELi30ELi480EEv26Group_norm_nhwc_fwd_params --------------------------
	.section	.nv.shared._Z35group_norm_nhwc_fwd_one_pass_kernelI11Fp16IOFp32WLi128ELi30ELi480EEv26Group_norm_nhwc_fwd_params,"aw",@nobits
	.sectionflags	@""
	.align	8
.nv.shared._Z35group_norm_nhwc_fwd_one_pass_kernelI11Fp16IOFp32WLi128ELi30ELi480EEv26Group_norm_nhwc_fwd_params:
	.zero		1176


//--------------------- .nv.shared._Z35group_norm_nhwc_fwd_one_pass_kernelI11Fp16IOFp32WLi256ELi30ELi480EEv26Group_norm_nhwc_fwd_params --------------------------
	.section	.nv.shared._Z35group_norm_nhwc_fwd_one_pass_kernelI11Fp16IOFp32WLi256ELi30ELi480EEv26Group_norm_nhwc_fwd_params,"aw",@nobits
	.sectionflags	@""
	.align	8
.nv.shared._Z35group_norm_nhwc_fwd_one_pass_kernelI11Fp16IOFp32WLi256ELi30ELi480EEv26Group_norm_nhwc_fwd_params:
	.zero		1176


//--------------------- .nv.shared._Z35group_norm_nhwc_fwd_one_pass_kernelI11Fp16IOFp32WLi512ELi30ELi480EEv26Group_norm_nhwc_fwd_params --------------------------
	.section	.nv.shared._Z35group_norm_nhwc_fwd_one_pass_kernelI11Fp16IOFp32WLi512ELi30ELi480EEv26Group_norm_nhwc_fwd_params,"aw",@nobits
	.sectionflags	@""
	.align	8
.nv.shared._Z35group_norm_nhwc_fwd_one_pass_kernelI11Fp16IOFp32WLi512ELi30ELi480EEv26Group_norm_nhwc_fwd_params:
	.zero		1176


//--------------------- .nv.shared._Z35group_norm_nhwc_fwd_one_pass_kernelI11Fp16IOBf16WLi64ELi30ELi480EEv26Group_norm_nhwc_fwd_params --------------------------
	.section	.nv.shared._Z35group_norm_nhwc_fwd_one_pass_kernelI11Fp16IOBf16WLi64ELi30ELi480EEv26Group_norm_nhwc_fwd_params,"aw",@nobits
	.sectionflags	@""
	.align	8
.nv.shared._Z35group_norm_nhwc_fwd_one_pass_kernelI11Fp16IOBf16WLi64ELi30ELi480EEv26Group_norm_nhwc_fwd_params:
	.zero		1176


//--------------------- .nv.shared._Z35group_norm_nhwc_fwd_one_pass_kernelI11Fp16IOBf16WLi128ELi30ELi480EEv26Group_norm_nhwc_fwd_params --------------------------
	.section	.nv.shared._Z35group_norm_nhwc_fwd_one_pass_kernelI11Fp16IOBf16WLi128ELi30ELi480EEv26Group_norm_nhwc_fwd_params,"aw",@nobits
	.sectionflags	@""
	.align	8
.nv.shared._Z35group_norm_nhwc_fwd_one_pass_kernelI11Fp16IOBf16WLi128ELi30ELi480EEv26Group_norm_nhwc_fwd_params:
	.zero		1176


//--------------------- .nv.shared._Z35group_norm_nhwc_fwd_one_pass_kernelI11Fp16IOBf16WLi256ELi30ELi480EEv26Group_norm_nhwc_fwd_params --------------------------
	.section	.nv.shared._Z35group_norm_nhwc_fwd_one_pass_kernelI11Fp16IOBf16WLi256ELi30ELi480EEv26Group_norm_nhwc_fwd_params,"aw",@nobits
	.sectionflags	@""
	.align	8
.nv.shared._Z35group_norm_nhwc_fwd_one_pass_kernelI11Fp16IOBf16WLi256ELi30ELi480EEv26Group_norm_nhwc_fwd_params:
	.zero		1176


//--------------------- .nv.shared._Z35group_norm_nhwc_fwd_one_pass_kernelI11Fp16IOBf16WLi512ELi30ELi480EEv26Group_norm_nhwc_fwd_params --------------------------
	.section	.nv.shared._Z35group_norm_nhwc_fwd_one_pass_kernelI11Fp16IOBf16WLi512ELi30ELi480EEv26Group_norm_nhwc_fwd_params,"aw",@nobits
	.sectionflags	@""
	.align	8
.nv.shared._Z35group_norm_nhwc_fwd_one_pass_kernelI11Fp16IOBf16WLi512ELi30ELi480EEv26Group_norm_nhwc_fwd_params:
	.zero		1176


//--------------------- .nv.shared._Z35group_norm_nhwc_fwd_one_pass_kernelI11Fp16IOFp16WLi64ELi30ELi480EEv26Group_norm_nhwc_fwd_params --------------------------
	.section	.nv.shared._Z35group_norm_nhwc_fwd_one_pass_kernelI11Fp16IOFp16WLi64ELi30ELi480EEv26Group_norm_nhwc_fwd_params,"aw",@nobits
	.sectionflags	@""
	.align	8
.nv.shared._Z35group_norm_nhwc_fwd_one_pass_kernelI11Fp16IOFp16WLi64ELi30ELi480EEv26Group_norm_nhwc_fwd_params:
	.zero		1176


//--------------------- .nv.shared._Z35group_norm_nhwc_fwd_one_pass_kernelI11Fp16IOFp16WLi128ELi30ELi480EEv26Group_norm_nhwc_fwd_params --------------------------
	.section	.nv.shared._Z35group_norm_nhwc_fwd_one_pass_kernelI11Fp16IOFp16WLi128ELi30ELi480EEv26Group_norm_nhwc_fwd_params,"aw",@nobits
	.sectionflags	@""
	.align	8
.nv.shared._Z35group_norm_nhwc_fwd_one_pass_kernelI11Fp16IOFp16WLi128ELi30ELi480EEv26Group_norm_nhwc_fwd_params:
	.zero		1176


//--------------------- .nv.shared._Z35group_norm_nhwc_fwd_one_pass_kernelI11Fp16IOFp16WLi256ELi30ELi480EEv26Group_norm_nhwc_fwd_params --------------------------
	.section	.nv.shared._Z35group_norm_nhwc_fwd_one_pass_kernelI11Fp16IOFp16WLi256ELi30ELi480EEv26Group_norm_nhwc_fwd_params,"aw",@nobits
	.sectionflags	@""
	.align	8
.nv.shared._Z35group_norm_nhwc_fwd_one_pass_kernelI11Fp16IOFp16WLi256ELi30ELi480EEv26Group_norm_nhwc_fwd_params:
	.zero		1176


//--------------------- .nv.shared._Z35group_norm_nhwc_fwd_one_pass_kernelI11Fp16IOFp16WLi512ELi30ELi480EEv26Group_norm_nhwc_fwd_params --------------------------
	.section	.nv.shared._Z35group_norm_nhwc_fwd_one_pass_kernelI11Fp16IOFp16WLi512ELi30ELi480EEv26Group_norm_nhwc_fwd_params,"aw",@nobits
	.sectionflags	@""
	.align	8
.nv.shared._Z35group_norm_nhwc_fwd_one_pass_kernelI11Fp16IOFp16WLi512ELi30ELi480EEv26Group_norm_nhwc_fwd_params:
	.zero		1176


//--------------------- .nv.shared._Z35group_norm_nhwc_fwd_one_pass_kernelI11Fp32IOFp32WLi64ELi30ELi480EEv26Group_norm_nhwc_fwd_params --------------------------
	.section	.nv.shared._Z35group_norm_nhwc_fwd_one_pass_kernelI11Fp32IOFp32WLi64ELi30ELi480EEv26Group_norm_nhwc_fwd_params,"aw",@nobits
	.sectionflags	@""
	.align	8
.nv.shared._Z35group_norm_nhwc_fwd_one_pass_kernelI11Fp32IOFp32WLi64ELi30ELi480EEv26Group_norm_nhwc_fwd_params:
	.zero		1176


//--------------------- .nv.shared._Z35group_norm_nhwc_fwd_one_pass_kernelI11Fp32IOFp32WLi128ELi30ELi480EEv26Group_norm_nhwc_fwd_params --------------------------
	.section	.nv.shared._Z35group_norm_nhwc_fwd_one_pass_kernelI11Fp32IOFp32WLi128ELi30ELi480EEv26Group_norm_nhwc_fwd_params,"aw",@nobits
	.sectionflags	@""
	.align	8
.nv.shared._Z35group_norm_nhwc_fwd_one_pass_kernelI11Fp32IOFp32WLi128ELi30ELi480EEv26Group_norm_nhwc_fwd_params:
	.zero		1176


//--------------------- .nv.shared._Z35group_norm_nhwc_fwd_one_pass_kernelI11Fp32IOFp32WLi256ELi30ELi480EEv26Group_norm_nhwc_fwd_params --------------------------
	.section	.nv.shared._Z35group_norm_nhwc_fwd_one_pass_kernelI11Fp32IOFp32WLi256ELi30ELi480EEv26Group_norm_nhwc_fwd_params,"aw",@nobits
	.sectionflags	@""
	.align	8
.nv.shared._Z35group_norm_nhwc_fwd_one_pass_kernelI11Fp32IOFp32WLi256ELi30ELi480EEv26Group_norm_nhwc_fwd_params:
	.zero		1176


//--------------------- .nv.shared._Z35group_norm_nhwc_fwd_one_pass_kernelI11Fp32IOFp32WLi512ELi30ELi480EEv26Group_norm_nhwc_fwd_params --------------------------
	.section	.nv.shared._Z35group_norm_nhwc_fwd_one_pass_kernelI11Fp32IOFp32WLi512ELi30ELi480EEv26Group_norm_nhwc_fwd_params,"aw",@nobits
	.sectionflags	@""
	.align	8
.nv.shared._Z35group_norm_nhwc_fwd_one_pass_kernelI11Fp32IOFp32WLi512ELi30ELi480EEv26Group_norm_nhwc_fwd_params:
	.zero		1176


//--------------------- .nv.shared._Z35group_norm_nhwc_fwd_one_pass_kernelI11Fp32IOBf16WLi64ELi30ELi480EEv26Group_norm_nhwc_fwd_params --------------------------
	.section	.nv.shared._Z35group_norm_nhwc_fwd_one_pass_kernelI11Fp32IOBf16WLi64ELi30ELi480EEv26Group_norm_nhwc_fwd_params,"aw",@nobits
	.sectionflags	@""
	.align	8
.nv.shared._Z35group_norm_nhwc_fwd_one_pass_kernelI11Fp32IOBf16WLi64ELi30ELi480EEv26Group_norm_nhwc_fwd_params:
	.zero		1176


//--------------------- .nv.shared._Z35group_norm_nhwc_fwd_one_pass_kernelI11Fp32IOBf16WLi128ELi30ELi480EEv26Group_norm_nhwc_fwd_params --------------------------
	.section	.nv.shared._Z35group_norm_nhwc_fwd_one_pass_kernelI11Fp32IOBf16WLi128ELi30ELi480EEv26Group_norm_nhwc_fwd_params,"aw",@nobits
	.sectionflags	@""
	.align	8
.nv.shared._Z35group_norm_nhwc_fwd_one_pass_kernelI11Fp32IOBf16WLi128ELi30ELi480EEv26Group_norm_nhwc_fwd_params:
	.zero		1176


//--------------------- .nv.shared._Z35group_norm_nhwc_fwd_one_pass_kernelI11Fp32IOBf16WLi256ELi30ELi480EEv26Group_norm_nhwc_fwd_params --------------------------
	.section	.nv.shared._Z35group_norm_nhwc_fwd_one_pass_kernelI11Fp32IOBf16WLi256ELi30ELi480EEv26Group_norm_nhwc_fwd_params,"aw",@nobits
	.sectionflags	@""
	.align	8
.nv.shared._Z35group_norm_nhwc_fwd_one_pass_kernelI11Fp32IOBf16WLi256ELi30ELi480EEv26Group_norm_nhwc_fwd_params:
	.zero		1176


//--------------------- .nv.shared._Z35group_norm_nhwc_fwd_one_pass_kernelI11Fp32IOBf16WLi512ELi30ELi480EEv26Group_norm_nhwc_fwd_params --------------------------
	.section	.nv.shared._Z35group_norm_nhwc_fwd_one_pass_kernelI11Fp32IOBf16WLi512ELi30ELi480EEv26Group_norm_nhwc_fwd_params,"aw",@nobits
	.sectionflags	@""
	.align	8
.nv.shared._Z35group_norm_nhwc_fwd_one_pass_kernelI11Fp32IOBf16WLi512ELi30ELi480EEv26Group_norm_nhwc_fwd_params:
	.zero		1176


//--------------------- .nv.shared._Z35group_norm_nhwc_fwd_one_pass_kernelI11Fp32IOFp16WLi64ELi30ELi480EEv26Group_norm_nhwc_fwd_params --------------------------
	.section	.nv.shared._Z35group_norm_nhwc_fwd_one_pass_kernelI11Fp32IOFp16WLi64ELi30ELi480EEv26Group_norm_nhwc_fwd_params,"aw",@nobits
	.sectionflags	@""
	.align	8
.nv.shared._Z35group_norm_nhwc_fwd_one_pass_kernelI11Fp32IOFp16WLi64ELi30ELi480EEv26Group_norm_nhwc_fwd_params:
	.zero		1176


//--------------------- .nv.shared._Z35group_norm_nhwc_fwd_one_pass_kernelI11Fp32IOFp16WLi128ELi30ELi480EEv26Group_norm_nhwc_fwd_params --------------------------
	.section	.nv.shared._Z35group_norm_nhwc_fwd_one_pass_kernelI11Fp32IOFp16WLi128ELi30ELi480EEv26Group_norm_nhwc_fwd_params,"aw",@nobits
	.sectionflags	@""
	.align	8
.nv.shared._Z35group_norm_nhwc_fwd_one_pass_kernelI11Fp32IOFp16WLi128ELi30ELi480EEv26Group_norm_nhwc_fwd_params:
	.zero		1176


//--------------------- .nv.shared._Z35group_norm_nhwc_fwd_one_pass_kernelI11Fp32IOFp16WLi256ELi30ELi480EEv26Group_norm_nhwc_fwd_params --------------------------
	.section	.nv.shared._Z35group_norm_nhwc_fwd_one_pass_kernelI11Fp32IOFp16WLi256ELi30ELi480EEv26Group_norm_nhwc_fwd_params,"aw",@nobits
	.sectionflags	@""
	.align	8
.nv.shared._Z35group_norm_nhwc_fwd_one_pass_kernelI11Fp32IOFp16WLi256ELi30ELi480EEv26Group_norm_nhwc_fwd_params:
	.zero		1176


//--------------------- .nv.shared._Z35group_norm_nhwc_fwd_one_pass_kernelI11Fp32IOFp16WLi512ELi30ELi480EEv26Group_norm_nhwc_fwd_params --------------------------
	.section	.nv.shared._Z35group_norm_nhwc_fwd_one_pass_kernelI11Fp32IOFp16WLi512ELi30ELi480EEv26Group_norm_nhwc_fwd_params,"aw",@nobits
	.sectionflags	@""
	.align	8
.nv.shared._Z35group_norm_nhwc_fwd_one_pass_kernelI11Fp32IOFp16WLi512ELi30ELi480EEv26Group_norm_nhwc_fwd_params:
	.zero		1176


//--------------------- .nv.constant0._ZN3cub17CUB_300001_SM_9006detail11EmptyKernelIvEEvv --------------------------
	.section	.nv.constant0._ZN3cub17CUB_300001_SM_9006detail11EmptyKernelIvEEvv,"a",@progbits
	.sectionflags	@""
	.align	4
.nv.constant0._ZN3cub17CUB_300001_SM_9006detail11EmptyKernelIvEEvv:
	.zero		528


//--------------------- .nv.constant0._Z35group_norm_nhwc_bwd_one_pass_kernelI11Bf16IOFp32WLi64ELi30ELi480EEv26Group_norm_nhwc_bwd_params --------------------------
	.section	.nv.constant0._Z35group_norm_nhwc_bwd_one_pass_kernelI11Bf16IOFp32WLi64ELi30ELi480EEv26Group_norm_nhwc_bwd_params,"a",@progbits
	.sectionflags	@""
	.align	4
.nv.constant0._Z35group_norm_nhwc_bwd_one_pass_kernelI11Bf16IOFp32WLi64ELi30ELi480EEv26Group_norm_nhwc_bwd_params:
	.zero		712


//--------------------- .nv.constant0._Z35group_norm_nhwc_bwd_one_pass_kernelI11Bf16IOFp32WLi128ELi30ELi480EEv26Group_norm_nhwc_bwd_params --------------------------
	.section	.nv.constant0._Z35group_norm_nhwc_bwd_one_pass_kernelI11Bf16IOFp32WLi128ELi30ELi480EEv26Group_norm_nhwc_bwd_params,"a",@progbits
	.sectionflags	@""
	.align	4
.nv.constant0._Z35group_norm_nhwc_bwd_one_pass_kernelI11Bf16IOFp32WLi128ELi30ELi480EEv26Group_norm_nhwc_bwd_params:
	.zero		712


//--------------------- .nv.constant0._Z35group_norm_nhwc_bwd_one_pass_kernelI11Bf16IOFp32WLi256ELi30ELi480EEv26Group_norm_nhwc_bwd_params --------------------------
	.section	.nv.constant0._Z35group_norm_nhwc_bwd_one_pass_kernelI11Bf16IOFp32WLi256ELi30ELi480EEv26Group_norm_nhwc_bwd_params,"a",@progbits
	.sectionflags	@""
	.align	4
.nv.constant0._Z35group_norm_nhwc_bwd_one_pass_kernelI11Bf16IOFp32WLi256ELi30ELi480EEv26Group_norm_nhwc_bwd_params:
	.zero		712


//--------------------- .nv.constant0._Z35group_norm_nhwc_bwd_one_pass_kernelI11Bf16IOFp32WLi512ELi30ELi480EEv26Group_norm_nhwc_bwd_params --------------------------
	.section	.nv.constant0._Z35group_norm_nhwc_bwd_one_pass_kernelI11Bf16IOFp32WLi512ELi30ELi480EEv26Group_norm_nhwc_bwd_params,"a",@progbits
	.sectionflags	@""
	.align	4
.nv.constant0._Z35group_norm_nhwc_bwd_one_pass_kernelI11Bf16IOFp32WLi512ELi30ELi480EEv26Group_norm_nhwc_bwd_params:
	.zero		712


//--------------------- .nv.constant0._Z35group_norm_nhwc_bwd_one_pass_kernelI11Bf16IOBf16WLi64ELi30ELi480EEv26Group_norm_nhwc_bwd_params --------------------------
	.section	.nv.constant0._Z35group_norm_nhwc_bwd_one_pass_kernelI11Bf16IOBf16WLi64ELi30ELi480EEv26Group_norm_nhwc_bwd_params,"a",@progbits
	.sectionflags	@""
	.align	4
.nv.constant0._Z35group_norm_nhwc_bwd_one_pass_kernelI11Bf16IOBf16WLi64ELi30ELi480EEv26Group_norm_nhwc_bwd_params:
	.zero		712


//--------------------- .nv.constant0._Z35group_norm_nhwc_bwd_one_pass_kernelI11Bf16IOBf16WLi128ELi30ELi480EEv26Group_norm_nhwc_bwd_params --------------------------
	.section	.nv.constant0._Z35group_norm_nhwc_bwd_one_pass_kernelI11Bf16IOBf16WLi128ELi30ELi480EEv26Group_norm_nhwc_bwd_params,"a",@progbits
	.sectionflags	@""
	.align	4
.nv.constant0._Z35group_norm_nhwc_bwd_one_pass_kernelI11Bf16IOBf16WLi128ELi30ELi480EEv26Group_norm_nhwc_bwd_params:
	.zero		712


//--------------------- .nv.constant0._Z35group_norm_nhwc_bwd_one_pass_kernelI11Bf16IOBf16WLi256ELi30ELi480EEv26Group_norm_nhwc_bwd_params --------------------------
	.section	.nv.constant0._Z35group_norm_nhwc_bwd_one_pass_kernelI11Bf16IOBf16WLi256ELi30ELi480EEv26Group_norm_nhwc_bwd_params,"a",@progbits
	.sectionflags	@""
	.align	4
.nv.constant0._Z35group_norm_nhwc_bwd_one_pass_kernelI11Bf16IOBf16WLi256ELi30ELi480EEv26Group_norm_nhwc_bwd_params:
	.zero		712


//--------------------- .nv.constant0._Z35group_norm_nhwc_bwd_one_pass_kernelI11Bf16IOBf16WLi512ELi30ELi480EEv26Group_norm_nhwc_bwd_params --------------------------
	.section	.nv.constant0._Z35group_norm_nhwc_bwd_one_pass_kernelI11Bf16IOBf16WLi512ELi30ELi480EEv26Group_norm_nhwc_bwd_params,"a",@progbits
	.sectionflags	@""
	.align	4
.nv.constant0._Z35group_norm_nhwc_bwd_one_pass_kernelI11Bf16IOBf16WLi512ELi30ELi480EEv26Group_norm_nhwc_bwd_params:
	.zero		712


//--------------------- .nv.constant0._Z35group_norm_nhwc_bwd_one_pass_kernelI11Bf16IOFp16WLi64ELi30ELi480EEv26Group_norm_nhwc_bwd_params --------------------------
	.section	.nv.constant0._Z35group_norm_nhwc_bwd_one_pass_kernelI11Bf16IOFp16WLi64ELi30ELi480EEv26Group_norm_nhwc_bwd_params,"a",@progbits
	.sectionflags	@""
	.align	4
.nv.constant0._Z35group_norm_nhwc_bwd_one_pass_kernelI11Bf16IOFp16WLi64ELi30ELi480EEv26Group_norm_nhwc_bwd_params:
	.zero		712


//--------------------- .nv.constant0._Z35group_norm_nhwc_bwd_one_pass_kernelI11Bf16IOFp16WLi128ELi30ELi480EEv26Group_norm_nhwc_bwd_params --------------------------
	.section	.nv.constant0._Z35group_norm_nhwc_bwd_one_pass_kernelI11Bf16IOFp16WLi128ELi30ELi480EEv26Group_norm_nhwc_bwd_params,"a",@progbits
	.sectionflags	@""
	.align	4
.nv.constant0._Z35group_norm_nhwc_bwd_one_pass_kernelI11Bf16IOFp16WLi128ELi30ELi480EEv26Group_norm_nhwc_bwd_params:
	.zero		712


//--------------------- .nv.constant0._Z35group_norm_nhwc_bwd_one_pass_kernelI11Bf16IOFp16WLi256ELi30ELi480EEv26Group_norm_nhwc_bwd_params --------------------------
	.section	.nv.constant0._Z35group_norm_nhwc_bwd_one_pass_kernelI11Bf16IOFp16WLi256ELi30ELi480EEv26Group_norm_nhwc_bwd_params,"a",@progbits
	.sectionflags	@""
	.align	4
.nv.constant0._Z35group_norm_nhwc_bwd_one_pass_kernelI11Bf16IOFp16WLi256ELi30ELi480EEv26Group_norm_nhwc_bwd_params:
	.zero		712


//--------------------- .nv.constant0._Z35group_norm_nhwc_bwd_one_pass_kernelI11Bf16IOFp16WLi512ELi30ELi480EEv26Group_norm_nhwc_bwd_params --------------------------
	.section	.nv.constant0._Z35group_norm_nhwc_bwd_one_pass_kernelI11Bf16IOFp16WLi512ELi30ELi480EEv26Group_norm_nhwc_bwd_params,"a",@progbits
	.sectionflags	@""
	.align	4
.nv.constant0._Z35group_norm_nhwc_bwd_one_pass_kernelI11Bf16IOFp16WLi512ELi30ELi480EEv26Group_norm_nhwc_bwd_params:
	.zero		712


//--------------------- .nv.constant0._Z35group_norm_nhwc_bwd_one_pass_kernelI11Fp16IOFp32WLi64ELi30ELi480EEv26Group_norm_nhwc_bwd_params --------------------------
	.section	.nv.constant0._Z35group_norm_nhwc_bwd_one_pass_kernelI11Fp16IOFp32WLi64ELi30ELi480EEv26Group_norm_nhwc_bwd_params,"a",@progbits
	.sectionflags	@""
	.align	4
.nv.constant0._Z35group_norm_nhwc_bwd_one_pass_kernelI11Fp16IOFp32WLi64ELi30ELi480EEv26Group_norm_nhwc_bwd_params:
	.zero		712


//--------------------- .nv.constant0._Z35group_norm_nhwc_bwd_one_pass_kernelI11Fp16IOFp32WLi128ELi30ELi480EEv26Group_norm_nhwc_bwd_params --------------------------
	.section	.nv.constant0._Z35group_norm_nhwc_bwd_one_pass_kernelI11Fp16IOFp32WLi128ELi30ELi480EEv26Group_norm_nhwc_bwd_params,"a",@progbits
	.sectionflags	@""
	.align	4
.nv.constant0._Z35group_norm_nhwc_bwd_one_pass_kernelI11Fp16IOFp32WLi128ELi30ELi480EEv26Group_norm_nhwc_bwd_params:
	.zero		712


//--------------------- .nv.constant0._Z35group_norm_nhwc_bwd_one_pass_kernelI11Fp16IOFp32WLi256ELi30ELi480EEv26Group_norm_nhwc_bwd_params --------------------------
	.section	.nv.constant0._Z35group_norm_nhwc_bwd_one_pass_kernelI11Fp16IOFp32WLi256ELi30ELi480EEv26Group_norm_nhwc_bwd_params,"a",@progbits
	.sectionflags	@""
	.align	4
.nv.constant0._Z35group_norm_nhwc_bwd_one_pass_kernelI11Fp16IOFp32WLi256ELi30ELi480EEv26Group_norm_nhwc_bwd_params:
	.zero		712


//--------------------- .nv.constant0._Z35group_norm_nhwc_bwd_one_pass_kernelI11Fp16IOFp32WLi512ELi30ELi480EEv26Group_norm_nhwc_bwd_params --------------------------
	.section	.nv.constant0._Z35group_norm_nhwc_bwd_one_pass_kernelI11Fp16IOFp32WLi512ELi30ELi480EEv26Group_norm_nhwc_bwd_params,"a",@progbits
	.sectionflags	@""
	.align	4
.nv.constant0._Z35group_norm_nhwc_bwd_one_pass_kernelI11Fp16IOFp32WLi512ELi30ELi480EEv26Group_norm_nhwc_bwd_params:
	.zero		712


//--------------------- .nv.constant0._Z35group_norm_nhwc_bwd_one_pass_kernelI11Fp16IOBf16WLi64ELi30ELi480EEv26Group_norm_nhwc_bwd_params --------------------------
	.section	.nv.constant0._Z35group_norm_nhwc_bwd_one_pass_kernelI11Fp16IOBf16WLi64ELi30ELi480EEv26Group_norm_nhwc_bwd_params,"a",@progbits
	.sectionflags	@""
	.align	4
.nv.constant0._Z35group_norm_nhwc_bwd_one_pass_kernelI11Fp16IOBf16WLi64ELi30ELi480EEv26Group_norm_nhwc_bwd_params:
	.zero		712


//--------------------- .nv.constant0._Z35group_norm_nhwc_bwd_one_pass_kernelI11Fp16IOBf16WLi128ELi30ELi480EEv26Group_norm_nhwc_bwd_params --------------------------
	.section	.nv.constant0._Z35group_norm_nhwc_bwd_one_pass_kernelI11Fp16IOBf16WLi128ELi30ELi480EEv26Group_norm_nhwc_bwd_params,"a",@progbits
	.sectionflags	@""
	.align	4
.nv.constant0._Z35group_norm_nhwc_bwd_one_pass_kernelI11Fp16IOBf16WLi128ELi30ELi480EEv26Group_norm_nhwc_bwd_params:
	.zero		712


//--------------------- .nv.constant0._Z35group_norm_nhwc_bwd_one_pass_kernelI11Fp16IOBf16WLi256ELi30ELi480EEv26Group_norm_nhwc_bwd_params --------------------------
	.section	.nv.constant0._Z35group_norm_nhwc_bwd_one_pass_kernelI11Fp16IOBf16WLi256ELi30ELi480EEv26Group_norm_nhwc_bwd_params,"a",@progbits
	.sectionflags	@""
	.align	4
.nv.constant0._Z35group_norm_nhwc_bwd_one_pass_kernelI11Fp16IOBf16WLi256ELi30ELi480EEv26Group_norm_nhwc_bwd_params:
	.zero		712


//--------------------- .nv.constant0._Z35group_norm_nhwc_bwd_one_pass_kernelI11Fp16IOBf16WLi512ELi30ELi480EEv26Group_norm_nhwc_bwd_params --------------------------
	.section	.nv.constant0._Z35group_norm_nhwc_bwd_one_pass_kernelI11Fp16IOBf16WLi512ELi30ELi480EEv26Group_norm_nhwc_bwd_params,"a",@progbits
	.sectionflags	@""
	.align	4
.nv.constant0._Z35group_norm_nhwc_bwd_one_pass_kernelI11Fp16IOBf16WLi512ELi30ELi480EEv26Group_norm_nhwc_bwd_params:
	.zero		712


//--------------------- .nv.constant0._Z35group_norm_nhwc_bwd_one_pass_kernelI11Fp16IOFp16WLi64ELi30ELi480EEv26Group_norm_nhwc_bwd_params --------------------------
	.section	.nv.constant0._Z35group_norm_nhwc_bwd_one_pass_kernelI11Fp16IOFp16WLi64ELi30ELi480EEv26Group_norm_nhwc_bwd_params,"a",@progbits
	.sectionflags	@""
	.align	4
.nv.constant0._Z35group_norm_nhwc_bwd_one_pass_kernelI11Fp16IOFp16WLi64ELi30ELi480EEv26Group_norm_nhwc_bwd_params:
	.zero		712


//--------------------- .nv.constant0._Z35group_norm_nhwc_bwd_one_pass_kernelI11Fp16IOFp16WLi128ELi30ELi480EEv26Group_norm_nhwc_bwd_params --------------------------
	.section	.nv.constant0._Z35group_norm_nhwc_bwd_one_pass_kernelI11Fp16IOFp16WLi128ELi30ELi480EEv26Group_norm_nhwc_bwd_params,"a",@progbits
	.sectionflags	@""
	.align	4
.nv.constant0._Z35group_norm_nhwc_bwd_one_pass_kernelI11Fp16IOFp16WLi128ELi30ELi480EEv26Group_norm_nhwc_bwd_params:
	.zero		712


//--------------------- .nv.constant0._Z35group_norm_nhwc_bwd_one_pass_kernelI11Fp16IOFp16WLi256ELi30ELi480EEv26Group_norm_nhwc_bwd_params --------------------------
	.section	.nv.constant0._Z35group_norm_nhwc_bwd_one_pass_kernelI11Fp16IOFp16WLi256ELi30ELi480EEv26Group_norm_nhwc_bwd_params,"a",@progbits
	.sectionflags	@""
	.align	4
.nv.constant0._Z35group_norm_nhwc_bwd_one_pass_kernelI11Fp16IOFp16WLi256ELi30ELi480EEv26Group_norm_nhwc_bwd_params:
	.zero		712


//--------------------- .nv.constant0._Z35group_norm_nhwc_bwd_one_pass_kernelI11Fp16IOFp16WLi512ELi30ELi480EEv26Group_norm_nhwc_bwd_params --------------------------
	.section	.nv.constant0._Z35group_norm_nhwc_bwd_one_pass_kernelI11Fp16IOFp16WLi512ELi30ELi480EEv26Group_norm_nhwc_bwd_params,"a",@progbits
	.sectionflags	@""
	.align	4
.nv.constant0._Z35group_norm_nhwc_bwd_one_pass_kernelI11Fp16IOFp16WLi512ELi30ELi480EEv26Group_norm_nhwc_bwd_params:
	.zero		712


//--------------------- .nv.constant0._Z35group_norm_nhwc_bwd_one_pass_kernelI11Fp32IOFp32WLi64ELi30ELi480EEv26Group_norm_nhwc_bwd_params --------------------------
	.section	.nv.constant0._Z35group_norm_nhwc_bwd_one_pass_kernelI11Fp32IOFp32WLi64ELi30ELi480EEv26Group_norm_nhwc_bwd_params,"a",@progbits
	.sectionflags	@""
	.align	4
.nv.constant0._Z35group_norm_nhwc_bwd_one_pass_kernelI11Fp32IOFp32WLi64ELi30ELi480EEv26Group_norm_nhwc_bwd_params:
	.zero		712


//--------------------- .nv.constant0._Z35group_norm_nhwc_bwd_one_pass_kernelI11Fp32IOFp32WLi128ELi30ELi480EEv26Group_norm_nhwc_bwd_params --------------------------
	.section	.nv.constant0._Z35group_norm_nhwc_bwd_one_pass_kernelI11Fp32IOFp32WLi128ELi30ELi480EEv26Group_norm_nhwc_bwd_params,"a",@progbits
	.sectionflags	@""
	.align	4
.nv.constant0._Z35group_norm_nhwc_bwd_one_pass_kernelI11Fp32IOFp32WLi128ELi30ELi480EEv26Group_norm_nhwc_bwd_params:
	.zero		712


//--------------------- .nv.constant0._Z35group_norm_nhwc_bwd_one_pass_kernelI11Fp32IOFp32WLi256ELi30ELi480EEv26Group_norm_nhwc_bwd_params --------------------------
	.section	.nv.constant0._Z35group_norm_nhwc_bwd_one_pass_kernelI11Fp32IOFp32WLi256ELi30ELi480EEv26Group_norm_nhwc_bwd_params,"a",@progbits
	.sectionflags	@""
	.align	4
.nv.constant0._Z35group_norm_nhwc_bwd_one_pass_kernelI11Fp32IOFp32WLi256ELi30ELi480EEv26Group_norm_nhwc_bwd_params:
	.zero		712


//--------------------- .nv.constant0._Z35group_norm_nhwc_bwd_one_pass_kernelI11Fp32IOFp32WLi512ELi30ELi480EEv26Group_norm_nhwc_bwd_params --------------------------
	.section	.nv.constant0._Z35group_norm_nhwc_bwd_one_pass_kernelI11Fp32IOFp32WLi512ELi30ELi480EEv26Group_norm_nhwc_bwd_params,"a",@progbits
	.sectionflags	@""
	.align	4
.nv.constant0._Z35group_norm_nhwc_bwd_one_pass_kernelI11Fp32IOFp32WLi512ELi30ELi480EEv26Group_norm_nhwc_bwd_params:
	.zero		712


//--------------------- .nv.constant0._Z35group_norm_nhwc_bwd_one_pass_kernelI11Fp32IOBf16WLi64ELi30ELi480EEv26Group_norm_nhwc_bwd_params --------------------------
	.section	.nv.constant0._Z35group_norm_nhwc_bwd_one_pass_kernelI11Fp32IOBf16WLi64ELi30ELi480EEv26Group_norm_nhwc_bwd_params,"a",@progbits
	.sectionflags	@""
	.align	4
.nv.constant0._Z35group_norm_nhwc_bwd_one_pass_kernelI11Fp32IOBf16WLi64ELi30ELi480EEv26Group_norm_nhwc_bwd_params:
	.zero		712


//--------------------- .nv.constant0._Z35group_norm_nhwc_bwd_one_pass_kernelI11Fp32IOBf16WLi128ELi30ELi480EEv26Group_norm_nhwc_bwd_params --------------------------
	.section	.nv.constant0._Z35group_norm_nhwc_bwd_one_pass_kernelI11Fp32IOBf16WLi128ELi30ELi480EEv26Group_norm_nhwc_bwd_params,"a",@progbits
	.sectionflags	@""
	.align	4
.nv.constant0._Z35group_norm_nhwc_bwd_one_pass_kernelI11Fp32IOBf16WLi128ELi30ELi480EEv26Group_norm_nhwc_bwd_params:
	.zero		712


//--------------------- .nv.constant0._Z35group_norm_nhwc_bwd_one_pass_kernelI11Fp32IOBf16WLi256ELi30ELi480EEv26Group_norm_nhwc_bwd_params --------------------------
	.section	.nv.constant0._Z35group_norm_nhwc_bwd_one_pass_kernelI11Fp32IOBf16WLi256ELi30ELi480EEv26Group_norm_nhwc_bwd_params,"a",@progbits
	.sectionflags	@""
	.align	4
.nv.constant0._Z35group_norm_nhwc_bwd_one_pass_kernelI11Fp32IOBf16WLi256ELi30ELi480EEv26Group_norm_nhwc_bwd_params:
	.zero		712


//--------------------- .nv.constant0._Z35group_norm_nhwc_bwd_one_pass_kernelI11Fp32IOBf16WLi512ELi30ELi480EEv26Group_norm_nhwc_bwd_params --------------------------
	.section	.nv.constant0._Z35group_norm_nhwc_bwd_one_pass_kernelI11Fp32IOBf16WLi512ELi30ELi480EEv26Group_norm_nhwc_bwd_params,"a",@progbits
	.sectionflags	@""
	.align	4
.nv.constant0._Z35group_norm_nhwc_bwd_one_pass_kernelI11Fp32IOBf16WLi512ELi30ELi480EEv26Group_norm_nhwc_bwd_params:
	.zero		712


//--------------------- .nv.constant0._Z35group_norm_nhwc_bwd_one_pass_kernelI11Fp32IOFp16WLi64ELi30ELi480EEv26Group_norm_nhwc_bwd_params --------------------------
	.section	.nv.constant0._Z35group_norm_nhwc_bwd_one_pass_kernelI11Fp32IOFp16WLi64ELi30ELi480EEv26Group_norm_nhwc_bwd_params,"a",@progbits
	.sectionflags	@""
	.align	4
.nv.constant0._Z35group_norm_nhwc_bwd_one_pass_kernelI11Fp32IOFp16WLi64ELi30ELi480EEv26Group_norm_nhwc_bwd_params:
	.zero		712


//--------------------- .nv.constant0._Z35group_norm_nhwc_bwd_one_pass_kernelI11Fp32IOFp16WLi128ELi30ELi480EEv26Group_norm_nhwc_bwd_params --------------------------
	.section	.nv.constant0._Z35group_norm_nhwc_bwd_one_pass_kernelI11Fp32IOFp16WLi128ELi30ELi480EEv26Group_norm_nhwc_bwd_params,"a",@progbits
	.sectionflags	@""
	.align	4
.nv.constant0._Z35group_norm_nhwc_bwd_one_pass_kernelI11Fp32IOFp16WLi128ELi30ELi480EEv26Group_norm_nhwc_bwd_params:
	.zero		712


//--------------------- .nv.constant0._Z35group_norm_nhwc_bwd_one_pass_kernelI11Fp32IOFp16WLi256ELi30ELi480EEv26Group_norm_nhwc_bwd_params --------------------------
	.section	.nv.constant0._Z35group_norm_nhwc_bwd_one_pass_kernelI11Fp32IOFp16WLi256ELi30ELi480EEv26Group_norm_nhwc_bwd_params,"a",@progbits
	.sectionflags	@""
	.align	4
.nv.constant0._Z35group_norm_nhwc_bwd_one_pass_kernelI11Fp32IOFp16WLi256ELi30ELi480EEv26Group_norm_nhwc_bwd_params:
	.zero		712


//--------------------- .nv.constant0._Z35group_norm_nhwc_bwd_one_pass_kernelI11Fp32IOFp16WLi512ELi30ELi480EEv26Group_norm_nhwc_bwd_params --------------------------
	.section	.nv.constant0._Z35group_norm_nhwc_bwd_one_pass_kernelI11Fp32IOFp16WLi512ELi30ELi480EEv26Group_norm_nhwc_bwd_params,"a",@progbits
	.sectionflags	@""
	.align	4
.nv.constant0._Z35group_norm_nhwc_bwd_one_pass_kernelI11Fp32IOFp16WLi512ELi30ELi480EEv26Group_norm_nhwc_bwd_params:
	.zero		712


//--------------------- .nv.constant0._Z35group_norm_nhwc_fwd_one_pass_kernelI11Bf16IOFp32WLi64ELi30ELi480EEv26Group_norm_nhwc_fwd_params --------------------------
	.section	.nv.constant0._Z35group_norm_nhwc_fwd_one_pass_kernelI11Bf16IOFp32WLi64ELi30ELi480EEv26Group_norm_nhwc_fwd_params,"a",@progbits
	.sectionflags	@""
	.align	4
.nv.constant0._Z35group_norm_nhwc_fwd_one_pass_kernelI11Bf16IOFp32WLi64ELi30ELi480EEv26Group_norm_nhwc_fwd_params:
	.zero		688


//--------------------- .nv.constant0._Z35group_norm_nhwc_fwd_one_pass_kernelI11Bf16IOFp32WLi128ELi30ELi480EEv26Group_norm_nhwc_fwd_params --------------------------
	.section	.nv.constant0._Z35group_norm_nhwc_fwd_one_pass_kernelI11Bf16IOFp32WLi128ELi30ELi480EEv26Group_norm_nhwc_fwd_params,"a",@progbits
	.sectionflags	@""
	.align	4
.nv.constant0._Z35group_norm_nhwc_fwd_one_pass_kernelI11Bf16IOFp32WLi128ELi30ELi480EEv26Group_norm_nhwc_fwd_params:
	.zero		688


//--------------------- .nv.constant0._Z35group_norm_nhwc_fwd_one_pass_kernelI11Bf16IOFp32WLi256ELi30ELi480EEv26Group_norm_nhwc_fwd_params --------------------------
	.section	.nv.constant0._Z35group_norm_nhwc_fwd_one_pass_kernelI11Bf16IOFp32WLi256ELi30ELi480EEv26Group_norm_nhwc_fwd_params,"a",@progbits
	.sectionflags	@""
	.align	4
.nv.constant0._Z35group_norm_nhwc_fwd_one_pass_kernelI11Bf16IOFp32WLi256ELi30ELi480EEv26Group_norm_nhwc_fwd_params:
	.zero		688


//--------------------- .nv.constant0._Z35group_norm_nhwc_fwd_one_pass_kernelI11Bf16IOFp32WLi512ELi30ELi480EEv26Group_norm_nhwc_fwd_params --------------------------
	.section	.nv.constant0._Z35group_norm_nhwc_fwd_one_pass_kernelI11Bf16IOFp32WLi512ELi30ELi480EEv26Group_norm_nhwc_fwd_params,"a",@progbits
	.sectionflags	@""
	.align	4
.nv.constant0._Z35group_norm_nhwc_fwd_one_pass_kernelI11Bf16IOFp32WLi512ELi30ELi480EEv26Group_norm_nhwc_fwd_params:
	.zero		688


//--------------------- .nv.constant0._Z35group_norm_nhwc_fwd_one_pass_kernelI11Bf16IOBf16WLi64ELi30ELi480EEv26Group_norm_nhwc_fwd_params --------------------------
	.section	.nv.constant0._Z35group_norm_nhwc_fwd_one_pass_kernelI11Bf16IOBf16WLi64ELi30ELi480EEv26Group_norm_nhwc_fwd_params,"a",@progbits
	.sectionflags	@""
	.align	4
.nv.constant0._Z35group_norm_nhwc_fwd_one_pass_kernelI11Bf16IOBf16WLi64ELi30ELi480EEv26Group_norm_nhwc_fwd_params:
	.zero		688


//--------------------- .nv.constant0._Z35group_norm_nhwc_fwd_one_pass_kernelI11Bf16IOBf16WLi128ELi30ELi480EEv26Group_norm_nhwc_fwd_params --------------------------
	.section	.nv.constant0._Z35group_norm_nhwc_fwd_one_pass_kernelI11Bf16IOBf16WLi128ELi30ELi480EEv26Group_norm_nhwc_fwd_params,"a",@progbits
	.sectionflags	@""
	.align	4
.nv.constant0._Z35group_norm_nhwc_fwd_one_pass_kernelI11Bf16IOBf16WLi128ELi30ELi480EEv26Group_norm_nhwc_fwd_params:
	.zero		688


//--------------------- .nv.constant0._Z35group_norm_nhwc_fwd_one_pass_kernelI11Bf16IOBf16WLi256ELi30ELi480EEv26Group_norm_nhwc_fwd_params --------------------------
	.section	.nv.constant0._Z35group_norm_nhwc_fwd_one_pass_kernelI11Bf16IOBf16WLi256ELi30ELi480EEv26Group_norm_nhwc_fwd_params,"a",@progbits
	.sectionflags	@""
	.align	4
.nv.constant0._Z35group_norm_nhwc_fwd_one_pass_kernelI11Bf16IOBf16WLi256ELi30ELi480EEv26Group_norm_nhwc_fwd_params:
	.zero		688


//--------------------- .nv.constant0._Z35group_norm_nhwc_fwd_one_pass_kernelI11Bf16IOBf16WLi512ELi30ELi480EEv26Group_norm_nhwc_fwd_params --------------------------
	.section	.nv.constant0._Z35group_norm_nhwc_fwd_one_pass_kernelI11Bf16IOBf16WLi512ELi30ELi480EEv26Group_norm_nhwc_fwd_params,"a",@progbits
	.sectionflags	@""
	.align	4
.nv.constant0._Z35group_norm_nhwc_fwd_one_pass_kernelI11Bf16IOBf16WLi512ELi30ELi480EEv26Group_norm_nhwc_fwd_params:
	.zero		688


//--------------------- .nv.constant0._Z35group_norm_nhwc_fwd_one_pass_kernelI11Bf16IOFp16WLi64ELi30ELi480EEv26Group_norm_nhwc_fwd_params --------------------------
	.section	.nv.constant0._Z35group_norm_nhwc_fwd_one_pass_kernelI11Bf16IOFp16WLi64ELi30ELi480EEv26Group_norm_nhwc_fwd_params,"a",@progbits
	.sectionflags	@""
	.align	4
.nv.constant0._Z35group_norm_nhwc_fwd_one_pass_kernelI11Bf16IOFp16WLi64ELi30ELi480EEv26Group_norm_nhwc_fwd_params:
	.zero		688


//--------------------- .nv.constant0._Z35group_norm_nhwc_fwd_one_pass_kernelI11Bf16IOFp16WLi128ELi30ELi480EEv26Group_norm_nhwc_fwd_params --------------------------
	.section	.nv.constant0._Z35group_norm_nhwc_fwd_one_pass_kernelI11Bf16IOFp16WLi128ELi30ELi480EEv26Group_norm_nhwc_fwd_params,"a",@progbits
	.sectionflags	@""
	.align	4
.nv.constant0._Z35group_norm_nhwc_fwd_one_pass_kernelI11Bf16IOFp16WLi128ELi30ELi480EEv26Group_norm_nhwc_fwd_params:
	.zero		688


//--------------------- .nv.constant0._Z35group_norm_nhwc_fwd_one_pass_kernelI11Bf16IOFp16WLi256ELi30ELi480EEv26Group_norm_nhwc_fwd_params --------------------------
	.section	.nv.constant0._Z35group_norm_nhwc_fwd_one_pass_kernelI11Bf16IOFp16WLi256ELi30ELi480EEv26Group_norm_nhwc_fwd_params,"a",@progbits
	.sectionflags	@""
	.align	4
.nv.constant0._Z35group_norm_nhwc_fwd_one_pass_kernelI11Bf16IOFp16WLi256ELi30ELi480EEv26Group_norm_nhwc_fwd_params:
	.zero		688


//--------------------- .nv.constant0._Z35group_norm_nhwc_fwd_one_pass_kernelI11Bf16IOFp16WLi512ELi30ELi480EEv26Group_norm_nhwc_fwd_params --------------------------
	.section	.nv.constant0._Z35group_norm_nhwc_fwd_one_pass_kernelI11Bf16IOFp16WLi512ELi30ELi480EEv26Group_norm_nhwc_fwd_params,"a",@progbits
	.sectionflags	@""
	.align	4
.nv.constant0._Z35group_norm_nhwc_fwd_one_pass_kernelI11Bf16IOFp16WLi512ELi30ELi480EEv26Group_norm_nhwc_fwd_params:
	.zero		688


//--------------------- .nv.constant0._Z35group_norm_nhwc_fwd_one_pass_kernelI11Fp16IOFp32WLi64ELi30ELi480EEv26Group_norm_nhwc_fwd_params --------------------------
	.section	.nv.constant0._Z35group_norm_nhwc_fwd_one_pass_kernelI11Fp16IOFp32WLi64ELi30ELi480EEv26Group_norm_nhwc_fwd_params,"a",@progbits
	.sectionflags	@""
	.align	4
.nv.constant0._Z35group_norm_nhwc_fwd_one_pass_kernelI11Fp16IOFp32WLi64ELi30ELi480EEv26Group_norm_nhwc_fwd_params:
	.zero		688


//--------------------- .nv.constant0._Z35group_norm_nhwc_fwd_one_pass_kernelI11Fp16IOFp32WLi128ELi30ELi480EEv26Group_norm_nhwc_fwd_params --------------------------
	.section	.nv.constant0._Z35group_norm_nhwc_fwd_one_pass_kernelI11Fp16IOFp32WLi128ELi30ELi480EEv26Group_norm_nhwc_fwd_params,"a",@progbits
	.sectionflags	@""
	.align	4
.nv.constant0._Z35group_norm_nhwc_fwd_one_pass_kernelI11Fp16IOFp32WLi128ELi30ELi480EEv26Group_norm_nhwc_fwd_params:
	.zero		688


//--------------------- .nv.constant0._Z35group_norm_nhwc_fwd_one_pass_kernelI11Fp16IOFp32WLi256ELi30ELi480EEv26Group_norm_nhwc_fwd_params --------------------------
	.section	.nv.constant0._Z35group_norm_nhwc_fwd_one_pass_kernelI11Fp16IOFp32WLi256ELi30ELi480EEv26Group_norm_nhwc_fwd_params,"a",@progbits
	.sectionflags	@""
	.align	4
.nv.constant0._Z35group_norm_nhwc_fwd_one_pass_kernelI11Fp16IOFp32WLi256ELi30ELi480EEv26Group_norm_nhwc_fwd_params:
	.zero		688


//--------------------- .nv.constant0._Z35group_norm_nhwc_fwd_one_pass_kernelI11Fp16IOFp32WLi512ELi30ELi480EEv26Group_norm_nhwc_fwd_params --------------------------
	.section	.nv.constant0._Z35group_norm_nhwc_fwd_one_pass_kernelI11Fp16IOFp32WLi512ELi30ELi480EEv26Group_norm_nhwc_fwd_params,"a",@progbits
	.sectionflags	@""
	.align	4
.nv.constant0._Z35group_norm_nhwc_fwd_one_pass_kernelI11Fp16IOFp32WLi512ELi30ELi480EEv26Group_norm_nhwc_fwd_params:
	.zero		688


//--------------------- .nv.constant0._Z35group_norm_nhwc_fwd_one_pass_kernelI11Fp16IOBf16WLi64ELi30ELi480EEv26Group_norm_nhwc_fwd_params --------------------------
	.section	.nv.constant0._Z35group_norm_nhwc_fwd_one_pass_kernelI11Fp16IOBf16WLi64ELi30ELi480EEv26Group_norm_nhwc_fwd_params,"a",@progbits
	.sectionflags	@""
	.align	4
.nv.constant0._Z35group_norm_nhwc_fwd_one_pass_kernelI11Fp16IOBf16WLi64ELi30ELi480EEv26Group_norm_nhwc_fwd_params:
	.zero		688


//--------------------- .nv.constant0._Z35group_norm_nhwc_fwd_one_pass_kernelI11Fp16IOBf16WLi128ELi30ELi480EEv26Group_norm_nhwc_fwd_params --------------------------
	.section	.nv.constant0._Z35group_norm_nhwc_fwd_one_pass_kernelI11Fp16IOBf16WLi128ELi30ELi480EEv26Group_norm_nhwc_fwd_params,"a",@progbits
	.sectionflags	@""
	.align	4
.nv.constant0._Z35group_norm_nhwc_fwd_one_pass_kernelI11Fp16IOBf16WLi128ELi30ELi480EEv26Group_norm_nhwc_fwd_params:
	.zero		688


//--------------------- .nv.constant0._Z35group_norm_nhwc_fwd_one_pass_kernelI11Fp16IOBf16WLi256ELi30ELi480EEv26Group_norm_nhwc_fwd_params --------------------------
	.section	.nv.constant0._Z35group_norm_nhwc_fwd_one_pass_kernelI11Fp16IOBf16WLi256ELi30ELi480EEv26Group_norm_nhwc_fwd_params,"a",@progbits
	.sectionflags	@""
	.align	4
.nv.constant0._Z35group_norm_nhwc_fwd_one_pass_kernelI11Fp16IOBf16WLi256ELi30ELi480EEv26Group_norm_nhwc_fwd_params:
	.zero		688


//--------------------- .nv.constant0._Z35group_norm_nhwc_fwd_one_pass_kernelI11Fp16IOBf16WLi512ELi30ELi480EEv26Group_norm_nhwc_fwd_params --------------------------
	.section	.nv.constant0._Z35group_norm_nhwc_fwd_one_pass_kernelI11Fp16IOBf16WLi512ELi30ELi480EEv26Group_norm_nhwc_fwd_params,"a",@progbits
	.sectionflags	@""
	.align	4
.nv.constant0._Z35group_norm_nhwc_fwd_one_pass_kernelI11Fp16IOBf16WLi512ELi30ELi480EEv26Group_norm_nhwc_fwd_params:
	.zero		688


//--------------------- .nv.constant0._Z35group_norm_nhwc_fwd_one_pass_kernelI11Fp16IOFp16WLi64ELi30ELi480EEv26Group_norm_nhwc_fwd_params --------------------------
	.section	.nv.constant0._Z35group_norm_nhwc_fwd_one_pass_kernelI11Fp16IOFp16WLi64ELi30ELi480EEv26Group_norm_nhwc_fwd_params,"a",@progbits
	.sectionflags	@""
	.align	4
.nv.constant0._Z35group_norm_nhwc_fwd_one_pass_kernelI11Fp16IOFp16WLi64ELi30ELi480EEv26Group_norm_nhwc_fwd_params:
	.zero		688


//--------------------- .nv.constant0._Z35group_norm_nhwc_fwd_one_pass_kernelI11Fp16IOFp16WLi128ELi30ELi480EEv26Group_norm_nhwc_fwd_params --------------------------
	.section	.nv.constant0._Z35group_norm_nhwc_fwd_one_pass_kernelI11Fp16IOFp16WLi128ELi30ELi480EEv26Group_norm_nhwc_fwd_params,"a",@progbits
	.sectionflags	@""
	.align	4
.nv.constant0._Z35group_norm_nhwc_fwd_one_pass_kernelI11Fp16IOFp16WLi128ELi30ELi480EEv26Group_norm_nhwc_fwd_params:
	.zero		688


//--------------------- .nv.constant0._Z35group_norm_nhwc_fwd_one_pass_kernelI11Fp16IOFp16WLi256ELi30ELi480EEv26Group_norm_nhwc_fwd_params --------------------------
	.section	.nv.constant0._Z35group_norm_nhwc_fwd_one_pass_kernelI11Fp16IOFp16WLi256ELi30ELi480EEv26Group_norm_nhwc_fwd_params,"a",@progbits
	.sectionflags	@""
	.align	4
.nv.constant0._Z35group_norm_nhwc_fwd_one_pass_kernelI11Fp16IOFp16WLi256ELi30ELi480EEv26Group_norm_nhwc_fwd_params:
	.zero		688


//--------------------- .nv.constant0._Z35group_norm_nhwc_fwd_one_pass_kernelI11Fp16IOFp16WLi512ELi30ELi480EEv26Group_norm_nhwc_fwd_params --------------------------
	.section	.nv.constant0._Z35group_norm_nhwc_fwd_one_pass_kernelI11Fp16IOFp16WLi512ELi30ELi480EEv26Group_norm_nhwc_fwd_params,"a",@progbits
	.sectionflags	@""
	.align	4
.nv.constant0._Z35group_norm_nhwc_fwd_one_pass_kernelI11Fp16IOFp16WLi512ELi30ELi480EEv26Group_norm_nhwc_fwd_params:
	.zero		688


//--------------------- .nv.constant0._Z35group_norm_nhwc_fwd_one_pass_kernelI11Fp32IOFp32WLi64ELi30ELi480EEv26Group_norm_nhwc_fwd_params --------------------------
	.section	.nv.constant0._Z35group_norm_nhwc_fwd_one_pass_kernelI11Fp32IOFp32WLi64ELi30ELi480EEv26Group_norm_nhwc_fwd_params,"a",@progbits
	.sectionflags	@""
	.align	4
.nv.constant0._Z35group_norm_nhwc_fwd_one_pass_kernelI11Fp32IOFp32WLi64ELi30ELi480EEv26Group_norm_nhwc_fwd_params:
	.zero		688


//--------------------- .nv.constant0._Z35group_norm_nhwc_fwd_one_pass_kernelI11Fp32IOFp32WLi128ELi30ELi480EEv26Group_norm_nhwc_fwd_params --------------------------
	.section	.nv.constant0._Z35group_norm_nhwc_fwd_one_pass_kernelI11Fp32IOFp32WLi128ELi30ELi480EEv26Group_norm_nhwc_fwd_params,"a",@progbits
	.sectionflags	@""
	.align	4
.nv.constant0._Z35group_norm_nhwc_fwd_one_pass_kernelI11Fp32IOFp32WLi128ELi30ELi480EEv26Group_norm_nhwc_fwd_params:
	.zero		688


//--------------------- .nv.constant0._Z35group_norm_nhwc_fwd_one_pass_kernelI11Fp32IOFp32WLi256ELi30ELi480EEv26Group_norm_nhwc_fwd_params --------------------------
	.section	.nv.constant0._Z35group_norm_nhwc_fwd_one_pass_kernelI11Fp32IOFp32WLi256ELi30ELi480EEv26Group_norm_nhwc_fwd_params,"a",@progbits
	.sectionflags	@""
	.align	4
.nv.constant0._Z35group_norm_nhwc_fwd_one_pass_kernelI11Fp32IOFp32WLi256ELi30ELi480EEv26Group_norm_nhwc_fwd_params:
	.zero		688


//--------------------- .nv.constant0._Z35group_norm_nhwc_fwd_one_pass_kernelI11Fp32IOFp32WLi512ELi30ELi480EEv26Group_norm_nhwc_fwd_params --------------------------
	.section	.nv.constant0._Z35group_norm_nhwc_fwd_one_pass_kernelI11Fp32IOFp32WLi512ELi30ELi480EEv26Group_norm_nhwc_fwd_params,"a",@progbits
	.sectionflags	@""
	.align	4
.nv.constant0._Z35group_norm_nhwc_fwd_one_pass_kernelI11Fp32IOFp32WLi512ELi30ELi480EEv26Group_norm_nhwc_fwd_params:
	.zero		688


//--------------------- .nv.constant0._Z35group_norm_nhwc_fwd_one_pass_kernelI11Fp32IOBf16WLi64ELi30ELi480EEv26Group_norm_nhwc_fwd_params --------------------------
	.section	.nv.constant0._Z35group_norm_nhwc_fwd_one_pass_kernelI11Fp32IOBf16WLi64ELi30ELi480EEv26Group_norm_nhwc_fwd_params,"a",@progbits
	.sectionflags	@""
	.align	4
.nv.constant0._Z35group_norm_nhwc_fwd_one_pass_kernelI11Fp32IOBf16WLi64ELi30ELi480EEv26Group_norm_nhwc_fwd_params:
	.zero		688


//--------------------- .nv.constant0._Z35group_norm_nhwc_fwd_one_pass_kernelI11Fp32IOBf16WLi128ELi30ELi480EEv26Group_norm_nhwc_fwd_params --------------------------
	.section	.nv.constant0._Z35group_norm_nhwc_fwd_one_pass_kernelI11Fp32IOBf16WLi128ELi30ELi480EEv26Group_norm_nhwc_fwd_params,"a",@progbits
	.sectionflags	@""
	.align	4
.nv.constant0._Z35group_norm_nhwc_fwd_one_pass_kernelI11Fp32IOBf16WLi128ELi30ELi480EEv26Group_norm_nhwc_fwd_params:
	.zero		688


//--------------------- .nv.constant0._Z35group_norm_nhwc_fwd_one_pass_kernelI11Fp32IOBf16WLi256ELi30ELi480EEv26Group_norm_nhwc_fwd_params --------------------------
	.section	.nv.constant0._Z35group_norm_nhwc_fwd_one_pass_kernelI11Fp32IOBf16WLi256ELi30ELi480EEv26Group_norm_nhwc_fwd_params,"a",@progbits
	.sectionflags	@""
	.align	4
.nv.constant0._Z35group_norm_nhwc_fwd_one_pass_kernelI11Fp32IOBf16WLi256ELi30ELi480EEv26Group_norm_nhwc_fwd_params:
	.zero		688


//--------------------- .nv.constant0._Z35group_norm_nhwc_fwd_one_pass_kernelI11Fp32IOBf16WLi512ELi30ELi480EEv26Group_norm_nhwc_fwd_params --------------------------
	.section	.nv.constant0._Z35group_norm_nhwc_fwd_one_pass_kernelI11Fp32IOBf16WLi512ELi30ELi480EEv26Group_norm_nhwc_fwd_params,"a",@progbits
	.sectionflags	@""
	.align	4
.nv.constant0._Z35group_norm_nhwc_fwd_one_pass_kernelI11Fp32IOBf16WLi512ELi30ELi480EEv26Group_norm_nhwc_fwd_params:
	.zero		688


//--------------------- .nv.constant0._Z35group_norm_nhwc_fwd_one_pass_kernelI11Fp32IOFp16WLi64ELi30ELi480EEv26Group_norm_nhwc_fwd_params --------------------------
	.section	.nv.constant0._Z35group_norm_nhwc_fwd_one_pass_kernelI11Fp32IOFp16WLi64ELi30ELi480EEv26Group_norm_nhwc_fwd_params,"a",@progbits
	.sectionflags	@""
	.align	4
.nv.constant0._Z35group_norm_nhwc_fwd_one_pass_kernelI11Fp32IOFp16WLi64ELi30ELi480EEv26Group_norm_nhwc_fwd_params:
	.zero		688


//--------------------- .nv.constant0._Z35group_norm_nhwc_fwd_one_pass_kernelI11Fp32IOFp16WLi128ELi30ELi480EEv26Group_norm_nhwc_fwd_params --------------------------
	.section	.nv.constant0._Z35group_norm_nhwc_fwd_one_pass_kernelI11Fp32IOFp16WLi128ELi30ELi480EEv26Group_norm_nhwc_fwd_params,"a",@progbits
	.sectionflags	@""
	.align	4
.nv.constant0._Z35group_norm_nhwc_fwd_one_pass_kernelI11Fp32IOFp16WLi128ELi30ELi480EEv26Group_norm_nhwc_fwd_params:
	.zero		688


//--------------------- .nv.constant0._Z35group_norm_nhwc_fwd_one_pass_kernelI11Fp32IOFp16WLi256ELi30ELi480EEv26Group_norm_nhwc_fwd_params --------------------------
	.section	.nv.constant0._Z35group_norm_nhwc_fwd_one_pass_kernelI11Fp32IOFp16WLi256ELi30ELi480EEv26Group_norm_nhwc_fwd_params,"a",@progbits
	.sectionflags	@""
	.align	4
.nv.constant0._Z35group_norm_nhwc_fwd_one_pass_kernelI11Fp32IOFp16WLi256ELi30ELi480EEv26Group_norm_nhwc_fwd_params:
	.zero		688


//--------------------- .nv.constant0._Z35group_norm_nhwc_fwd_one_pass_kernelI11Fp32IOFp16WLi512ELi30ELi480EEv26Group_norm_nhwc_fwd_params --------------------------
	.section	.nv.constant0._Z35group_norm_nhwc_fwd_one_pass_kernelI11Fp32IOFp16WLi512ELi30ELi480EEv26Group_norm_nhwc_fwd_params,"a",@progbits
	.sectionflags	@""
	.align	4
.nv.constant0._Z35group_norm_nhwc_fwd_one_pass_kernelI11Fp32IOFp16WLi512ELi30ELi480EEv26Group_norm_nhwc_fwd_params:
	.zero		688


//--------------------- SYMBOLS --------------------------

	.type		.nv.reservedSmem.offset0,@object
	.size		.nv.reservedSmem.offset0,0x4
